	.target	sm_90a

	.elftype	@"ET_EXEC"


//--------------------- .note.nv.tkinfo           --------------------------
	.section	.note.nv.tkinfo,"",@"SHT_NOTE"
	.sectionflags	@"SHF_NOTE_NV_TKINFO"
	.tkinfo
        /*0018*/ 	.word	0x00000002
        /*0030*/ 	.string	""
        /*0030*/ 	.string	"ptxas"
        /*0030*/ 	.string	"Cuda compilation tools, release 13.0, V13.0.88"
        /*0030*/ 	.string	"Build cuda_13.0.r13.0/compiler.36424714_0"
        /*0030*/ 	.string	"-arch sm_90a -m 64 "



//--------------------- .note.nv.cuinfo           --------------------------
	.section	.note.nv.cuinfo,"",@"SHT_NOTE"
	.sectionflags	@"SHF_NOTE_NV_CUINFO"
        /*0018*/ 	.short	0x0002
        /*001a*/ 	.short	0x005a
        /*001c*/ 	.short	0x0082
	.zero		2


//--------------------- .nv.info                  --------------------------
	.section	.nv.info,"",@"SHT_CUDA_INFO"
	.align	4


	//----- nvinfo : EIATTR_REGCOUNT
	.align		4
        /*0000*/ 	.byte	0x04, 0x2f
        /*0002*/ 	.short	(.L_16 - .L_15)
	.align		4
.L_15:
        /*0004*/ 	.word	index@(_ZN7cutlass13device_kernelINS_4fmha6kernel28FmhaKernelTmaWarpSpecializedINS1_10collective30FmhaMainloopTmaWarpSpecializedINS_12float_e4m3_tEffN4cute5tupleIJNS7_1CILi128EEENS9_ILi256EEENS9_ILi224EEEEEENS8_IJiNS9_ILi1EEENS8_IJiiEEEEEESG_NS8_IJSE_iSF_EEENS4_12CausalFusionEJEEENS4_15FmhaFwdEpilogueIS6_fNS8_IJNS9_ILi64EEESC_SB_EEEEENS2_23IndividualTileSchedulerEJEEEEEvNT_6ParamsE)
        /*0008*/ 	.word	0x000000a8


	//----- nvinfo : EIATTR_FRAME_SIZE
	.align		4
.L_16:
        /*000c*/ 	.byte	0x04, 0x11
        /*000e*/ 	.short	(.L_18 - .L_17)
	.align		4
.L_17:
        /*0010*/ 	.word	index@($__internal_0_$__cuda_sm20_rcp_rn_f32_slowpath)
        /*0014*/ 	.word	0x000000c0


	//----- nvinfo : EIATTR_FRAME_SIZE
	.align		4
.L_18:
        /*0018*/ 	.byte	0x04, 0x11
        /*001a*/ 	.short	(.L_20 - .L_19)
	.align		4
.L_19:
        /*001c*/ 	.word	index@(_ZN7cutlass13device_kernelINS_4fmha6kernel28FmhaKernelTmaWarpSpecializedINS1_10collective30FmhaMainloopTmaWarpSpecializedINS_12float_e4m3_tEffN4cute5tupleIJNS7_1CILi128EEENS9_ILi256EEENS9_ILi224EEEEEENS8_IJiNS9_ILi1EEENS8_IJiiEEEEEESG_NS8_IJSE_iSF_EEENS4_12CausalFusionEJEEENS4_15FmhaFwdEpilogueIS6_fNS8_IJNS9_ILi64EEESC_SB_EEEEENS2_23IndividualTileSchedulerEJEEEEEvNT_6ParamsE)
        /*0020*/ 	.word	0x000000c0


	//----- nvinfo : EIATTR_MIN_STACK_SIZE
	.align		4
.L_20:
        /*0024*/ 	.byte	0x04, 0x12
        /*0026*/ 	.short	(.L_22 - .L_21)
	.align		4
.L_21:
        /*0028*/ 	.word	index@(_ZN7cutlass13device_kernelINS_4fmha6kernel28FmhaKernelTmaWarpSpecializedINS1_10collective30FmhaMainloopTmaWarpSpecializedINS_12float_e4m3_tEffN4cute5tupleIJNS7_1CILi128EEENS9_ILi256EEENS9_ILi224EEEEEENS8_IJiNS9_ILi1EEENS8_IJiiEEEEEESG_NS8_IJSE_iSF_EEENS4_12CausalFusionEJEEENS4_15FmhaFwdEpilogueIS6_fNS8_IJNS9_ILi64EEESC_SB_EEEEENS2_23IndividualTileSchedulerEJEEEEEvNT_6ParamsE)
        /*002c*/ 	.word	0x000000c0
.L_22:


//--------------------- .nv.compat                --------------------------
	.section	.nv.compat,"",@"SHT_CUDA_COMPAT_INFO"
	.align	4
        /*0000*/ 	.byte	0x02, 0x09, 0x01, 0x00, 0x02, 0x02, 0x04, 0x00, 0x02, 0x05, 0x05, 0x00, 0x03, 0x07, 0x01, 0x01
        /*0010*/ 	.byte	0x02, 0x03, 0x01, 0x00, 0x02, 0x06, 0x01, 0x00, 0x04, 0x0b, 0x08, 0x00, 0x00, 0x00, 0x00, 0x00
        /*0020*/ 	.byte	0x00, 0x00, 0x00, 0x00


//--------------------- .nv.info._ZN7cutlass13device_kernelINS_4fmha6kernel28FmhaKernelTmaWarpSpecializedINS1_10collective30FmhaMainloopTmaWarpSpecializedINS_12float_e4m3_tEffN4cute5tupleIJNS7_1CILi128EEENS9_ILi256EEENS9_ILi224EEEEEENS8_IJiNS9_ILi1EEENS8_IJiiEEEEEESG_NS8_IJSE_iSF_EEENS4_12CausalFusionEJEEENS4_15FmhaFwdEpilogueIS6_fNS8_IJNS9_ILi64EEESC_SB_EEEEENS2_23IndividualTileSchedulerEJEEEEEvNT_6ParamsE --------------------------
	.section	.nv.info._ZN7cutlass13device_kernelINS_4fmha6kernel28FmhaKernelTmaWarpSpecializedINS1_10collective30FmhaMainloopTmaWarpSpecializedINS_12float_e4m3_tEffN4cute5tupleIJNS7_1CILi128EEENS9_ILi256EEENS9_ILi224EEEEEENS8_IJiNS9_ILi1EEENS8_IJiiEEEEEESG_NS8_IJSE_iSF_EEENS4_12CausalFusionEJEEENS4_15FmhaFwdEpilogueIS6_fNS8_IJNS9_ILi64EEESC_SB_EEEEENS2_23IndividualTileSchedulerEJEEEEEvNT_6ParamsE,"",@"SHT_CUDA_INFO"
	.sectionflags	@""
	.align	4


	//----- nvinfo : EIATTR_CUDA_API_VERSION
	.align		4
        /*0000*/ 	.byte	0x04, 0x37
        /*0002*/ 	.short	(.L_24 - .L_23)
.L_23:
        /*0004*/ 	.word	0x00000082


	//----- nvinfo : EIATTR_KPARAM_INFO
	.align		4
.L_24:
        /*0008*/ 	.byte	0x04, 0x17
        /*000a*/ 	.short	(.L_26 - .L_25)
.L_25:
        /*000c*/ 	.word	0x00000000
        /*0010*/ 	.short	0x0000
        /*0012*/ 	.short	0x0070
        /*0014*/ 	.byte	0x00, 0xf0, 0x01, 0x20


	//----- nvinfo : EIATTR_SPARSE_MMA_MASK
	.align		4
.L_26:
        /*0018*/ 	.byte	0x03, 0x50
        /*001a*/ 	.short	0x0000


	//----- nvinfo : EIATTR_MAXREG_COUNT
	.align		4
        /*001c*/ 	.byte	0x03, 0x1b
        /*001e*/ 	.short	0x00a8


	//----- nvinfo : EIATTR_NUM_BARRIERS
	.align		4
        /*0020*/ 	.byte	0x02, 0x4c
        /*0022*/ 	.byte	0x02
	.zero		1


	//----- nvinfo : EIATTR_EXTERNS
	.align		4
        /*0024*/ 	.byte	0x04, 0x0f
        /*0026*/ 	.short	(.L_28 - .L_27)


	//   ....[0]....
	.align		4
.L_27:
        /*0028*/ 	.word	index@(__assertfail)


	//----- nvinfo : EIATTR_ANNOTATIONS
	.align		4
.L_28:
        /*002c*/ 	.byte	0x04, 0x55
        /*002e*/ 	.short	(.L_30 - .L_29)


	//   ....[0]....
.L_29:
        /*0030*/ 	.word	0x00000001
        /*0034*/ 	.byte	0x60, 0x2c, 0x00, 0x00, 0x01, 0x00, 0x00, 0x00, 0x30, 0x72, 0x00, 0x00, 0x01, 0x00, 0x00, 0x00
        /* <DEDUP_REMOVED lines=144> */
        /*0944*/ 	.byte	0x90, 0xc8, 0x01, 0x00, 0x01, 0x00, 0x00, 0x00, 0xa0, 0xc8, 0x01, 0x00


	//----- nvinfo : EIATTR_MERCURY_ISA_VERSION
	.align		4
.L_30:
        /*0950*/ 	.byte	0x03, 0x5f
        /*0952*/ 	.short	0x0101


	//----- nvinfo : EIATTR_INT_WARP_WIDE_INSTR_OFFSETS
	.align		4
        /*0954*/ 	.byte	0x04, 0x31
        /*0956*/ 	.short	(.L_32 - .L_31)


	//   ....[0]....
.L_31:
        /*0958*/ 	.word	0x00000700


	//   ....[1]....
        /*095c*/ 	.word	0x00000710


	//   ....[2]....
        /*0960*/ 	.word	0x00000720


	//   ....[3]....
        /*0964*/ 	.word	0x00000730


	//   ....[4]....
        /*0968*/ 	.word	0x000007a0


	//----- nvinfo : EIATTR_COOP_GROUP_MASK_REGIDS
	.align		4
.L_32:
        /*096c*/ 	.byte	0x04, 0x29
        /*096e*/ 	.short	(.L_34 - .L_33)


	//   ....[0]....
.L_33:
        /*0970*/ 	.word	0xffffffff


	//   ....[1]....
        /*0974*/ 	.word	0xffffffff


	//   ....[2]....
        /*0978*/ 	.word	0xffffffff


	//   ....[3]....
        /*097c*/ 	.word	0xffffffff


	//   ....[4]....
        /*0980*/ 	.word	0xffffffff


	//   ....[5]....
        /*0984*/ 	.word	0xffffffff


	//   ....[6]....
        /*0988*/ 	.word	0xffffffff


	//   ....[7]....
        /*098c*/ 	.word	0xffffffff


	//   ....[8]....
        /*0990*/ 	.word	0xffffffff


	//   ....[9]....
        /*0994*/ 	.word	0xffffffff


	//   ....[10]....
        /*0998*/ 	.word	0xffffffff


	//   ....[11]....
        /*099c*/ 	.word	0xffffffff


	//   ....[12]....
        /*09a0*/ 	.word	0xffffffff


	//   ....[13]....
        /*09a4*/ 	.word	0xffffffff


	//   ....[14]....
        /*09a8*/ 	.word	0xffffffff


	//   ....[15]....
        /*09ac*/ 	.word	0xffffffff


	//   ....[16]....
        /*09b0*/ 	.word	0xffffffff


	//   ....[17]....
        /*09b4*/ 	.word	0xffffffff


	//   ....[18]....
        /*09b8*/ 	.word	0xffffffff


	//   ....[19]....
        /*09bc*/ 	.word	0xffffffff


	//   ....[20]....
        /*09c0*/ 	.word	0xffffffff


	//   ....[21]....
        /*09c4*/ 	.word	0xffffffff


	//   ....[22]....
        /*09c8*/ 	.word	0xffffffff


	//   ....[23]....
        /*09cc*/ 	.word	0xffffffff


	//   ....[24]....
        /*09d0*/ 	.word	0xffffffff


	//   ....[25]....
        /*09d4*/ 	.word	0xffffffff


	//   ....[26]....
        /*09d8*/ 	.word	0xffffffff


	//   ....[27]....
        /*09dc*/ 	.word	0xffffffff


	//   ....[28]....
        /*09e0*/ 	.word	0xffffffff


	//   ....[29]....
        /*09e4*/ 	.word	0xffffffff


	//   ....[30]....
        /*09e8*/ 	.word	0xffffffff


	//   ....[31]....
        /*09ec*/ 	.word	0xffffffff


	//   ....[32]....
        /*09f0*/ 	.word	0xffffffff


	//   ....[33]....
        /*09f4*/ 	.word	0xffffffff


	//   ....[34]....
        /*09f8*/ 	.word	0xffffffff


	//   ....[35]....
        /*09fc*/ 	.word	0xffffffff


	//   ....[36]....
        /*0a00*/ 	.word	0xffffffff


	//   ....[37]....
        /*0a04*/ 	.word	0xffffffff


	//   ....[38]....
        /*0a08*/ 	.word	0xffffffff


	//   ....[39]....
        /*0a0c*/ 	.word	0xffffffff


	//   ....[40]....
        /*0a10*/ 	.word	0xffffffff


	//   ....[41]....
        /*0a14*/ 	.word	0xffffffff


	//   ....[42]....
        /*0a18*/ 	.word	0xffffffff


	//   ....[43]....
        /*0a1c*/ 	.word	0xffffffff


	//   ....[44]....
        /*0a20*/ 	.word	0xffffffff


	//   ....[45]....
        /*0a24*/ 	.word	0xffffffff


	//   ....[46]....
        /*0a28*/ 	.word	0xffffffff


	//   ....[47]....
        /*0a2c*/ 	.word	0xffffffff


	//   ....[48]....
        /*0a30*/ 	.word	0xffffffff


	//   ....[49]....
        /*0a34*/ 	.word	0xffffffff


	//   ....[50]....
        /*0a38*/ 	.word	0xffffffff


	//   ....[51]....
        /*0a3c*/ 	.word	0xffffffff


	//   ....[52]....
        /*0a40*/ 	.word	0xffffffff


	//   ....[53]....
        /*0a44*/ 	.word	0xffffffff


	//   ....[54]....
        /*0a48*/ 	.word	0xffffffff


	//   ....[55]....
        /*0a4c*/ 	.word	0xffffffff


	//   ....[56]....
        /*0a50*/ 	.word	0xffffffff


	//   ....[57]....
        /*0a54*/ 	.word	0xffffffff


	//   ....[58]....
        /*0a58*/ 	.word	0xffffffff


	//   ....[59]....
        /*0a5c*/ 	.word	0xffffffff


	//   ....[60]....
        /*0a60*/ 	.word	0xffffffff


	//   ....[61]....
        /*0a64*/ 	.word	0xffffffff


	//   ....[62]....
        /*0a68*/ 	.word	0xffffffff


	//   ....[63]....
        /*0a6c*/ 	.word	0xffffffff


	//   ....[64]....
        /*0a70*/ 	.word	0xffffffff


	//   ....[65]....
        /*0a74*/ 	.word	0xffffffff


	//   ....[66]....
        /*0a78*/ 	.word	0xffffffff


	//   ....[67]....
        /*0a7c*/ 	.word	0xffffffff


	//   ....[68]....
        /*0a80*/ 	.word	0xffffffff


	//   ....[69]....
        /*0a84*/ 	.word	0xffffffff


	//   ....[70]....
        /*0a88*/ 	.word	0xffffffff


	//   ....[71]....
        /*0a8c*/ 	.word	0xffffffff


	//   ....[72]....
        /*0a90*/ 	.word	0xffffffff


	//   ....[73]....
        /*0a94*/ 	.word	0xffffffff


	//   ....[74]....
        /*0a98*/ 	.word	0xffffffff


	//   ....[75]....
        /*0a9c*/ 	.word	0xffffffff


	//   ....[76]....
        /*0aa0*/ 	.word	0xffffffff


	//   ....[77]....
        /*0aa4*/ 	.word	0xffffffff


	//   ....[78]....
        /*0aa8*/ 	.word	0xffffffff


	//   ....[79]....
        /*0aac*/ 	.word	0xffffffff


	//   ....[80]....
        /*0ab0*/ 	.word	0xffffffff


	//   ....[81]....
        /*0ab4*/ 	.word	0xffffffff


	//   ....[82]....
        /*0ab8*/ 	.word	0xffffffff


	//   ....[83]....
        /*0abc*/ 	.word	0xffffffff


	//   ....[84]....
        /*0ac0*/ 	.word	0xffffffff


	//   ....[85]....
        /*0ac4*/ 	.word	0xffffffff


	//   ....[86]....
        /*0ac8*/ 	.word	0xffffffff


	//   ....[87]....
        /*0acc*/ 	.word	0xffffffff


	//   ....[88]....
        /*0ad0*/ 	.word	0xffffffff


	//   ....[89]....
        /*0ad4*/ 	.word	0xffffffff


	//   ....[90]....
        /*0ad8*/ 	.word	0xffffffff


	//   ....[91]....
        /*0adc*/ 	.word	0xffffffff


	//   ....[92]....
        /*0ae0*/ 	.word	0xffffffff


	//   ....[93]....
        /*0ae4*/ 	.word	0xffffffff


	//   ....[94]....
        /*0ae8*/ 	.word	0xffffffff


	//   ....[95]....
        /*0aec*/ 	.word	0xffffffff


	//   ....[96]....
        /*0af0*/ 	.word	0xffffffff


	//   ....[97]....
        /*0af4*/ 	.word	0xffffffff


	//   ....[98]....
        /*0af8*/ 	.word	0xffffffff


	//   ....[99]....
        /*0afc*/ 	.word	0xffffffff


	//   ....[100]....
        /*0b00*/ 	.word	0xffffffff


	//   ....[101]....
        /*0b04*/ 	.word	0xffffffff


	//   ....[102]....
        /*0b08*/ 	.word	0xffffffff


	//   ....[103]....
        /*0b0c*/ 	.word	0xffffffff


	//   ....[104]....
        /*0b10*/ 	.word	0xffffffff


	//   ....[105]....
        /*0b14*/ 	.word	0xffffffff


	//   ....[106]....
        /*0b18*/ 	.word	0xffffffff


	//   ....[107]....
        /*0b1c*/ 	.word	0xffffffff


	//   ....[108]....
        /*0b20*/ 	.word	0xffffffff


	//   ....[109]....
        /*0b24*/ 	.word	0xffffffff


	//   ....[110]....
        /*0b28*/ 	.word	0xffffffff


	//   ....[111]....
        /*0b2c*/ 	.word	0xffffffff


	//   ....[112]....
        /*0b30*/ 	.word	0xffffffff


	//   ....[113]....
        /*0b34*/ 	.word	0xffffffff


	//   ....[114]....
        /*0b38*/ 	.word	0xffffffff


	//   ....[115]....
        /*0b3c*/ 	.word	0xffffffff


	//   ....[116]....
        /*0b40*/ 	.word	0xffffffff


	//   ....[117]....
        /*0b44*/ 	.word	0xffffffff


	//----- nvinfo : EIATTR_COOP_GROUP_INSTR_OFFSETS
	.align		4
.L_34:
        /*0b48*/ 	.byte	0x04, 0x28
        /*0b4a*/ 	.short	(.L_36 - .L_35)


	//   ....[0]....
.L_35:
        /*0b4c*/ 	.word	0x00000060


	//   ....[1]....
        /*0b50*/ 	.word	0x00000090


	//   ....[2]....
        /*0b54*/ 	.word	0x000001c0


	//   ....[3]....
        /*0b58*/ 	.word	0x00000380


	//   ....[4]....
        /*0b5c*/ 	.word	0x00000540


	//   ....[5]....
        /*0b60*/ 	.word	0x000006a0


	//   ....[6]....
        /*0b64*/ 	.word	0x00002ae0


	//   ....[7]....
        /*0b68*/ 	.word	0x00002bc0


	//   ....[8]....
        /*0b6c*/ 	.word	0x00002d20


	//   ....[9]....
        /*0b70*/ 	.word	0x00002ed0


	//   ....[10]....
        /*0b74*/ 	.word	0x000075e0


	//   ....[11]....
        /*0b78*/ 	.word	0x00007610


	//   ....[12]....
        /*0b7c*/ 	.word	0x00007640


	//   ....[13]....
        /*0b80*/ 	.word	0x000076d0


	//   ....[14]....
        /*0b84*/ 	.word	0x00007700


	//   ....[15]....
        /*0b88*/ 	.word	0x00007730


	//   ....[16]....
        /*0b8c*/ 	.word	0x00007e20


	//   ....[17]....
        /*0b90*/ 	.word	0x00007e80


	//   ....[18]....
        /*0b94*/ 	.word	0x00007ec0


	//   ....[19]....
        /*0b98*/ 	.word	0x00007f10


	//   ....[20]....
        /*0b9c*/ 	.word	0x00007f40


	//   ....[21]....
        /*0ba0*/ 	.word	0x00007f70


	//   ....[22]....
        /*0ba4*/ 	.word	0x00007fa0


	//   ....[23]....
        /*0ba8*/ 	.word	0x00007fd0


	//   ....[24]....
        /*0bac*/ 	.word	0x00008000


	//   ....[25]....
        /*0bb0*/ 	.word	0x00008030


	//   ....[26]....
        /*0bb4*/ 	.word	0x00008060


	//   ....[27]....
        /*0bb8*/ 	.word	0x00008090


	//   ....[28]....
        /*0bbc*/ 	.word	0x000080c0


	//   ....[29]....
        /*0bc0*/ 	.word	0x000080f0


	//   ....[30]....
        /*0bc4*/ 	.word	0x00008120


	//   ....[31]....
        /*0bc8*/ 	.word	0x00008150


	//   ....[32]....
        /*0bcc*/ 	.word	0x00008180


	//   ....[33]....
        /*0bd0*/ 	.word	0x000081b0


	//   ....[34]....
        /*0bd4*/ 	.word	0x000081e0


	//   ....[35]....
        /*0bd8*/ 	.word	0x00008210


	//   ....[36]....
        /*0bdc*/ 	.word	0x00008240


	//   ....[37]....
        /*0be0*/ 	.word	0x00008270


	//   ....[38]....
        /*0be4*/ 	.word	0x000082a0


	//   ....[39]....
        /*0be8*/ 	.word	0x000082d0


	//   ....[40]....
        /*0bec*/ 	.word	0x00008300


	//   ....[41]....
        /*0bf0*/ 	.word	0x00008330


	//   ....[42]....
        /*0bf4*/ 	.word	0x00009fe0


	//   ....[43]....
        /*0bf8*/ 	.word	0x0000a000


	//   ....[44]....
        /*0bfc*/ 	.word	0x0000bc80


	//   ....[45]....
        /*0c00*/ 	.word	0x0000bcb0


	//   ....[46]....
        /*0c04*/ 	.word	0x0000f830


	//   ....[47]....
        /*0c08*/ 	.word	0x0000f860


	//   ....[48]....
        /*0c0c*/ 	.word	0x0000f8e0


	//   ....[49]....
        /*0c10*/ 	.word	0x0000f8f0


	//   ....[50]....
        /*0c14*/ 	.word	0x0000f900


	//   ....[51]....
        /*0c18*/ 	.word	0x0000f910


	//   ....[52]....
        /*0c1c*/ 	.word	0x0000f920


	//   ....[53]....
        /*0c20*/ 	.word	0x0000f930


	//   ....[54]....
        /*0c24*/ 	.word	0x0000f940


	//   ....[55]....
        /*0c28*/ 	.word	0x0000f950


	//   ....[56]....
        /*0c2c*/ 	.word	0x0000f960


	//   ....[57]....
        /*0c30*/ 	.word	0x0000f970


	//   ....[58]....
        /*0c34*/ 	.word	0x0000f980


	//   ....[59]....
        /*0c38*/ 	.word	0x0000f990


	//   ....[60]....
        /*0c3c*/ 	.word	0x0000f9a0


	//   ....[61]....
        /*0c40*/ 	.word	0x0000f9b0


	//   ....[62]....
        /*0c44*/ 	.word	0x0000f9c0


	//   ....[63]....
        /*0c48*/ 	.word	0x0000f9d0


	//   ....[64]....
        /*0c4c*/ 	.word	0x0000f9e0


	//   ....[65]....
        /*0c50*/ 	.word	0x0000f9f0


	//   ....[66]....
        /*0c54*/ 	.word	0x0000fa00


	//   ....[67]....
        /*0c58*/ 	.word	0x0000fa10


	//   ....[68]....
        /*0c5c*/ 	.word	0x0000fa20


	//   ....[69]....
        /*0c60*/ 	.word	0x0000fa30


	//   ....[70]....
        /*0c64*/ 	.word	0x0000fa40


	//   ....[71]....
        /*0c68*/ 	.word	0x0000fa50


	//   ....[72]....
        /*0c6c*/ 	.word	0x0000fa60


	//   ....[73]....
        /*0c70*/ 	.word	0x0000fa70


	//   ....[74]....
        /*0c74*/ 	.word	0x0000fa80


	//   ....[75]....
        /*0c78*/ 	.word	0x0000fa90


	//   ....[76]....
        /*0c7c*/ 	.word	0x0000faa0


	//   ....[77]....
        /*0c80*/ 	.word	0x0000fab0


	//   ....[78]....
        /*0c84*/ 	.word	0x00013530


	//   ....[79]....
        /*0c88*/ 	.word	0x00013550


	//   ....[80]....
        /*0c8c*/ 	.word	0x00016640


	//   ....[81]....
        /*0c90*/ 	.word	0x000168a0


	//   ....[82]....
        /*0c94*/ 	.word	0x0001a1f0


	//   ....[83]....
        /*0c98*/ 	.word	0x0001a210


	//   ....[84]....
        /*0c9c*/ 	.word	0x0001a230


	//   ....[85]....
        /*0ca0*/ 	.word	0x0001a250


	//   ....[86]....
        /*0ca4*/ 	.word	0x0001a270


	//   ....[87]....
        /*0ca8*/ 	.word	0x0001a290


	//   ....[88]....
        /*0cac*/ 	.word	0x0001a2b0


	//   ....[89]....
        /*0cb0*/ 	.word	0x0001a2d0


	//   ....[90]....
        /*0cb4*/ 	.word	0x0001a2f0


	//   ....[91]....
        /*0cb8*/ 	.word	0x0001a310


	//   ....[92]....
        /*0cbc*/ 	.word	0x0001a330


	//   ....[93]....
        /*0cc0*/ 	.word	0x0001a350


	//   ....[94]....
        /*0cc4*/ 	.word	0x0001a370


	//   ....[95]....
        /*0cc8*/ 	.word	0x0001a390


	//   ....[96]....
        /*0ccc*/ 	.word	0x0001a3b0


	//   ....[97]....
        /*0cd0*/ 	.word	0x0001a3d0


	//   ....[98]....
        /*0cd4*/ 	.word	0x0001a3f0


	//   ....[99]....
        /*0cd8*/ 	.word	0x0001a410


	//   ....[100]....
        /*0cdc*/ 	.word	0x0001a430


	//   ....[101]....
        /*0ce0*/ 	.word	0x0001a450


	//   ....[102]....
        /*0ce4*/ 	.word	0x0001a470


	//   ....[103]....
        /*0ce8*/ 	.word	0x0001a490


	//   ....[104]....
        /*0cec*/ 	.word	0x0001a4b0


	//   ....[105]....
        /*0cf0*/ 	.word	0x0001a4d0


	//   ....[106]....
        /*0cf4*/ 	.word	0x0001a4f0


	//   ....[107]....
        /*0cf8*/ 	.word	0x0001a510


	//   ....[108]....
        /*0cfc*/ 	.word	0x0001a530


	//   ....[109]....
        /*0d00*/ 	.word	0x0001a550


	//   ....[110]....
        /*0d04*/ 	.word	0x0001a570


	//   ....[111]....
        /*0d08*/ 	.word	0x0001a590


	//   ....[112]....
        /*0d0c*/ 	.word	0x0001a5b0


	//   ....[113]....
        /*0d10*/ 	.word	0x0001a5d0


	//   ....[114]....
        /*0d14*/ 	.word	0x0001bf00


	//   ....[115]....
        /*0d18*/ 	.word	0x0001bf10


	//   ....[116]....
        /*0d1c*/ 	.word	0x0001bf40


	//   ....[117]....
        /*0d20*/ 	.word	0x0001bf70


	//----- nvinfo : EIATTR_REG_RECONFIG
	.align		4
.L_36:
        /*0d24*/ 	.byte	0x01, 0x54
	.zero		2


	//----- nvinfo : EIATTR_SYSCALL_OFFSETS
	.align		4
        /*0d28*/ 	.byte	0x04, 0x46
        /*0d2a*/ 	.short	(.L_38 - .L_37)


	//   ....[0]....
.L_37:
        /*0d2c*/ 	.word	0x0001d070


	//   ....[1]....
        /*0d30*/ 	.word	0x0001d1d0


	//----- nvinfo : EIATTR_MBARRIER_INSTR_OFFSETS
	.align		4
.L_38:
        /*0d34*/ 	.byte	0x04, 0x39
        /*0d36*/ 	.short	(.L_40 - .L_39)


	//   ....[0]....
.L_39:
        /*0d38*/ 	.word	0x00000330
        /*0d3c*/ 	.word	0x000000ff
        /*0d40*/ 	.word	0x0004d050
        /*0d44*/ 	.short	0x0100
        /*0d46*/ 	.byte	0x06
	.zero		1


	//   ....[1]....
        /*0d48*/ 	.word	0x00000340
        /*0d4c*/ 	.word	0x000000ff
        /*0d50*/ 	.word	0x0004d060
        /*0d54*/ 	.short	0x0100
        /*0d56*/ 	.byte	0x06
	.zero		1


	//   ....[2]....
        /*0d58*/ 	.word	0x00000350
        /*0d5c*/ 	.word	0x000000ff
        /*0d60*/ 	.word	0x0004d058
        /*0d64*/ 	.short	0x0100
        /*0d66*/ 	.byte	0x06
	.zero		1


	//   ....[3]....
        /*0d68*/ 	.word	0x00000360
        /*0d6c*/ 	.word	0x000000ff
        /*0d70*/ 	.word	0x0004d068
        /*0d74*/ 	.short	0x0100
        /*0d76*/ 	.byte	0x06
	.zero		1


	//   ....[4]....
        /*0d78*/ 	.word	0x00000490
        /*0d7c*/ 	.word	0x000000ff
        /*0d80*/ 	.word	0x0004d000
        /*0d84*/ 	.short	0x0100
        /*0d86*/ 	.byte	0x06
	.zero		1


	//   ....[5]....
        /*0d88*/ 	.word	0x000004a0
        /*0d8c*/ 	.word	0x000000ff
        /*0d90*/ 	.word	0x0004d028
        /*0d94*/ 	.short	0x0100
        /*0d96*/ 	.byte	0x06
	.zero		1


	//   ....[6]....
        /*0d98*/ 	.word	0x000004b0
        /*0d9c*/ 	.word	0x000000ff
        /*0da0*/ 	.word	0x0004d008
        /*0da4*/ 	.short	0x0100
        /*0da6*/ 	.byte	0x06
	.zero		1


	//   ....[7]....
        /*0da8*/ 	.word	0x000004c0
        /*0dac*/ 	.word	0x000000ff
        /*0db0*/ 	.word	0x0004d030
        /*0db4*/ 	.short	0x0100
        /*0db6*/ 	.byte	0x06
	.zero		1


	//   ....[8]....
        /*0db8*/ 	.word	0x000004d0
        /*0dbc*/ 	.word	0x000000ff
        /*0dc0*/ 	.word	0x0004d010
        /*0dc4*/ 	.short	0x0100
        /*0dc6*/ 	.byte	0x06
	.zero		1


	//   ....[9]....
        /*0dc8*/ 	.word	0x000004e0
        /*0dcc*/ 	.word	0x000000ff
        /*0dd0*/ 	.word	0x0004d038
        /*0dd4*/ 	.short	0x0100
        /*0dd6*/ 	.byte	0x06
	.zero		1


	//   ....[10]....
        /*0dd8*/ 	.word	0x000004f0
        /*0ddc*/ 	.word	0x000000ff
        /*0de0*/ 	.word	0x0004d018
        /*0de4*/ 	.short	0x0100
        /*0de6*/ 	.byte	0x06
	.zero		1


	//   ....[11]....
        /*0de8*/ 	.word	0x00000500
        /*0dec*/ 	.word	0x000000ff
        /*0df0*/ 	.word	0x0004d040
        /*0df4*/ 	.short	0x0100
        /*0df6*/ 	.byte	0x06
	.zero		1


	//   ....[12]....
        /*0df8*/ 	.word	0x00000510
        /*0dfc*/ 	.word	0x000000ff
        /*0e00*/ 	.word	0x0004d020
        /*0e04*/ 	.short	0x0100
        /*0e06*/ 	.byte	0x06
	.zero		1


	//   ....[13]....
        /*0e08*/ 	.word	0x00000520
        /*0e0c*/ 	.word	0x000000ff
        /*0e10*/ 	.word	0x0004d048
        /*0e14*/ 	.short	0x0100
        /*0e16*/ 	.byte	0x06
	.zero		1


	//   ....[14]....
        /*0e18*/ 	.word	0x00000650
        /*0e1c*/ 	.word	0x000000ff
        /*0e20*/ 	.word	0x0004d070
        /*0e24*/ 	.short	0x0100
        /*0e26*/ 	.byte	0x06
	.zero		1


	//   ....[15]....
        /*0e28*/ 	.word	0x00000660
        /*0e2c*/ 	.word	0x000000ff
        /*0e30*/ 	.word	0x0004d080
        /*0e34*/ 	.short	0x0100
        /*0e36*/ 	.byte	0x06
	.zero		1


	//   ....[16]....
        /*0e38*/ 	.word	0x00000670
        /*0e3c*/ 	.word	0x000000ff
        /*0e40*/ 	.word	0x0004d078
        /*0e44*/ 	.short	0x0100
        /*0e46*/ 	.byte	0x06
	.zero		1


	//   ....[17]....
        /*0e48*/ 	.word	0x00000680
        /*0e4c*/ 	.word	0x000000ff
        /*0e50*/ 	.word	0x0004d088
        /*0e54*/ 	.short	0x0100
        /*0e56*/ 	.byte	0x06
	.zero		1


	//   ....[18]....
        /*0e58*/ 	.word	0x000007c0
        /*0e5c*/ 	.word	0x000000ff
        /*0e60*/ 	.word	0x0004d090
        /*0e64*/ 	.short	0x0100
        /*0e66*/ 	.byte	0x06
	.zero		1


	//   ....[19]....
        /*0e68*/ 	.word	0x000007d0
        /*0e6c*/ 	.word	0x000000ff
        /*0e70*/ 	.word	0x0004d098
        /*0e74*/ 	.short	0x0100
        /*0e76*/ 	.byte	0x06
	.zero		1


	//   ....[20]....
        /*0e78*/ 	.word	0x000007e0
        /*0e7c*/ 	.word	0x000000ff
        /*0e80*/ 	.word	0x0004d0a0
        /*0e84*/ 	.short	0x0100
        /*0e86*/ 	.byte	0x06
	.zero		1


	//   ....[21]....
        /*0e88*/ 	.word	0x000007f0
        /*0e8c*/ 	.word	0x000000ff
        /*0e90*/ 	.word	0x0004d0a8
        /*0e94*/ 	.short	0x0100
        /*0e96*/ 	.byte	0x06
	.zero		1


	//   ....[22]....
        /*0e98*/ 	.word	0x000008f0
        /*0e9c*/ 	.word	0x000000ff
        /*0ea0*/ 	.word	0x0004d0c0
        /*0ea4*/ 	.short	0x0100
        /*0ea6*/ 	.byte	0x06
	.zero		1


	//   ....[23]....
        /*0ea8*/ 	.word	0x00000900
        /*0eac*/ 	.word	0x000000ff
        /*0eb0*/ 	.word	0x0004d0e0
        /*0eb4*/ 	.short	0x0100
        /*0eb6*/ 	.byte	0x06
	.zero		1


	//   ....[24]....
        /*0eb8*/ 	.word	0x00000910
        /*0ebc*/ 	.word	0x000000ff
        /*0ec0*/ 	.word	0x0004d0c8
        /*0ec4*/ 	.short	0x0100
        /*0ec6*/ 	.byte	0x06
	.zero		1


	//   ....[25]....
        /*0ec8*/ 	.word	0x00000920
        /*0ecc*/ 	.word	0x000000ff
        /*0ed0*/ 	.word	0x0004d0e8
        /*0ed4*/ 	.short	0x0100
        /*0ed6*/ 	.byte	0x06
	.zero		1


	//   ....[26]....
        /*0ed8*/ 	.word	0x00000930
        /*0edc*/ 	.word	0x000000ff
        /*0ee0*/ 	.word	0x0004d0d0
        /*0ee4*/ 	.short	0x0100
        /*0ee6*/ 	.byte	0x06
	.zero		1


	//   ....[27]....
        /*0ee8*/ 	.word	0x00000940
        /*0eec*/ 	.word	0x000000ff
        /*0ef0*/ 	.word	0x0004d0f0
        /*0ef4*/ 	.short	0x0100
        /*0ef6*/ 	.byte	0x06
	.zero		1


	//   ....[28]....
        /*0ef8*/ 	.word	0x00000950
        /*0efc*/ 	.word	0x000000ff
        /*0f00*/ 	.word	0x0004d0d8
        /*0f04*/ 	.short	0x0100
        /*0f06*/ 	.byte	0x06
	.zero		1


	//   ....[29]....
        /*0f08*/ 	.word	0x00000960
        /*0f0c*/ 	.word	0x000000ff
        /*0f10*/ 	.word	0x0004d0f8
        /*0f14*/ 	.short	0x0100
        /*0f16*/ 	.byte	0x06
	.zero		1


	//   ....[30]....
        /*0f18*/ 	.word	0x00000e40
        /*0f1c*/ 	.word	0x000000ff
        /*0f20*/ 	.word	0x0004d050
        /*0f24*/ 	.short	0x010a
        /*0f26*/ 	.byte	0x09
	.zero		1


	//   ....[31]....
        /*0f28*/ 	.word	0x00000f90
        /*0f2c*/ 	.word	0x000000ff
        /*0f30*/ 	.word	0x0004d000
        /*0f34*/ 	.short	0x010a
        /*0f36*/ 	.byte	0x24
	.zero		1


	//   ....[32]....
        /*0f38*/ 	.word	0x00000fe0
        /*0f3c*/ 	.word	0x000000ff
        /*0f40*/ 	.word	0xfffffff8
        /*0f44*/ 	.short	0x010a
        /*0f46*/ 	.byte	0x04
	.zero		1


	//   ....[33]....
        /*0f48*/ 	.word	0x00004d80
        /*0f4c*/ 	.word	0x00000021
        /*0f50*/ 	.word	0x00000000
        /*0f54*/ 	.short	0x0101
        /*0f56*/ 	.byte	0x27
	.zero		1


	//   ....[34]....
        /*0f58*/ 	.word	0x00008460
        /*0f5c*/ 	.word	0x000000ff
        /*0f60*/ 	.word	0x0004d008
        /*0f64*/ 	.short	0x010a
        /*0f66*/ 	.byte	0x24
	.zero		1


	//   ....[35]....
        /*0f68*/ 	.word	0x00009770
        /*0f6c*/ 	.word	0x000000ff
        /*0f70*/ 	.word	0x00000000
        /*0f74*/ 	.short	0x0101
        /*0f76*/ 	.byte	0x06
	.zero		1


	//   ....[36]....
        /*0f78*/ 	.word	0x000098d0
        /*0f7c*/ 	.word	0x000000ff
        /*0f80*/ 	.word	0x0004d000
        /*0f84*/ 	.short	0x010a
        /*0f86*/ 	.byte	0x0a
	.zero		1


	//   ....[37]....
        /*0f88*/ 	.word	0x0000fb40
        /*0f8c*/ 	.word	0x000000ff
        /*0f90*/ 	.word	0x0004d000
        /*0f94*/ 	.short	0x010a
        /*0f96*/ 	.byte	0x0a
	.zero		1


	//   ....[38]....
        /*0f98*/ 	.word	0x0000ffe0
        /*0f9c*/ 	.word	0x000000ff
        /*0fa0*/ 	.word	0x0004d000
        /*0fa4*/ 	.short	0x010a
        /*0fa6*/ 	.byte	0x0a
	.zero		1


	//   ....[39]....
        /*0fa8*/ 	.word	0x000113d0
        /*0fac*/ 	.word	0x000000ff
        /*0fb0*/ 	.word	0x00000000
        /*0fb4*/ 	.short	0x0101
        /*0fb6*/ 	.byte	0x0a
	.zero		1


	//   ....[40]....
        /*0fb8*/ 	.word	0x00011480
        /*0fbc*/ 	.word	0x000000ff
        /*0fc0*/ 	.word	0x00000000
        /*0fc4*/ 	.short	0x0101
        /*0fc6*/ 	.byte	0x05
	.zero		1


	//   ....[41]....
        /*0fc8*/ 	.word	0x00011650
        /*0fcc*/ 	.word	0x000000ff
        /*0fd0*/ 	.word	0x0004d000
        /*0fd4*/ 	.short	0x010a
        /*0fd6*/ 	.byte	0x0a
	.zero		1


	//   ....[42]....
        /*0fd8*/ 	.word	0x0001a200
        /*0fdc*/ 	.word	0x000000ff
        /*0fe0*/ 	.word	0x0004d000
        /*0fe4*/ 	.short	0x010a
        /*0fe6*/ 	.byte	0x0a
	.zero		1


	//   ....[43]....
        /*0fe8*/ 	.word	0x0001a6b0
        /*0fec*/ 	.word	0x000000ff
        /*0ff0*/ 	.word	0x0004d000
        /*0ff4*/ 	.short	0x010a
        /*0ff6*/ 	.byte	0x0a
	.zero		1


	//   ....[44]....
        /*0ff8*/ 	.word	0x0001bcc0
        /*0ffc*/ 	.word	0x000000ff
        /*1000*/ 	.word	0x00000000
        /*1004*/ 	.short	0x0101
        /*1006*/ 	.byte	0x0a
	.zero		1


	//   ....[45]....
        /*1008*/ 	.word	0x0001bd70
        /*100c*/ 	.word	0x000000ff
        /*1010*/ 	.word	0x00000000
        /*1014*/ 	.short	0x0101
        /*1016*/ 	.byte	0x05
	.zero		1


	//   ....[46]....
        /*1018*/ 	.word	0x0001cb00
        /*101c*/ 	.word	0x000000ff
        /*1020*/ 	.word	0x00000008
        /*1024*/ 	.short	0x010a
        /*1026*/ 	.byte	0x04
	.zero		1


	//   ....[47]....
        /*1028*/ 	.word	0x0001ebd0
        /*102c*/ 	.word	0x00000000
        /*1030*/ 	.word	0x0004d090
        /*1034*/ 	.short	0x0101
        /*1036*/ 	.byte	0x24
	.zero		1


	//   ....[48]....
        /*1038*/ 	.word	0x0001edb0
        /*103c*/ 	.word	0x00000003
        /*1040*/ 	.word	0x0004d060
        /*1044*/ 	.short	0x010a
        /*1046*/ 	.byte	0x3f
	.zero		1


	//   ....[49]....
        /*1048*/ 	.word	0x0001f240
        /*104c*/ 	.word	0x00000003
        /*1050*/ 	.word	0x0004d028
        /*1054*/ 	.short	0x010a
        /*1056*/ 	.byte	0x3f
	.zero		1


	//   ....[50]....
        /*1058*/ 	.word	0x0001f6e0
        /*105c*/ 	.word	0x00000003
        /*1060*/ 	.word	0x0004d060
        /*1064*/ 	.short	0x010a
        /*1066*/ 	.byte	0x3f
	.zero		1


	//   ....[51]....
        /*1068*/ 	.word	0x0001fbb0
        /*106c*/ 	.word	0x00000002
        /*1070*/ 	.word	0x0004d028
        /*1074*/ 	.short	0x010a
        /*1076*/ 	.byte	0x3f
	.zero		1


	//   ....[52]....
        /*1078*/ 	.word	0x0001ff30
        /*107c*/ 	.word	0x00000007
        /*1080*/ 	.word	0x0004d028
        /*1084*/ 	.short	0x010a
        /*1086*/ 	.byte	0x3f
	.zero		1


	//   ....[53]....
        /*1088*/ 	.word	0x00020400
        /*108c*/ 	.word	0x00000004
        /*1090*/ 	.word	0x0004d028
        /*1094*/ 	.short	0x010a
        /*1096*/ 	.byte	0x3f
	.zero		1


	//   ....[54]....
        /*1098*/ 	.word	0x000206d0
        /*109c*/ 	.word	0x00000003
        /*10a0*/ 	.word	0x0004d050
        /*10a4*/ 	.short	0x010a
        /*10a6*/ 	.byte	0x3f
	.zero		1


	//   ....[55]....
        /*10a8*/ 	.word	0x00020730
        /*10ac*/ 	.word	0x00000000
        /*10b0*/ 	.word	0x0004d000
        /*10b4*/ 	.short	0x010a
        /*10b6*/ 	.byte	0x3f
	.zero		1


	//   ....[56]....
        /*10b8*/ 	.word	0x00020790
        /*10bc*/ 	.word	0x00000003
        /*10c0*/ 	.word	0xfffffff8
        /*10c4*/ 	.short	0x010a
        /*10c6*/ 	.byte	0x3f
	.zero		1


	//   ....[57]....
        /*10c8*/ 	.word	0x000207f0
        /*10cc*/ 	.word	0x0000000a
        /*10d0*/ 	.word	0x0004d008
        /*10d4*/ 	.short	0x010a
        /*10d6*/ 	.byte	0x3f
	.zero		1


	//   ....[58]....
        /*10d8*/ 	.word	0x00020850
        /*10dc*/ 	.word	0x00000005
        /*10e0*/ 	.word	0x0004d000
        /*10e4*/ 	.short	0x010a
        /*10e6*/ 	.byte	0x3f
	.zero		1


	//   ....[59]....
        /*10e8*/ 	.word	0x000208b0
        /*10ec*/ 	.word	0x00000008
        /*10f0*/ 	.word	0x0004d000
        /*10f4*/ 	.short	0x010a
        /*10f6*/ 	.byte	0x3f
	.zero		1


	//   ....[60]....
        /*10f8*/ 	.word	0x00020910
        /*10fc*/ 	.word	0x00000009
        /*1100*/ 	.word	0x0004d000
        /*1104*/ 	.short	0x010a
        /*1106*/ 	.byte	0x3f
	.zero		1


	//   ....[61]....
        /*1108*/ 	.word	0x00020970
        /*110c*/ 	.word	0x00000019
        /*1110*/ 	.word	0x0004d000
        /*1114*/ 	.short	0x010a
        /*1116*/ 	.byte	0x3f
	.zero		1


	//   ....[62]....
        /*1118*/ 	.word	0x000209d0
        /*111c*/ 	.word	0x00000003
        /*1120*/ 	.word	0x00000008
        /*1124*/ 	.short	0x010a
        /*1126*/ 	.byte	0x3f
	.zero		1


	//   ....[63]....
        /*1128*/ 	.word	0x00020a20
        /*112c*/ 	.word	0x00000003
        /*1130*/ 	.word	0x0004d060
        /*1134*/ 	.short	0x010a
        /*1136*/ 	.byte	0x3f
	.zero		1


	//   ....[64]....
        /*1138*/ 	.word	0x00020a70
        /*113c*/ 	.word	0x00000003
        /*1140*/ 	.word	0x0004d028
        /*1144*/ 	.short	0x010a
        /*1146*/ 	.byte	0x3f
	.zero		1


	//   ....[65]....
        /*1148*/ 	.word	0x00020ac0
        /*114c*/ 	.word	0x00000003
        /*1150*/ 	.word	0x0004d060
        /*1154*/ 	.short	0x010a
        /*1156*/ 	.byte	0x3f
	.zero		1


	//   ....[66]....
        /*1158*/ 	.word	0x00020b10
        /*115c*/ 	.word	0x00000002
        /*1160*/ 	.word	0x0004d028
        /*1164*/ 	.short	0x010a
        /*1166*/ 	.byte	0x3f
	.zero		1


	//   ....[67]....
        /*1168*/ 	.word	0x00020b60
        /*116c*/ 	.word	0x00000007
        /*1170*/ 	.word	0x0004d028
        /*1174*/ 	.short	0x010a
        /*1176*/ 	.byte	0x3f
	.zero		1


	//   ....[68]....
        /*1178*/ 	.word	0x00020bb0
        /*117c*/ 	.word	0x00000004
        /*1180*/ 	.word	0x0004d028
        /*1184*/ 	.short	0x010a
        /*1186*/ 	.byte	0x3f
	.zero		1


	//----- nvinfo : EIATTR_NUM_MBARRIERS
	.align		4
.L_40:
        /*1188*/ 	.byte	0x03, 0x38
        /*118a*/ 	.short	0x001e


	//----- nvinfo : EIATTR_EXIT_INSTR_OFFSETS
	.align		4
        /*118c*/ 	.byte	0x04, 0x1c
        /*118e*/ 	.short	(.L_42 - .L_41)


	//   ....[0]....
.L_41:
        /*1190*/ 	.word	0x00000a00


	//   ....[1]....
        /*1194*/ 	.word	0x0001ebe0


	//   ....[2]....
        /*1198*/ 	.word	0x0001ec20


	//   ....[3]....
        /*119c*/ 	.word	0x0001fe30


	//   ....[4]....
        /*11a0*/ 	.word	0x000206b0


	//----- nvinfo : EIATTR_MAX_THREADS
	.align		4
.L_42:
        /*11a4*/ 	.byte	0x04, 0x05
        /*11a6*/ 	.short	(.L_44 - .L_43)
.L_43:
        /*11a8*/ 	.word	0x00000180
        /*11ac*/ 	.word	0x00000001
        /*11b0*/ 	.word	0x00000001


	//----- nvinfo : EIATTR_CRS_STACK_SIZE
	.align		4
.L_44:
        /*11b4*/ 	.byte	0x04, 0x1e
        /*11b6*/ 	.short	(.L_46 - .L_45)
.L_45:
        /*11b8*/ 	.word	0x00000000


	//----- nvinfo : EIATTR_CBANK_PARAM_SIZE
	.align		4
.L_46:
        /*11bc*/ 	.byte	0x03, 0x19
        /*11be*/ 	.short	0x0870


	//----- nvinfo : EIATTR_PARAM_CBANK
	.align		4
        /*11c0*/ 	.byte	0x04, 0x0a
        /*11c2*/ 	.short	(.L_48 - .L_47)
	.align		4
.L_47:
        /*11c4*/ 	.word	index@(.nv.constant0._ZN7cutlass13device_kernelINS_4fmha6kernel28FmhaKernelTmaWarpSpecializedINS1_10collective30FmhaMainloopTmaWarpSpecializedINS_12float_e4m3_tEffN4cute5tupleIJNS7_1CILi128EEENS9_ILi256EEENS9_ILi224EEEEEENS8_IJiNS9_ILi1EEENS8_IJiiEEEEEESG_NS8_IJSE_iSF_EEENS4_12CausalFusionEJEEENS4_15FmhaFwdEpilogueIS6_fNS8_IJNS9_ILi64EEESC_SB_EEEEENS2_23IndividualTileSchedulerEJEEEEEvNT_6ParamsE)
        /*11c8*/ 	.short	0x0210
        /*11ca*/ 	.short	0x0870


	//----- nvinfo : EIATTR_SW_WAR
	.align		4
.L_48:
        /*11cc*/ 	.byte	0x04, 0x36
        /*11ce*/ 	.short	(.L_50 - .L_49)
.L_49:
        /*11d0*/ 	.word	0x00000008
.L_50:


//--------------------- .nv.callgraph             --------------------------
	.section	.nv.callgraph,"",@"SHT_CUDA_CALLGRAPH"
	.align	4
	.sectionentsize	8
	.align		4
        /*0000*/ 	.word	0x00000000
	.align		4
        /*0004*/ 	.word	0xffffffff
	.align		4
        /*0008*/ 	.word	index@(_ZN7cutlass13device_kernelINS_4fmha6kernel28FmhaKernelTmaWarpSpecializedINS1_10collective30FmhaMainloopTmaWarpSpecializedINS_12float_e4m3_tEffN4cute5tupleIJNS7_1CILi128EEENS9_ILi256EEENS9_ILi224EEEEEENS8_IJiNS9_ILi1EEENS8_IJiiEEEEEESG_NS8_IJSE_iSF_EEENS4_12CausalFusionEJEEENS4_15FmhaFwdEpilogueIS6_fNS8_IJNS9_ILi64EEESC_SB_EEEEENS2_23IndividualTileSchedulerEJEEEEEvNT_6ParamsE)
	.align		4
        /*000c*/ 	.word	index@(__assertfail)
	.align		4
        /*0010*/ 	.word	0x00000000
	.align		4
        /*0014*/ 	.word	0xfffffffe
	.align		4
        /*0018*/ 	.word	0x00000000
	.align		4
        /*001c*/ 	.word	0xfffffffd
	.align		4
        /*0020*/ 	.word	0x00000000
	.align		4
        /*0024*/ 	.word	0xfffffffc


//--------------------- .nv.constant4             --------------------------
	.section	.nv.constant4,"a",@progbits
	.align	8
	.align		8
.nv.constant4:
        /*0000*/ 	.dword	__assertfail
	.align		8
        /*0008*/ 	.dword	__unnamed_1
	.align		8
        /*0010*/ 	.dword	__unnamed_2
	.align		8
        /*0018*/ 	.dword	_ZN39_INTERNAL_16323ef0_4_k_cu_5ba777b8_27754cuda3std3__45__cpo5beginE
	.align		8
        /*0020*/ 	.dword	_ZN39_INTERNAL_16323ef0_4_k_cu_5ba777b8_27754cuda3std3__45__cpo3endE
	.align		8
        /*0028*/ 	.dword	_ZN39_INTERNAL_16323ef0_4_k_cu_5ba777b8_27754cuda3std3__45__cpo6cbeginE
	.align		8
        /*0030*/ 	.dword	_ZN39_INTERNAL_16323ef0_4_k_cu_5ba777b8_27754cuda3std3__45__cpo4cendE
	.align		8
        /*0038*/ 	.dword	_ZN39_INTERNAL_16323ef0_4_k_cu_5ba777b8_27754cuda3std3__441_GLOBAL__N__16323ef0_4_k_cu_5ba777b8_27756ignoreE
	.align		8
        /*0040*/ 	.dword	_ZN39_INTERNAL_16323ef0_4_k_cu_5ba777b8_27754cuda3std3__419piecewise_constructE
	.align		8
        /*0048*/ 	.dword	_ZN39_INTERNAL_16323ef0_4_k_cu_5ba777b8_27754cuda3std3__48in_placeE
	.align		8
        /*0050*/ 	.dword	_ZN39_INTERNAL_16323ef0_4_k_cu_5ba777b8_27754cuda3std6ranges3__45__cpo4swapE
	.align		8
        /*0058*/ 	.dword	_ZN39_INTERNAL_16323ef0_4_k_cu_5ba777b8_27754cuda3std6ranges3__45__cpo9iter_moveE
	.align		8
        /*0060*/ 	.dword	_ZN39_INTERNAL_16323ef0_4_k_cu_5ba777b8_27754cute7productE
	.align		8
        /*0068*/ 	.dword	_ZN39_INTERNAL_16323ef0_4_k_cu_5ba777b8_27754cute1_E
	.align		8
        /*0070*/ 	.dword	$str$24
	.align		8
        /*0078*/ 	.dword	$str$25


//--------------------- .text._ZN7cutlass13device_kernelINS_4fmha6kernel28FmhaKernelTmaWarpSpecializedINS1_10collective30FmhaMainloopTmaWarpSpecializedINS_12float_e4m3_tEffN4cute5tupleIJNS7_1CILi128EEENS9_ILi256EEENS9_ILi224EEEEEENS8_IJiNS9_ILi1EEENS8_IJiiEEEEEESG_NS8_IJSE_iSF_EEENS4_12CausalFusionEJEEENS4_15FmhaFwdEpilogueIS6_fNS8_IJNS9_ILi64EEESC_SB_EEEEENS2_23IndividualTileSchedulerEJEEEEEvNT_6ParamsE --------------------------
	.section	.text._ZN7cutlass13device_kernelINS_4fmha6kernel28FmhaKernelTmaWarpSpecializedINS1_10collective30FmhaMainloopTmaWarpSpecializedINS_12float_e4m3_tEffN4cute5tupleIJNS7_1CILi128EEENS9_ILi256EEENS9_ILi224EEEEEENS8_IJiNS9_ILi1EEENS8_IJiiEEEEEESG_NS8_IJSE_iSF_EEENS4_12CausalFusionEJEEENS4_15FmhaFwdEpilogueIS6_fNS8_IJNS9_ILi64EEESC_SB_EEEEENS2_23IndividualTileSchedulerEJEEEEEvNT_6ParamsE,"ax",@progbits
	.align	128
.text._ZN7cutlass13device_kernelINS_4fmha6kernel28FmhaKernelTmaWarpSpecializedINS1_10collective30FmhaMainloopTmaWarpSpecializedINS_12float_e4m3_tEffN4cute5tupleIJNS7_1CILi128EEENS9_ILi256EEENS9_ILi224EEEEEENS8_IJiNS9_ILi1EEENS8_IJiiEEEEEESG_NS8_IJSE_iSF_EEENS4_12CausalFusionEJEEENS4_15FmhaFwdEpilogueIS6_fNS8_IJNS9_ILi64EEESC_SB_EEEEENS2_23IndividualTileSchedulerEJEEEEEvNT_6ParamsE:
        .type           _ZN7cutlass13device_kernelINS_4fmha6kernel28FmhaKernelTmaWarpSpecializedINS1_10collective30FmhaMainloopTmaWarpSpecializedINS_12float_e4m3_tEffN4cute5tupleIJNS7_1CILi128EEENS9_ILi256EEENS9_ILi224EEEEEENS8_IJiNS9_ILi1EEENS8_IJiiEEEEEESG_NS8_IJSE_iSF_EEENS4_12CausalFusionEJEEENS4_15FmhaFwdEpilogueIS6_fNS8_IJNS9_ILi64EEESC_SB_EEEEENS2_23IndividualTileSchedulerEJEEEEEvNT_6ParamsE,@function
        .size           _ZN7cutlass13device_kernelINS_4fmha6kernel28FmhaKernelTmaWarpSpecializedINS1_10collective30FmhaMainloopTmaWarpSpecializedINS_12float_e4m3_tEffN4cute5tupleIJNS7_1CILi128EEENS9_ILi256EEENS9_ILi224EEEEEENS8_IJiNS9_ILi1EEENS8_IJiiEEEEEESG_NS8_IJSE_iSF_EEENS4_12CausalFusionEJEEENS4_15FmhaFwdEpilogueIS6_fNS8_IJNS9_ILi64EEESC_SB_EEEEENS2_23IndividualTileSchedulerEJEEEEEvNT_6ParamsE,(.L_x_129 - _ZN7cutlass13device_kernelINS_4fmha6kernel28FmhaKernelTmaWarpSpecializedINS1_10collective30FmhaMainloopTmaWarpSpecializedINS_12float_e4m3_tEffN4cute5tupleIJNS7_1CILi128EEENS9_ILi256EEENS9_ILi224EEEEEENS8_IJiNS9_ILi1EEENS8_IJiiEEEEEESG_NS8_IJSE_iSF_EEENS4_12CausalFusionEJEEENS4_15FmhaFwdEpilogueIS6_fNS8_IJNS9_ILi64EEESC_SB_EEEEENS2_23IndividualTileSchedulerEJEEEEEvNT_6ParamsE)
        .other          _ZN7cutlass13device_kernelINS_4fmha6kernel28FmhaKernelTmaWarpSpecializedINS1_10collective30FmhaMainloopTmaWarpSpecializedINS_12float_e4m3_tEffN4cute5tupleIJNS7_1CILi128EEENS9_ILi256EEENS9_ILi224EEEEEENS8_IJiNS9_ILi1EEENS8_IJiiEEEEEESG_NS8_IJSE_iSF_EEENS4_12CausalFusionEJEEENS4_15FmhaFwdEpilogueIS6_fNS8_IJNS9_ILi64EEESC_SB_EEEEENS2_23IndividualTileSchedulerEJEEEEEvNT_6ParamsE,@"STO_CUDA_ENTRY STV_DEFAULT"
_ZN7cutlass13device_kernelINS_4fmha6kernel28FmhaKernelTmaWarpSpecializedINS1_10collective30FmhaMainloopTmaWarpSpecializedINS_12float_e4m3_tEffN4cute5tupleIJNS7_1CILi128EEENS9_ILi256EEENS9_ILi224EEEEEENS8_IJiNS9_ILi1EEENS8_IJiiEEEEEESG_NS8_IJSE_iSF_EEENS4_12CausalFusionEJEEENS4_15FmhaFwdEpilogueIS6_fNS8_IJNS9_ILi64EEESC_SB_EEEEENS2_23IndividualTileSchedulerEJEEEEEvNT_6ParamsE:
[----:B------:R-:W1:Y:S02]  /*0000*/  LDC R1, c[0x0][0x28] ;  /* 0x00000a00ff017b82 */ /* 0x000e640000000800 */
[----:B-1----:R-:W-:Y:S01]  /*0010*/  VIADD R1, R1, 0xffffff40 ;  /* 0xffffff4001017836 */ /* 0x002fe20000000000 */
[----:B------:R-:W1:Y:S01]  /*0020*/  S2R R5, SR_TID.X ;  /* 0x0000000000057919 */ /* 0x000e620000002100 */
[----:B------:R-:W-:Y:S01]  /*0030*/  ELECT P1, URZ, PT ;  /* 0x00000000003f782f */ /* 0x000fe20003820000 */
[----:B------:R-:W-:Y:S01]  /*0040*/  BSSY B0, `(.L_x_0) ;  /* 0x0000017000007945 */ /* 0x000fe20003800000 */
[----:B-1----:R-:W-:-:S05]  /*0050*/  SHF.R.U32.HI R0, RZ, 0x5, R5 ;  /* 0x00000005ff007819 */ /* 0x002fca0000011605 */
[----:B------:R-:W1:Y:S02]  /*0060*/  SHFL.IDX PT, R2, R0, RZ, 0x1f ;  /* 0x00001fff00027589 */ /* 0x000e6400000e0000 */
[----:B-1----:R-:W-:Y:S02]  /*0070*/  R2UR UR4, R2 ;  /* 0x00000000020472ca */ /* 0x002fe400000e0000 */
[----:B------:R-:W-:-:S06]  /*0080*/  SHF.R.U32.HI R2, RZ, 0x7, R5 ;  /* 0x00000007ff027819 */ /* 0x000fcc0000011605 */
[----:B------:R-:W1:Y:S05]  /*0090*/  SHFL.IDX PT, R2, R2, RZ, 0x1f ;  /* 0x00001fff02027589 */ /* 0x000e6a00000e0000 */
[----:B------:R-:W-:Y:S02]  /*00a0*/  USHF.R.S32.HI UR5, URZ, 0x1f, UR4 ;  /* 0x0000001f3f057899 */ /* 0x000fe40008011404 */
[----:B------:R-:W-:Y:S02]  /*00b0*/  ISETP.NE.OR P0, PT, RZ, UR4, !P1 ;  /* 0x00000004ff007c0c */ /* 0x000fe4000cf05670 */
[----:B------:R-:W-:-:S04]  /*00c0*/  ULEA.HI UR5, UR5, UR4, URZ, 0x2 ;  /* 0x0000000405057291 */ /* 0x000fc8000f8f103f */
[----:B------:R-:W-:-:S04]  /*00d0*/  ULOP3.LUT UR5, UR5, 0xfffffffc, URZ, 0xc0, !UPT ;  /* 0xfffffffc05057892 */ /* 0x000fc8000f8ec03f */
[----:B------:R-:W-:-:S03]  /*00e0*/  UIADD3 UR4, UR4, -UR5, URZ ;  /* 0x8000000504047290 */ /* 0x000fc6000fffe03f */
[----:B------:R-:W-:Y:S09]  /*00f0*/  @P0 BRA `(.L_x_1) ;  /* 0x00000000002c0947 */ /* 0x000ff20003800000 */
[----:B------:R-:W-:Y:S02]  /*0100*/  ULDC.64 UR6, c[0x0][0x198] ;  /* 0x0000660000067ab9 */ /* 0x000fe40000000a00 */
[----:B------:R-:W-:Y:S02]  /*0110*/  UIADD3 UR8, UP0, UR6, 0xf0, URZ ;  /* 0x000000f006087890 */ /* 0x000fe4000ff1e03f */
[----:B------:R-:W-:Y:S02]  /*0120*/  UIADD3 UR10, UP1, UR6, 0x1f0, URZ ;  /* 0x000001f0060a7890 */ /* 0x000fe4000ff3e03f */
[----:B------:R-:W-:Y:S02]  /*0130*/  UIADD3 UR6, UP2, UR6, 0x2f0, URZ ;  /* 0x000002f006067890 */ /* 0x000fe4000ff5e03f */
[----:B------:R-:W-:Y:S02]  /*0140*/  UIADD3.X UR9, URZ, UR7, URZ, UP0, !UPT ;  /* 0x000000073f097290 */ /* 0x000fe400087fe43f */
[----:B------:R-:W-:-:S02]  /*0150*/  UIADD3.X UR11, URZ, UR7, URZ, UP1, !UPT ;  /* 0x000000073f0b7290 */ /* 0x000fc40008ffe43f */
[----:B------:R-:W-:-:S05]  /*0160*/  UIADD3.X UR7, URZ, UR7, URZ, UP2, !UPT ;  /* 0x000000073f077290 */ /* 0x000fca00097fe43f */
[----:B------:R2:W-:Y:S02]  /*0170*/  UTMACCTL.PF [UR8] ;  /* 0x00000000080079b9 */ /* 0x0005e40008040000 */
[----:B------:R2:W-:Y:S02]  /*0180*/  UTMACCTL.PF [UR10] ;  /* 0x000000000a0079b9 */ /* 0x0005e40008040000 */
[----:B------:R2:W-:Y:S02]  /*0190*/  UTMACCTL.PF [UR6] ;  /* 0x00000000060079b9 */ /* 0x0005e40008040000 */
[----:B--2---:R-:W-:Y:S01]  /*01a0*/  NOP ;  /* 0x0000000000007918 */ /* 0x004fe20000000000 */
.L_x_1:
[----:B------:R-:W-:Y:S05]  /*01b0*/  BSYNC B0 ;  /* 0x0000000000007941 */ /* 0x000fea0003800000 */
.L_x_0:
[----:B------:R-:W2:Y:S01]  /*01c0*/  SHFL.IDX PT, R3, R0, RZ, 0x1f ;  /* 0x00001fff00037589 */ /* 0x000ea200000e0000 */
[----:B-1----:R-:W-:Y:S01]  /*01d0*/  R2UR UR38, R2 ;  /* 0x00000000022672ca */ /* 0x002fe200000e0000 */
[----:B------:R-:W-:-:S12]  /*01e0*/  UISETP.NE.AND UP0, UPT, UR4, 0x1, UPT ;  /* 0x000000010400788c */ /* 0x000fd8000bf05270 */
[----:B------:R-:W-:Y:S02]  /*01f0*/  UIADD3 UR7, UR38, -0x1, URZ ;  /* 0xffffffff26077890 */ /* 0x000fe4000fffe03f */
[----:B------:R-:W-:Y:S02]  /*0200*/  UISETP.EQ.AND UP0, UPT, UR38, URZ, !UP0 ;  /* 0x0000003f2600728c */ /* 0x000fe4000c702270 */
[----:B------:R-:W-:Y:S02]  /*0210*/  UISETP.GE.U32.AND UP1, UPT, UR7, 0x4, UPT ;  /* 0x000000040700788c */ /* 0x000fe4000bf26070 */
[----:B------:R-:W-:Y:S01]  /*0220*/  USEL UR5, URZ, 0x1, !UP0 ;  /* 0x000000013f057887 */ /* 0x000fe2000c000000 */
[----:B--2---:R-:W-:-:S03]  /*0230*/  ISETP.NE.AND P0, PT, R3, RZ, PT ;  /* 0x000000ff0300720c */ /* 0x004fc60003f05270 */
[----:B------:R-:W-:-:S10]  /*0240*/  USEL UR5, UR5, 0x2, UP1 ;  /* 0x0000000205057887 */ /* 0x000fd40008800000 */
[----:B------:R-:W-:Y:S05]  /*0250*/  @P0 BRA `(.L_x_2) ;  /* 0x0000000000480947 */ /* 0x000fea0003800000 */
[----:B------:R-:W1:Y:S01]  /*0260*/  S2UR UR8, SR_CgaCtaId ;  /* 0x00000000000879c3 */ /* 0x000e620000008800 */
[----:B------:R-:W-:Y:S01]  /*0270*/  UMOV UR6, 0x400 ;  /* 0x0000040000067882 */ /* 0x000fe20000000000 */
[----:B------:R-:W-:Y:S01]  /*0280*/  UMOV UR9, 0x1 ;  /* 0x0000000100097882 */ /* 0x000fe20000000000 */
[----:B------:R-:W-:Y:S01]  /*0290*/  UMOV UR10, 0x80 ;  /* 0x00000080000a7882 */ /* 0x000fe20000000000 */
[----:B------:R-:W-:Y:S01]  /*02a0*/  ELECT P0, URZ, PT ;  /* 0x00000000003f782f */ /* 0x000fe20003800000 */
[----:B------:R-:W-:-:S04]  /*02b0*/  UIADD3 UR10, -UR10, 0x100000, URZ ;  /* 0x001000000a0a7890 */ /* 0x000fc8000fffe13f */
[----:B------:R-:W-:Y:S02]  /*02c0*/  USHF.L.U32 UR11, UR10, 0xb, URZ ;  /* 0x0000000b0a0b7899 */ /* 0x000fe4000800063f */
[----:B------:R-:W-:Y:S02]  /*02d0*/  USHF.L.U32 UR10, UR10, 0x1, URZ ;  /* 0x000000010a0a7899 */ /* 0x000fe4000800063f */
[----:B-1----:R-:W-:Y:S02]  /*02e0*/  ULEA UR6, UR8, UR6, 0x18 ;  /* 0x0000000608067291 */ /* 0x002fe4000f8ec03f */
[----:B------:R-:W-:-:S04]  /*02f0*/  UIADD3 UR8, -UR9, 0x100000, URZ ;  /* 0x0010000009087890 */ /* 0x000fc8000fffe13f */
[----:B------:R-:W-:Y:S02]  /*0300*/  USHF.L.U32 UR9, UR8, 0xb, URZ ;  /* 0x0000000b08097899 */ /* 0x000fe4000800063f */
[----:B------:R-:W-:Y:S01]  /*0310*/  USHF.L.U32 UR8, UR8, 0x1, URZ ;  /* 0x0000000108087899 */ /* 0x000fe2000800063f */
[----:B------:R-:W1:Y:S11]  /*0320*/  FENCE.VIEW.ASYNC.S ;  /* 0x00000000000073c6 */ /* 0x000e760000000000 */
[----:B-1----:R1:W2:Y:S01]  /*0330*/  SYNCS.EXCH.64 URZ, [UR6+0x4d050], UR8 ;  /* 0x04d05008063f75b2 */ /* 0x0022a20008000100 */
[----:B------:R1:W3:Y:S01]  /*0340*/  SYNCS.EXCH.64 URZ, [UR6+0x4d060], UR10 ;  /* 0x04d0600a063f75b2 */ /* 0x0002e20008000100 */
[----:B------:R1:W4:Y:S01]  /*0350*/  SYNCS.EXCH.64 URZ, [UR6+0x4d058], UR8 ;  /* 0x04d05808063f75b2 */ /* 0x0003220008000100 */
[----:B------:R1:W1:Y:S01]  /*0360*/  SYNCS.EXCH.64 URZ, [UR6+0x4d068], UR10 ;  /* 0x04d0680a063f75b2 */ /* 0x0002620008000100 */
[----:B------:R-:W-:Y:S01]  /*0370*/  NOP ;  /* 0x0000000000007918 */ /* 0x000fe20000000000 */
.L_x_2:
[----:B------:R-:W5:Y:S01]  /*0380*/  SHFL.IDX PT, R2, R0, RZ, 0x1f ;  /* 0x00001fff00027589 */ /* 0x000f6200000e0000 */
[----:B------:R-:W-:Y:S01]  /*0390*/  NOP ;  /* 0x0000000000007918 */ /* 0x000fe20000000000 */
[----:B-----5:R-:W-:-:S13]  /*03a0*/  ISETP.NE.AND P0, PT, R2, RZ, PT ;  /* 0x000000ff0200720c */ /* 0x020fda0003f05270 */
[----:B------:R-:W-:Y:S05]  /*03b0*/  @P0 BRA `(.L_x_3) ;  /* 0x0000000000600947 */ /* 0x000fea0003800000 */
[----:B-1----:R-:W1:Y:S01]  /*03c0*/  S2UR UR8, SR_CgaCtaId ;  /* 0x00000000000879c3 */ /* 0x002e620000008800 */
[----:B------:R-:W-:Y:S01]  /*03d0*/  UMOV UR6, 0x400 ;  /* 0x0000040000067882 */ /* 0x000fe20000000000 */
[----:B------:R-:W-:Y:S01]  /*03e0*/  UMOV UR10, 0x1 ;  /* 0x00000001000a7882 */ /* 0x000fe20000000000 */
[----:B------:R-:W-:Y:S01]  /*03f0*/  UMOV UR9, 0x100 ;  /* 0x0000010000097882 */ /* 0x000fe20000000000 */
[----:B------:R-:W-:-:S04]  /*0400*/  UIADD3 UR10, -UR10, 0x100000, URZ ;  /* 0x001000000a0a7890 */ /* 0x000fc8000fffe13f */
[----:B------:R-:W-:Y:S02]  /*0410*/  USHF.L.U32 UR11, UR10, 0xb, URZ ;  /* 0x0000000b0a0b7899 */ /* 0x000fe4000800063f */
[----:B------:R-:W-:Y:S01]  /*0420*/  USHF.L.U32 UR10, UR10, 0x1, URZ ;  /* 0x000000010a0a7899 */ /* 0x000fe2000800063f */
[----:B------:R-:W-:Y:S01]  /*0430*/  ELECT P0, URZ, PT ;  /* 0x00000000003f782f */ /* 0x000fe20003800000 */
[----:B-1----:R-:W-:Y:S02]  /*0440*/  ULEA UR6, UR8, UR6, 0x18 ;  /* 0x0000000608067291 */ /* 0x002fe4000f8ec03f */
[----:B------:R-:W-:-:S04]  /*0450*/  UIADD3 UR8, -UR9, 0x100000, URZ ;  /* 0x0010000009087890 */ /* 0x000fc8000fffe13f */
[----:B------:R-:W-:Y:S02]  /*0460*/  USHF.L.U32 UR9, UR8, 0xb, URZ ;  /* 0x0000000b08097899 */ /* 0x000fe4000800063f */
[----:B------:R-:W-:Y:S01]  /*0470*/  USHF.L.U32 UR8, UR8, 0x1, URZ ;  /* 0x0000000108087899 */ /* 0x000fe2000800063f */
[----:B------:R-:W1:Y:S03]  /*0480*/  FENCE.VIEW.ASYNC.S ;  /* 0x00000000000073c6 */ /* 0x000e660000000000 */
[----:B-1----:R1:W1:Y:S08]  /*0490*/  SYNCS.EXCH.64 URZ, [UR6+0x4d000], UR10 ;  /* 0x04d0000a063f75b2 */ /* 0x0022700008000100 */
[----:B------:R1:W1:Y:S01]  /*04a0*/  SYNCS.EXCH.64 URZ, [UR6+0x4d028], UR8 ;  /* 0x04d02808063f75b2 */ /* 0x0002620008000100 */
        /* <DEDUP_REMOVED lines=8> */
[----:B------:R-:W-:Y:S01]  /*0530*/  NOP ;  /* 0x0000000000007918 */ /* 0x000fe20000000000 */
.L_x_3:
        /* <DEDUP_REMOVED lines=21> */
[----:B------:R-:W-:Y:S01]  /*0690*/  NOP ;  /* 0x0000000000007918 */ /* 0x000fe20000000000 */
.L_x_4:
[----:B------:R-:W5:Y:S01]  /*06a0*/  SHFL.IDX PT, R2, R0, RZ, 0x1f ;  /* 0x00001fff00027589 */ /* 0x000f6200000e0000 */
[----:B------:R-:W-:Y:S01]  /*06b0*/  ELECT P0, URZ, PT ;  /* 0x00000000003f782f */ /* 0x000fe20003800000 */
[----:B------:R-:W-:Y:S01]  /*06c0*/  NOP ;  /* 0x0000000000007918 */ /* 0x000fe20000000000 */
[----:B-1----:R-:W-:Y:S02]  /*06d0*/  UMOV UR8, 0x80 ;  /* 0x0000008000087882 */ /* 0x002fe40000000000 */
[C---:B-----5:R-:W-:Y:S02]  /*06e0*/  ISETP.NE.OR P0, PT, R2.reuse, RZ, !P0 ;  /* 0x000000ff0200720c */ /* 0x060fe40004705670 */
[----:B------:R-:W-:-:S11]  /*06f0*/  ISETP.NE.AND P2, PT, R2, RZ, PT ;  /* 0x000000ff0200720c */ /* 0x000fd60003f45270 */
[----:B------:R-:W-:Y:S01]  /*0700*/  VOTEU.ALL UP0, P0 ;  /* 0x00000000003f7886 */ /* 0x000fe20000000000 */
[----:B------:R-:W-:Y:S01]  /*0710*/  VOTEU.ALL UP2, P0 ;  /* 0x00000000003f7886 */ /* 0x000fe20000040000 */
[----:B------:R-:W-:Y:S01]  /*0720*/  VOTEU.ALL UP3, P0 ;  /* 0x00000000003f7886 */ /* 0x000fe20000060000 */
[----:B------:R-:W-:Y:S02]  /*0730*/  VOTEU.ALL UP4, P0 ;  /* 0x00000000003f7886 */ /* 0x000fe40000080000 */
[----:B------:R-:W1:Y:S01]  /*0740*/  @!UP0 S2UR UR10, SR_CgaCtaId ;  /* 0x00000000000a89c3 */ /* 0x000e620000008800 */
[----:B------:R-:W-:Y:S01]  /*0750*/  @!UP0 UMOV UR6, 0x400 ;  /* 0x0000040000068882 */ /* 0x000fe20000000000 */
[----:B------:R-:W-:-:S04]  /*0760*/  @!UP0 UIADD3 UR8, -UR8, 0x100000, URZ ;  /* 0x0010000008088890 */ /* 0x000fc8000fffe13f */
[----:B------:R-:W-:Y:S02]  /*0770*/  @!UP0 USHF.L.U32 UR9, UR8, 0xb, URZ ;  /* 0x0000000b08098899 */ /* 0x000fe4000800063f */
[----:B------:R-:W-:Y:S02]  /*0780*/  @!UP0 USHF.L.U32 UR8, UR8, 0x1, URZ ;  /* 0x0000000108088899 */ /* 0x000fe4000800063f */
[----:B-1----:R-:W-:Y:S01]  /*0790*/  @!UP0 ULEA UR6, UR10, UR6, 0x18 ;  /* 0x000000060a068291 */ /* 0x002fe2000f8ec03f */
[----:B------:R-:W-:Y:S01]  /*07a0*/  VOTEU.ALL UP0, P0 ;  /* 0x00000000003f7886 */ /* 0x000fe20000000000 */
[----:B------:R-:W1:Y:S10]  /*07b0*/  FENCE.VIEW.ASYNC.S ;  /* 0x00000000000073c6 */ /* 0x000e740000000000 */
[----:B-1----:R1:W1:Y:S01]  /*07c0*/  @!UP0 SYNCS.EXCH.64 URZ, [UR6+0x4d090], UR8 ;  /* 0x04d09008063f85b2 */ /* 0x0022620008000100 */
[----:B------:R1:W1:Y:S01]  /*07d0*/  @!UP2 SYNCS.EXCH.64 URZ, [UR6+0x4d098], UR8 ;  /* 0x04d09808063fa5b2 */ /* 0x0002620008000100 */
[----:B------:R1:W1:Y:S01]  /*07e0*/  @!UP3 SYNCS.EXCH.64 URZ, [UR6+0x4d0a0], UR8 ;  /* 0x04d0a008063fb5b2 */ /* 0x0002620008000100 */
[----:B------:R1:W1:Y:S01]  /*07f0*/  @!UP4 SYNCS.EXCH.64 URZ, [UR6+0x4d0a8], UR8 ;  /* 0x04d0a808063fc5b2 */ /* 0x0002620008000100 */
[----:B------:R-:W-:Y:S01]  /*0800*/  NOP ;  /* 0x0000000000007918 */ /* 0x000fe20000000000 */
[----:B------:R-:W-:Y:S05]  /*0810*/  @P2 BRA `(.L_x_5) ;  /* 0x0000000000582947 */ /* 0x000fea0003800000 */
[----:B-1----:R-:W1:Y:S01]  /*0820*/  S2UR UR8, SR_CgaCtaId ;  /* 0x00000000000879c3 */ /* 0x002e620000008800 */
        /* <DEDUP_REMOVED lines=12> */
[----:B-1----:R1:W1:Y:S01]  /*08f0*/  SYNCS.EXCH.64 URZ, [UR6+0x4d0c0], UR8 ;  /* 0x04d0c008063f75b2 */ /* 0x0022620008000100 */
        /* <DEDUP_REMOVED lines=8> */
.L_x_5:
[----:B------:R-:W-:Y:S01]  /*0980*/  ISETP.NE.AND P0, PT, RZ, UR38, PT ;  /* 0x00000026ff007c0c */ /* 0x000fe2000bf05270 */
[----:B------:R-:W-:Y:S01]  /*0990*/  IMAD.U32 R0, RZ, RZ, UR4 ;  /* 0x00000004ff007e24 */ /* 0x000fe2000f8e00ff */
[----:B------:R-:W-:Y:S01]  /*09a0*/  NOP ;  /* 0x0000000000007918 */ /* 0x000fe20000000000 */
[----:B-1234-:R-:W-:Y:S03]  /*09b0*/  BAR.SYNC.DEFER_BLOCKING 0x0 ;  /* 0x0000000000007b1d */ /* 0x01efe60000010000 */
[----:B------:R-:W-:-:S07]  /*09c0*/  ISETP.EQ.AND P2, PT, R0, 0x1, P1 ;  /* 0x000000010000780c */ /* 0x000fce0000f42270 */
[----:B------:R-:W-:Y:S06]  /*09d0*/  @!P0 BRA `(.L_x_6) ;  /* 0x000001e000848947 */ /* 0x000fec0003800000 */
[----:B------:R-:W-:-:S06]  /*09e0*/  UISETP.GT.U32.AND UP0, UPT, UR7, 0x3, UPT ;  /* 0x000000030700788c */ /* 0x000fcc000bf04070 */
[----:B------:R-:W-:-:S13]  /*09f0*/  PLOP3.LUT P0, PT, PT, PT, UP0, 0x80, 0x0 ;  /* 0x000000000000781c */ /* 0x000fda0003f0f008 */
[----:B------:R-:W-:Y:S05]  /*0a00*/  @P0 EXIT ;  /* 0x000000000000094d */ /* 0x000fea0003800000 */
.L_x_7:
[----:B------:R-:W-:-:S08]  /*0a10*/  NOP ;  /* 0x0000000000007918 */ /* 0x000fd00000000000 */
[----:B------:R-:W1:Y:S02]  /*0a20*/  USETMAXREG.TRY_ALLOC.CTAPOOL UP0, 0xf0 ;  /* 0x000000f0000079c8 */ /* 0x000e640008000600 */
[----:B-1----:R-:W-:-:S13]  /*0a30*/  PLOP3.LUT P0, PT, PT, PT, UP0, 0x80, 0x0 ;  /* 0x000000000000781c */ /* 0x002fda0003f0f008 */
[----:B------:R-:W-:Y:S05]  /*0a40*/  @!P0 BRA `(.L_x_7) ;  /* 0xfffffffc00f08947 */ /* 0x000fea000383ffff */
[----:B------:R-:W-:Y:S01]  /*0a50*/  UISETP.NE.AND UP0, UPT, UR38, 0x1, UPT ;  /* 0x000000012600788c */ /* 0x000fe2000bf05270 */
[----:B------:R-:W1:Y:S01]  /*0a60*/  S2UR UR8, SR_CTAID.X ;  /* 0x00000000000879c3 */ /* 0x000e620000002500 */
[----:B------:R-:W-:Y:S01]  /*0a70*/  UMOV UR4, URZ ;  /* 0x0000003f00047c82 */ /* 0x000fe20008000000 */
[----:B------:R-:W-:-:S03]  /*0a80*/  UMOV UR6, URZ ;  /* 0x0000003f00067c82 */ /* 0x000fc60008000000 */
[----:B------:R-:W-:-:S13]  /*0a90*/  PLOP3.LUT P0, PT, PT, PT, UP0, 0x80, 0x0 ;  /* 0x000000000000781c */ /* 0x000fda0003f0f008 */
[----:B------:R-:W-:Y:S05]  /*0aa0*/  @!P0 BRA `(.L_x_8) ;  /* 0x00000000003c8947 */ /* 0x000fea0003800000 */
[----:B------:R-:W-:Y:S01]  /*0ab0*/  UISETP.NE.AND UP0, UPT, UR38, 0x2, UPT ;  /* 0x000000022600788c */ /* 0x000fe2000bf05270 */
[----:B------:R-:W-:-:S05]  /*0ac0*/  UMOV UR6, 0x1 ;  /* 0x0000000100067882 */ /* 0x000fca0000000000 */
[----:B------:R-:W-:-:S13]  /*0ad0*/  PLOP3.LUT P1, PT, PT, PT, UP0, 0x80, 0x0 ;  /* 0x000000000000781c */ /* 0x000fda0003f2f008 */
[----:B------:R-:W-:Y:S05]  /*0ae0*/  @!P1 BRA `(.L_x_8) ;  /* 0x00000000002c9947 */ /* 0x000fea0003800000 */
[----:B------:R-:W-:-:S06]  /*0af0*/  UISETP.NE.AND UP0, UPT, UR38, 0x3, UPT ;  /* 0x000000032600788c */ /* 0x000fcc000bf05270 */
[----:B------:R-:W-:-:S13]  /*0b00*/  PLOP3.LUT P1, PT, PT, PT, UP0, 0x80, 0x0 ;  /* 0x000000000000781c */ /* 0x000fda0003f2f008 */
[----:B------:R-:W-:Y:S05]  /*0b10*/  @!P1 BRA `(.L_x_9) ;  /* 0x0000000000189947 */ /* 0x000fea0003800000 */
[----:B------:R-:W-:-:S11]  /*0b20*/  UISETP.NE.AND UP0, UPT, UR38, 0x4, UPT ;  /* 0x000000042600788c */ /* 0x000fd6000bf05270 */
[----:B------:R-:W-:Y:S01]  /*0b30*/  @!UP0 UMOV UR4, 0x1 ;  /* 0x0000000100048882 */ /* 0x000fe20000000000 */
[----:B------:R-:W-:Y:S01]  /*0b40*/  @!UP0 UMOV UR6, 0x1 ;  /* 0x0000000100068882 */ /* 0x000fe20000000000 */
[----:B------:R-:W-:Y:S01]  /*0b50*/  @UP0 UMOV UR4, URZ ;  /* 0x0000003f00040c82 */ /* 0x000fe20008000000 */
[----:B------:R-:W-:Y:S01]  /*0b60*/  @UP0 UMOV UR6, URZ ;  /* 0x0000003f00060c82 */ /* 0x000fe20008000000 */
[----:B------:R-:W-:Y:S05]  /*0b70*/  BRA `(.L_x_8) ;  /* 0x0000000000087947 */ /* 0x000fea0003800000 */
.L_x_9:
[----:B------:R-:W-:Y:S01]  /*0b80*/  UMOV UR4, 0x1 ;  /* 0x0000000100047882 */ /* 0x000fe20000000000 */
[----:B------:R-:W-:-:S05]  /*0b90*/  UMOV UR6, URZ ;  /* 0x0000003f00067c82 */ /* 0x000fca0008000000 */
.L_x_8:
[----:B------:R-:W-:Y:S05]  /*0ba0*/  @!P0 BRA `(.L_x_10) ;  /* 0x0000000000408947 */ /* 0x000fea0003800000 */
[----:B------:R-:W-:-:S06]  /*0bb0*/  UISETP.NE.AND UP0, UPT, UR38, 0x2, UPT ;  /* 0x000000022600788c */ /* 0x000fcc000bf05270 */
[----:B------:R-:W-:-:S13]  /*0bc0*/  PLOP3.LUT P0, PT, PT, PT, UP0, 0x80, 0x0 ;  /* 0x000000000000781c */ /* 0x000fda0003f0f008 */
[----:B------:R-:W-:Y:S05]  /*0bd0*/  @!P0 BRA `(.L_x_11) ;  /* 0x00000000002c8947 */ /* 0x000fea0003800000 */
[----:B------:R-:W-:-:S06]  /*0be0*/  UISETP.NE.AND UP0, UPT, UR38, 0x3, UPT ;  /* 0x000000032600788c */ /* 0x000fcc000bf05270 */
[----:B------:R-:W-:-:S13]  /*0bf0*/  PLOP3.LUT P0, PT, PT, PT, UP0, 0x80, 0x0 ;  /* 0x000000000000781c */ /* 0x000fda0003f0f008 */
[----:B------:R-:W-:Y:S05]  /*0c00*/  @!P0 BRA `(.L_x_12) ;  /* 0x0000000000188947 */ /* 0x000fea0003800000 */
[----:B------:R-:W-:Y:S01]  /*0c10*/  UISETP.NE.AND UP0, UPT, UR38, 0x4, UPT ;  /* 0x000000042600788c */ /* 0x000fe2000bf05270 */
[----:B-1----:R-:W-:-:S05]  /*0c20*/  UMOV UR37, UR8 ;  /* 0x0000000800257c82 */ /* 0x002fca0008000000 */
[----:B------:R-:W-:-:S13]  /*0c30*/  PLOP3.LUT P0, PT, PT, PT, UP0, 0x80, 0x0 ;  /* 0x000000000000781c */ /* 0x000fda0003f0f008 */
[----:B------:R-:W-:Y:S05]  /*0c40*/  @P0 BRA `(.L_x_13) ;  /* 0x00000000001c0947 */ /* 0x000fea0003800000 */
[----:B------:R-:W-:Y:S01]  /*0c50*/  ULEA UR37, UR8, 0x3, 0x1 ;  /* 0x0000000308257891 */ /* 0x000fe2000f8e083f */
[----:B------:R-:W-:Y:S11]  /*0c60*/  BRA `(.L_x_13) ;  /* 0x0000000000147947 */ /* 0x000ff60003800000 */
.L_x_12:
[----:B-1----:R-:W-:Y:S01]  /*0c70*/  ULEA UR37, UR8, 0x2, 0x1 ;  /* 0x0000000208257891 */ /* 0x002fe2000f8e083f */
[----:B------:R-:W-:Y:S11]  /*0c80*/  BRA `(.L_x_13) ;  /* 0x00000000000c7947 */ /* 0x000ff60003800000 */
.L_x_11:
[----:B-1----:R-:W-:Y:S01]  /*0c90*/  ULEA UR37, UR8, 0x1, 0x1 ;  /* 0x0000000108257891 */ /* 0x002fe2000f8e083f */
[----:B------:R-:W-:Y:S11]  /*0ca0*/  BRA `(.L_x_13) ;  /* 0x0000000000047947 */ /* 0x000ff60003800000 */
.L_x_10:
[----:B-1----:R-:W-:-:S12]  /*0cb0*/  USHF.L.U32 UR37, UR8, 0x1, URZ ;  /* 0x0000000108257899 */ /* 0x002fd8000800063f */
.L_x_13:
[----:B------:R-:W-:-:S04]  /*0cc0*/  ULOP3.LUT UR9, UR5, 0x1, URZ, 0xfc, !UPT ;  /* 0x0000000105097892 */ /* 0x000fc8000f8efc3f */
[----:B------:R-:W-:-:S06]  /*0cd0*/  UISETP.NE.AND UP0, UPT, UR9, 0x3, UPT ;  /* 0x000000030900788c */ /* 0x000fcc000bf05270 */
[----:B------:R-:W-:-:S13]  /*0ce0*/  PLOP3.LUT P0, PT, PT, PT, UP0, 0x80, 0x0 ;  /* 0x000000000000781c */ /* 0x000fda0003f0f008 */
[----:B------:R-:W-:Y:S05]  /*0cf0*/  @!P0 BRA `(.L_x_14) ;  /* 0x0000000000048947 */ /* 0x000fea0003800000 */
[----:B------:R-:W-:Y:S01]  /*0d00*/  BPT.TRAP 0x1 ;  /* 0x000000040000795c */ /* 0x000fe20000300000 */
.L_x_14:
[----:B------:R-:W1:Y:S01]  /*0d10*/  S2UR UR9, SR_CgaCtaId ;  /* 0x00000000000979c3 */ /* 0x000e620000008800 */
[----:B------:R-:W-:Y:S01]  /*0d20*/  UMOV UR36, 0x400 ;  /* 0x0000040000247882 */ /* 0x000fe20000000000 */
[----:B------:R-:W-:Y:S01]  /*0d30*/  IMAD.U32 R10, RZ, RZ, UR4 ;  /* 0x00000004ff0a7e24 */ /* 0x000fe2000f8e00ff */
[----:B------:R-:W-:Y:S01]  /*0d40*/  SHF.R.S32.HI R0, RZ, 0x1f, R5 ;  /* 0x0000001fff007819 */ /* 0x000fe20000011405 */
[----:B------:R-:W-:-:S03]  /*0d50*/  ULEA UR4, UR8, 0x17f, 0x7 ;  /* 0x0000017f08047891 */ /* 0x000fc6000f8e383f */
[----:B------:R-:W-:Y:S01]  /*0d60*/  LEA.HI R0, R0, R5, RZ, 0x7 ;  /* 0x0000000500007211 */ /* 0x000fe200078f38ff */
[----:B------:R-:W2:Y:S01]  /*0d70*/  LDC R2, c[0x0][0x28c] ;  /* 0x0000a300ff027b82 */ /* 0x000ea20000000800 */
[----:B------:R-:W-:Y:S01]  /*0d80*/  SHF.L.U32 R10, R10, 0x1f, RZ ;  /* 0x0000001f0a0a7819 */ /* 0x000fe200000006ff */
[----:B------:R-:W-:Y:S01]  /*0d90*/  USHF.R.U32.HI UR4, URZ, 0x8, UR4 ;  /* 0x000000083f047899 */ /* 0x000fe20008011604 */
[----:B------:R-:W-:-:S05]  /*0da0*/  LOP3.LUT R0, R0, 0xffffff80, RZ, 0xc0, !PT ;  /* 0xffffff8000007812 */ /* 0x000fca00078ec0ff */
[----:B------:R-:W-:-:S05]  /*0db0*/  IMAD.IADD R0, R5, 0x1, -R0 ;  /* 0x0000000105007824 */ /* 0x000fca00078e0a00 */
[----:B------:R-:W-:Y:S01]  /*0dc0*/  SHF.R.S32.HI R7, RZ, 0x1f, R0 ;  /* 0x0000001fff077819 */ /* 0x000fe20000011400 */
[----:B-1----:R-:W-:-:S03]  /*0dd0*/  ULEA UR36, UR9, UR36, 0x18 ;  /* 0x0000002409247291 */ /* 0x002fc6000f8ec03f */
[----:B------:R-:W-:Y:S01]  /*0de0*/  LEA.HI R4, R7, R0, RZ, 0x2 ;  /* 0x0000000007047211 */ /* 0x000fe200078f10ff */
[----:B------:R-:W-:-:S03]  /*0df0*/  ULEA UR9, UR6, UR36, 0x3 ;  /* 0x0000002406097291 */ /* 0x000fc6000f8e183f */
[--C-:B------:R-:W-:Y:S02]  /*0e00*/  SHF.R.S32.HI R6, RZ, 0x2, R4.reuse ;  /* 0x00000002ff067819 */ /* 0x100fe40000011404 */
[----:B------:R-:W-:Y:S01]  /*0e10*/  SHF.R.S32.HI R3, RZ, 0x1f, R4 ;  /* 0x0000001fff037819 */ /* 0x000fe20000011404 */
[----:B--2---:R-:W-:-:S03]  /*0e20*/  VIADD R2, R2, 0xff ;  /* 0x000000ff02027836 */ /* 0x004fc60000000000 */
[----:B------:R-:W-:Y:S01]  /*0e30*/  LEA.HI R3, R3, R6, RZ, 0x3 ;  /* 0x0000000603037211 */ /* 0x000fe200078f18ff */
[----:B------:R-:W1:Y:S03]  /*0e40*/  SYNCS.PHASECHK.TRANS64.TRYWAIT P1, [UR9+0x4d050], R10 ;  /* 0x04d0500aff0075a7 */ /* 0x000e660008020149 */
[----:B------:R-:W-:Y:S02]  /*0e50*/  LOP3.LUT R9, R3, 0xfffffff8, RZ, 0xc0, !PT ;  /* 0xfffffff803097812 */ /* 0x000fe400078ec0ff */
[----:B------:R-:W-:-:S03]  /*0e60*/  SHF.R.S32.HI R3, RZ, 0x1f, R2 ;  /* 0x0000001fff037819 */ /* 0x000fc60000011402 */
[----:B------:R-:W-:Y:S01]  /*0e70*/  IMAD.IADD R9, R6, 0x1, -R9 ;  /* 0x0000000106097824 */ /* 0x000fe200078e0a09 */
[----:B------:R-:W-:Y:S02]  /*0e80*/  LEA.HI R3, R3, R2, RZ, 0x8 ;  /* 0x0000000203037211 */ /* 0x000fe400078f40ff */
[----:B------:R-:W-:Y:S02]  /*0e90*/  LEA.HI R6, R7, R0, RZ, 0x5 ;  /* 0x0000000007067211 */ /* 0x000fe400078f28ff */
[----:B------:R-:W-:Y:S02]  /*0ea0*/  SHF.R.S32.HI R3, RZ, 0x8, R3 ;  /* 0x00000008ff037819 */ /* 0x000fe40000011403 */
[----:B------:R-:W-:Y:S02]  /*0eb0*/  LOP3.LUT R7, R4, 0x7ffffffc, RZ, 0xc0, !PT ;  /* 0x7ffffffc04077812 */ /* 0x000fe400078ec0ff */
[----:B------:R-:W-:Y:S02]  /*0ec0*/  SHF.R.S32.HI R6, RZ, 0x5, R6 ;  /* 0x00000005ff067819 */ /* 0x000fe40000011406 */
[----:B------:R-:W-:Y:S01]  /*0ed0*/  VIMNMX R8, R3, UR4, PT ;  /* 0x0000000403087c48 */ /* 0x000fe2000bfe0100 */
[----:B------:R-:W-:-:S02]  /*0ee0*/  IMAD.IADD R2, R0, 0x1, -R7 ;  /* 0x0000000100027824 */ /* 0x000fc400078e0a07 */
[----:B------:R-:W-:Y:S02]  /*0ef0*/  IMAD R4, R6, 0x10, R9 ;  /* 0x0000001006047824 */ /* 0x000fe400078e0209 */
[----:B------:R-:W-:Y:S01]  /*0f00*/  IMAD.U32 R7, RZ, RZ, UR37 ;  /* 0x00000025ff077e24 */ /* 0x000fe2000f8e00ff */
[----:B-1----:R-:W-:Y:S06]  /*0f10*/  @!P1 BRA `(.L_x_15) ;  /* 0x000001f400e89947 */ /* 0x002fec0003800000 */
.L_x_111:
[----:B------:R-:W-:Y:S02]  /*0f20*/  IMAD.SHL.U32 R2, R2, 0x2, RZ ;  /* 0x0000000202027824 */ /* 0x000fe400078e00ff */
[----:B------:R-:W-:Y:S01]  /*0f30*/  IMAD R4, R7, 0x40, R4 ;  /* 0x0000004007047824 */ /* 0x000fe200078e0204 */
[----:B------:R-:W-:Y:S06]  /*0f40*/  @!P0 BRA `(.L_x_16) ;  /* 0x0000000000048947 */ /* 0x000fec0003800000 */
[----:B------:R-:W-:Y:S01]  /*0f50*/  BPT.TRAP 0x1 ;  /* 0x000000040000795c */ /* 0x000fe20000300000 */
.L_x_16:
[----:B------:R-:W-:Y:S01]  /*0f60*/  SHF.L.U32 R7, RZ, 0x1f, RZ ;  /* 0x0000001fff077819 */ /* 0x000fe200000006ff */
[----:B------:R-:W-:Y:S01]  /*0f70*/  UIADD3 UR39, UR36, 0x4d090, URZ ;  /* 0x0004d09024277890 */ /* 0x000fe2000fffe03f */
[----:B------:R-:W-:Y:S02]  /*0f80*/  ISETP.NE.AND P2, PT, RZ, UR7, PT ;  /* 0x00000007ff007c0c */ /* 0x000fe4000bf45270 */
[----:B------:R-:W2:Y:S02]  /*0f90*/  SYNCS.PHASECHK.TRANS64.TRYWAIT P1, [UR36+0x4d000], R7 ;  /* 0x04d00007ff0075a7 */ /* 0x000ea40008020164 */
[----:B--2---:R-:W-:Y:S09]  /*0fa0*/  @!P1 BRA `(.L_x_17) ;  /* 0x000001f400dc9947 */ /* 0x004ff20003800000 */
.L_x_112:
[----:B------:R-:W-:Y:S01]  /*0fb0*/  ULEA UR4, UR38, UR39, 0x3 ;  /* 0x0000002726047291 */ /* 0x000fe2000f8e183f */
[----:B--2---:R-:W-:-:S04]  /*0fc0*/  SEL R0, RZ, 0x1, P2 ;  /* 0x00000001ff007807 */ /* 0x004fc80001000000 */
[----:B------:R-:W-:-:S04]  /*0fd0*/  SHF.L.U32 R0, R0, 0x1f, RZ ;  /* 0x0000001f00007819 */ /* 0x000fc800000006ff */
[----:B------:R-:W2:Y:S02]  /*0fe0*/  SYNCS.PHASECHK.TRANS64.TRYWAIT P1, [UR4+-0x8], R0 ;  /* 0xfffff800ff0075a7 */ /* 0x000ea40008020144 */
[----:B--2---:R-:W-:Y:S05]  /*0ff0*/  @!P1 BRA `(.L_x_18) ;  /* 0x000001f400e09947 */ /* 0x004fea0003800000 */
.L_x_113:
[----:B------:R-:W-:Y:S01]  /*1000*/  USHF.R.U32.HI UR4, URZ, 0x4, UR36 ;  /* 0x000000043f047899 */ /* 0x000fe20008011624 */
[----:B------:R-:W-:Y:S01]  /*1010*/  WARPGROUP.ARRIVE ;  /* 0x00000000000079c5 */ /* 0x000fe20000000000 */
[----:B------:R-:W-:Y:S01]  /*1020*/  UIADD3 UR8, UR36, 0x7000, URZ ;  /* 0x0000700024087890 */ /* 0x000fe2000fffe03f */
[C---:B-1----:R-:W-:Y:S01]  /*1030*/  VIADD R3, R2.reuse, 0x8 ;  /* 0x0000000802037836 */ /* 0x042fe20000000000 */
[----:B------:R-:W-:Y:S01]  /*1040*/  ULOP3.LUT UR4, UR4, 0x3fff, URZ, 0xc0, !UPT ;  /* 0x00003fff04047892 */ /* 0x000fe2000f8ec03f */
[----:B------:R-:W-:Y:S01]  /*1050*/  VIADD R9, R2, 0x9 ;  /* 0x0000000902097836 */ /* 0x000fe20000000000 */
[----:B------:R-:W-:Y:S01]  /*1060*/  USHF.R.U32.HI UR8, URZ, 0x4, UR8 ;  /* 0x000000043f087899 */ /* 0x000fe20008011608 */
[CC--:B------:R-:W-:Y:S01]  /*1070*/  ISETP.GE.AND P3, PT, R4.reuse, R2.reuse, PT ;  /* 0x000000020400720c */ /* 0x0c0fe20003f66270 */
[----:B------:R-:W-:Y:S01]  /*1080*/  ULOP3.LUT UR9, UR4, 0x10000, URZ, 0xfc, !UPT ;  /* 0x0001000004097892 */ /* 0x000fe2000f8efc3f */
[----:B------:R-:W-:Y:S01]  /*1090*/  ISETP.GE.AND P5, PT, R4, R3, PT ;  /* 0x000000030400720c */ /* 0x000fe20003fa6270 */
[----:B------:R-:W-:Y:S01]  /*10a0*/  ULOP3.LUT UR4, UR8, 0x3fff, URZ, 0xc0, !UPT ;  /* 0x00003fff08047892 */ /* 0x000fe2000f8ec03f */
[----:B------:R-:W-:Y:S01]  /*10b0*/  VIADD R3, R2, 0x18 ;  /* 0x0000001802037836 */ /* 0x000fe20000000000 */
[----:B------:R-:W-:Y:S01]  /*10c0*/  UIMAD UR6, UR6, 0x380, UR9 ;  /* 0x00000380060678a4 */ /* 0x000fe2000f8e0209 */
[C---:B------:R-:W-:Y:S01]  /*10d0*/  ISETP.GE.AND P6, PT, R4.reuse, R9, PT ;  /* 0x000000090400720c */ /* 0x040fe20003fc6270 */
[----:B------:R-:W-:Y:S01]  /*10e0*/  ULOP3.LUT UR4, UR4, 0x10000, URZ, 0xfc, !UPT ;  /* 0x0001000004047892 */ /* 0x000fe2000f8efc3f */
[----:B------:R-:W-:Y:S01]  /*10f0*/  ISETP.GT.AND P4, PT, R4, R2, PT ;  /* 0x000000020400720c */ /* 0x000fe20003f84270 */
[----:B------:R-:W-:Y:S01]  /*1100*/  UMOV UR9, 0xc0000010 ;  /* 0xc000001000097882 */ /* 0x000fe20000000000 */
[----:B------:R-:W-:Y:S01]  /*1110*/  UMOV UR11, 0xc0000010 ;  /* 0xc0000010000b7882 */ /* 0x000fe20000000000 */
[----:B------:R-:W-:Y:S01]  /*1120*/  UIADD3 UR12, UR6, 0x80, URZ ;  /* 0x00000080060c7890 */ /* 0x000fe2000fffe03f */
[C---:B------:R-:W-:Y:S01]  /*1130*/  VIADD R9, R2.reuse, 0x19 ;  /* 0x0000001902097836 */ /* 0x040fe20000000000 */
[----:B------:R-:W-:Y:S01]  /*1140*/  UMOV UR8, UR6 ;  /* 0x0000000600087c82 */ /* 0x000fe20008000000 */
[----:B------:R-:W-:Y:S01]  /*1150*/  UMOV UR10, UR4 ;  /* 0x00000004000a7c82 */ /* 0x000fe20008000000 */
[----:B------:R-:W-:Y:S01]  /*1160*/  UIADD3 UR14, UR4, 0x200, URZ ;  /* 0x00000200040e7890 */ /* 0x000fe2000fffe03f */
[----:B------:R-:W-:Y:S01]  /*1170*/  QGMMA.64x256x32.F32.E4M3.E4M3 R24, gdesc[UR8], RZ, !UPT, gsb0 ;  /* 0x03e00000081879f3 */ /* 0x000fe2000c0008ff */
[----:B------:R-:W-:Y:S01]  /*1180*/  UMOV UR13, 0xc0000010 ;  /* 0xc0000010000d7882 */ /* 0x000fe20000000000 */
[----:B------:R-:W-:Y:S01]  /*1190*/  UMOV UR15, 0xc0000010 ;  /* 0xc0000010000f7882 */ /* 0x000fe20000000000 */
[----:B------:R-:W-:Y:S01]  /*11a0*/  UIADD3 UR16, UR6, 0x100, URZ ;  /* 0x0000010006107890 */ /* 0x000fe2000fffe03f */
[C---:B------:R-:W-:Y:S01]  /*11b0*/  VIADD R11, R2.reuse, 0x10 ;  /* 0x00000010020b7836 */ /* 0x040fe20000000000 */
[----:B------:R-:W-:Y:S01]  /*11c0*/  UIADD3 UR18, UR4, 0x400, URZ ;  /* 0x0000040004127890 */ /* 0x000fe2000fffe03f */
[----:B------:R-:W-:Y:S01]  /*11d0*/  VIADD R13, R2, 0x11 ;  /* 0x00000011020d7836 */ /* 0x000fe20000000000 */
[----:B------:R-:W-:Y:S01]  /*11e0*/  UMOV UR17, 0xc0000010 ;  /* 0xc000001000117882 */ /* 0x000fe20000000000 */
[----:B------:R-:W-:Y:S01]  /*11f0*/  UMOV UR19, 0xc0000010 ;  /* 0xc000001000137882 */ /* 0x000fe20000000000 */
[----:B------:R-:W-:Y:S01]  /*1200*/  UIADD3 UR20, UR6, 0x180, URZ ;  /* 0x0000018006147890 */ /* 0x000fe2000fffe03f */
[C---:B------:R-:W-:Y:S01]  /*1210*/  ISETP.GE.AND P1, PT, R4.reuse, R11, PT ;  /* 0x0000000b0400720c */ /* 0x040fe20003f26270 */
[----:B------:R-:W-:Y:S01]  /*1220*/  UIADD3 UR22, UR4, 0x600, URZ ;  /* 0x0000060004167890 */ /* 0x000fe2000fffe03f */
[----:B------:R-:W-:Y:S01]  /*1230*/  ISETP.GE.AND P2, PT, R4, R13, PT ;  /* 0x0000000d0400720c */ /* 0x000fe20003f46270 */
[----:B------:R-:W-:Y:S01]  /*1240*/  UMOV UR21, 0xc0000010 ;  /* 0xc000001000157882 */ /* 0x000fe20000000000 */
[----:B------:R-:W-:Y:S01]  /*1250*/  UMOV UR23, 0xc0000010 ;  /* 0xc000001000177882 */ /* 0x000fe20000000000 */
[----:B------:R-:W-:Y:S01]  /*1260*/  UIADD3 UR24, UR6, 0x200, URZ ;  /* 0x0000020006187890 */ /* 0x000fe2000fffe03f */
[C---:B------:R-:W-:Y:S01]  /*1270*/  VIADD R11, R2.reuse, 0x31 ;  /* 0x00000031020b7836 */ /* 0x040fe20000000000 */
[----:B------:R-:W-:Y:S01]  /*1280*/  UIADD3 UR26, UR4, 0x800, URZ ;  /* 0x00000800041a7890 */ /* 0x000fe2000fffe03f */
[C---:B------:R-:W-:Y:S01]  /*1290*/  VIADD R13, R2.reuse, 0x39 ;  /* 0x00000039020d7836 */ /* 0x040fe20000000000 */
        /* <DEDUP_REMOVED lines=14> */
[----:B------:R-:W-:Y:S01]  /*1380*/  ULDC UR6, c[0x0][0x604] ;  /* 0x0001810000067ab9 */ /* 0x000fe20000000800 */
[----:B------:R-:W-:Y:S01]  /*1390*/  ULDC UR10, c[0x0][0x604] ;  /* 0x00018100000a7ab9 */ /* 0x000fe20000000800 */
[----:B------:R-:W-:Y:S01]  /*13a0*/  IMAD.MOV.U32 R167, RZ, RZ, RZ ;  /* 0x000000ffffa77224 */ /* 0x000fe200078e00ff */
[----:B------:R-:W-:Y:S01]  /*13b0*/  USHF.L.U32 UR7, UR7, 0x3, URZ ;  /* 0x0000000307077899 */ /* 0x000fe2000800063f */
[----:B------:R-:W-:-:S03]  /*13c0*/  IMAD.SHL.U32 R234, R5, 0x4, RZ ;  /* 0x0000000405ea7824 */ /* 0x000fc600078e00ff */
[----:B------:R-:W-:Y:S02]  /*13d0*/  ULOP3.LUT UR7, UR7, 0x8, URZ, 0xc, !UPT ;  /* 0x0000000807077892 */ /* 0x000fe4000f8e0c3f */
[----:B------:R-:W-:Y:S01]  /*13e0*/  LOP3.LUT R234, R234, 0xc, RZ, 0xc0, !PT ;  /* 0x0000000ceaea7812 */ /* 0x000fe200078ec0ff */
[----:B------:R-:W-:Y:S02]  /*13f0*/  WARPGROUP.DEPBAR.LE gsb0, 0x0 ;  /* 0x00008000000079c5 */ /* 0x000fe40000010000 */
[----:B------:R-:W-:-:S06]  /*1400*/  WARPGROUP.ARRIVE ;  /* 0x00000000000079c5 */ /* 0x000fcc0000000000 */
[----:B------:R-:W-:Y:S03]  /*1410*/  QGMMA.64x256x32.F32.E4M3.E4M3 R24, gdesc[UR12], R24, gsb0 ;  /* 0x03e000000c1879f3 */ /* 0x000fe60008000818 */
[----:B------:R-:W-:Y:S02]  /*1420*/  WARPGROUP.DEPBAR.LE gsb0, 0x0 ;  /* 0x00008000000079c5 */ /* 0x000fe40000010000 */
[----:B------:R-:W-:-:S15]  /*1430*/  WARPGROUP.ARRIVE ;  /* 0x00000000000079c5 */ /* 0x000fde0000000000 */
[----:B------:R-:W-:-:S08]  /*1440*/  NOP ;  /* 0x0000000000007918 */ /* 0x000fd00000000000 */
        /* <DEDUP_REMOVED lines=18> */
[----:B------:R-:W-:Y:S02]  /*1570*/  FSEL R24, R24, -INF , P3 ;  /* 0xff80000018187808 */ /* 0x000fe40001800000 */
[----:B------:R-:W-:Y:S02]  /*1580*/  FSEL R152, R30, -INF , P3 ;  /* 0xff8000001e987808 */ /* 0x000fe40001800000 */
[----:B------:R-:W-:Y:S01]  /*1590*/  ISETP.GE.AND P3, PT, R4, R3, PT ;  /* 0x000000030400720c */ /* 0x000fe20003f66270 */
[----:B------:R-:W-:Y:S01]  /*15a0*/  VIADD R3, R2, 0x20 ;  /* 0x0000002002037836 */ /* 0x000fe20000000000 */
[----:B------:R-:W-:-:S02]  /*15b0*/  FSEL R25, R25, -INF , P4 ;  /* 0xff80000019197808 */ /* 0x000fc40002000000 */
[----:B------:R-:W-:Y:S02]  /*15c0*/  FSEL R31, R31, -INF , P4 ;  /* 0xff8000001f1f7808 */ /* 0x000fe40002000000 */
[----:B------:R-:W-:Y:S01]  /*15d0*/  ISETP.GE.AND P4, PT, R4, R9, PT ;  /* 0x000000090400720c */ /* 0x000fe20003f86270 */
[----:B------:R-:W-:Y:S01]  /*15e0*/  VIADD R9, R2, 0x21 ;  /* 0x0000002102097836 */ /* 0x000fe20000000000 */
        /* <DEDUP_REMOVED lines=14> */
[C---:B------:R-:W-:Y:S02]  /*16d0*/  ISETP.GE.AND P2, PT, R4.reuse, R9, PT ;  /* 0x000000090400720c */ /* 0x040fe40003f46270 */
[----:B------:R-:W-:Y:S02]  /*16e0*/  FSEL R9, R37, -INF , P4 ;  /* 0xff80000025097808 */ /* 0x000fe40002000000 */
[----:B------:R-:W-:Y:S02]  /*16f0*/  FSEL R43, R43, -INF , P4 ;  /* 0xff8000002b2b7808 */ /* 0x000fe40002000000 */
[----:B------:R-:W-:Y:S02]  /*1700*/  ISETP.GE.AND P4, PT, R4, R11, PT ;  /* 0x0000000b0400720c */ /* 0x000fe40003f86270 */
[----:B------:R-:W-:-:S02]  /*1710*/  FSEL R36, R36, -INF , P3 ;  /* 0xff80000024247808 */ /* 0x000fc40001800000 */
[----:B------:R-:W-:Y:S02]  /*1720*/  FSEL R33, R42, -INF , P3 ;  /* 0xff8000002a217808 */ /* 0x000fe40001800000 */
[----:B------:R-:W-:Y:S02]  /*1730*/  FSEL R11, R41, -INF , P6 ;  /* 0xff800000290b7808 */ /* 0x000fe40003000000 */
[----:B------:R-:W-:Y:S02]  /*1740*/  FSEL R47, R47, -INF , P6 ;  /* 0xff8000002f2f7808 */ /* 0x000fe40003000000 */
[----:B------:R-:W-:Y:S01]  /*1750*/  ISETP.GE.AND P3, PT, R4, R3, PT ;  /* 0x000000030400720c */ /* 0x000fe20003f66270 */
[----:B------:R-:W-:Y:S01]  /*1760*/  VIADD R3, R2, 0x38 ;  /* 0x0000003802037836 */ /* 0x000fe20000000000 */
[----:B------:R-:W-:Y:S01]  /*1770*/  ISETP.GE.AND P6, PT, R4, R13, PT ;  /* 0x0000000d0400720c */ /* 0x000fe20003fc6270 */
[----:B------:R-:W-:Y:S01]  /*1780*/  VIADD R13, R2, 0x41 ;  /* 0x00000041020d7836 */ /* 0x000fe20000000000 */
[----:B------:R-:W-:-:S02]  /*1790*/  FSEL R40, R40, -INF , P5 ;  /* 0xff80000028287808 */ /* 0x000fc40002800000 */
[----:B------:R-:W-:Y:S02]  /*17a0*/  FSEL R37, R46, -INF , P5 ;  /* 0xff8000002e257808 */ /* 0x000fe40002800000 */
[----:B------:R-:W-:Y:S02]  /*17b0*/  FSEL R12, R45, -INF , P2 ;  /* 0xff8000002d0c7808 */ /* 0x000fe40001000000 */
[----:B------:R-:W-:Y:S02]  /*17c0*/  FSEL R51, R51, -INF , P2 ;  /* 0xff80000033337808 */ /* 0x000fe40001000000 */
[----:B------:R-:W-:Y:S01]  /*17d0*/  ISETP.GE.AND P5, PT, R4, R3, PT ;  /* 0x000000030400720c */ /* 0x000fe20003fa6270 */
[----:B------:R-:W-:Y:S01]  /*17e0*/  VIADD R3, R2, 0x40 ;  /* 0x0000004002037836 */ /* 0x000fe20000000000 */
[----:B------:R-:W-:Y:S02]  /*17f0*/  ISETP.GE.AND P2, PT, R4, R13, PT ;  /* 0x0000000d0400720c */ /* 0x000fe40003f46270 */
        /* <DEDUP_REMOVED lines=47> */
[----:B------:R-:W-:Y:S02]  /*1af0*/  ISETP.GE.AND P6, PT, R4, R21, PT ;  /* 0x000000150400720c */ /* 0x000fe40003fc6270 */
[----:B------:R-:W-:Y:S02]  /*1b00*/  FMNMX R21, R24, R25, !PT ;  /* 0x0000001918157209 */ /* 0x000fe40007800000 */
[----:B------:R-:W-:Y:S02]  /*1b10*/  FSEL R64, R64, -INF , P5 ;  /* 0xff80000040407808 */ /* 0x000fe40002800000 */
[----:B------:R-:W-:Y:S02]  /*1b20*/  FSEL R61, R70, -INF , P5 ;  /* 0xff800000463d7808 */ /* 0x000fe40002800000 */
[----:B------:R-:W-:Y:S01]  /*1b30*/  ISETP.GE.AND P5, PT, R4, R3, PT ;  /* 0x000000030400720c */ /* 0x000fe20003fa6270 */
[----:B------:R-:W-:Y:S01]  /*1b40*/  VIADD R3, R2, 0x70 ;  /* 0x0000007002037836 */ /* 0x000fe20000000000 */
[----:B------:R-:W-:-:S02]  /*1b50*/  FMNMX R21, R28, R21, !PT ;  /* 0x000000151c157209 */ /* 0x000fc40007800000 */
[----:B------:R-:W-:Y:S02]  /*1b60*/  FSEL R68, R68, -INF , P1 ;  /* 0xff80000044447808 */ /* 0x000fe40000800000 */
[----:B------:R-:W-:Y:S02]  /*1b70*/  FSEL R74, R74, -INF , P1 ;  /* 0xff8000004a4a7808 */ /* 0x000fe40000800000 */
[----:B------:R-:W-:Y:S02]  /*1b80*/  FMNMX R21, R0, R21, !PT ;  /* 0x0000001500157209 */ /* 0x000fe40007800000 */
[----:B------:R-:W-:Y:S01]  /*1b90*/  ISETP.GE.AND P1, PT, R4, R3, PT ;  /* 0x000000030400720c */ /* 0x000fe20003f26270 */
[----:B------:R-:W-:Y:S01]  /*1ba0*/  VIADD R3, R2, 0x78 ;  /* 0x0000007802037836 */ /* 0x000fe20000000000 */
[----:B------:R-:W-:Y:S02]  /*1bb0*/  FMNMX R21, R32, R21, !PT ;  /* 0x0000001520157209 */ /* 0x000fe40007800000 */
[----:B------:R-:W-:-:S02]  /*1bc0*/  FSEL R72, R72, -INF , P3 ;  /* 0xff80000048487808 */ /* 0x000fc40001800000 */
[----:B------:R-:W-:Y:S02]  /*1bd0*/  FSEL R78, R78, -INF , P3 ;  /* 0xff8000004e4e7808 */ /* 0x000fe40001800000 */
[----:B------:R-:W-:Y:S01]  /*1be0*/  ISETP.GE.AND P3, PT, R4, R3, PT ;  /* 0x000000030400720c */ /* 0x000fe20003f66270 */
[----:B------:R-:W-:Y:S01]  /*1bf0*/  VIADD R3, R2, 0x80 ;  /* 0x0000008002037836 */ /* 0x000fe20000000000 */
[----:B------:R-:W-:Y:S02]  /*1c00*/  FMNMX R21, R6, R21, !PT ;  /* 0x0000001506157209 */ /* 0x000fe40007800000 */
[----:B------:R-:W-:Y:S02]  /*1c10*/  FSEL R76, R76, -INF , P5 ;  /* 0xff8000004c4c7808 */ /* 0x000fe40002800000 */
[----:B------:R-:W-:Y:S02]  /*1c20*/  FSEL R82, R82, -INF , P5 ;  /* 0xff80000052527808 */ /* 0x000fe40002800000 */
[----:B------:R-:W-:Y:S01]  /*1c30*/  FMNMX R10, R36, R21, !PT ;  /* 0x00000015240a7209 */ /* 0x000fe20007800000 */
[----:B------:R-:W-:Y:S01]  /*1c40*/  VIADD R21, R2, 0x99 ;  /* 0x0000009902157836 */ /* 0x000fe20000000000 */
[----:B------:R-:W-:Y:S01]  /*1c50*/  ISETP.GE.AND P5, PT, R4, R3, PT ;  /* 0x000000030400720c */ /* 0x000fe20003fa6270 */
[----:B------:R-:W-:Y:S01]  /*1c60*/  VIADD R3, R2, 0x88 ;  /* 0x0000008802037836 */ /* 0x000fe20000000000 */
[----:B------:R-:W-:-:S02]  /*1c70*/  FMNMX R23, R9, R10, !PT ;  /* 0x0000000a09177209 */ /* 0x000fc40007800000 */
[----:B------:R-:W-:Y:S02]  /*1c80*/  FSEL R80, R80, -INF , P1 ;  /* 0xff80000050507808 */ /* 0x000fe40000800000 */
[----:B------:R-:W-:Y:S02]  /*1c90*/  FSEL R86, R86, -INF , P1 ;  /* 0xff80000056567808 */ /* 0x000fe40000800000 */
[----:B------:R-:W-:Y:S01]  /*1ca0*/  ISETP.GE.AND P1, PT, R4, R3, PT ;  /* 0x000000030400720c */ /* 0x000fe20003f26270 */
[----:B------:R-:W-:Y:S01]  /*1cb0*/  VIADD R3, R2, 0x89 ;  /* 0x0000008902037836 */ /* 0x000fe20000000000 */
[----:B------:R-:W-:Y:S02]  /*1cc0*/  FMNMX R10, R40, R23, !PT ;  /* 0x00000017280a7209 */ /* 0x000fe40007800000 */
[----:B------:R-:W-:Y:S02]  /*1cd0*/  FSEL R22, R81, -INF , P2 ;  /* 0xff80000051167808 */ /* 0x000fe40001000000 */
[----:B------:R-:W-:-:S02]  /*1ce0*/  FSEL R87, R87, -INF , P2 ;  /* 0xff80000057577808 */ /* 0x000fc40001000000 */
[----:B------:R-:W-:Y:S02]  /*1cf0*/  FMNMX R23, R11, R10, !PT ;  /* 0x0000000a0b177209 */ /* 0x000fe40007800000 */
[----:B------:R-:W-:Y:S01]  /*1d00*/  ISETP.GE.AND P2, PT, R4, R3, PT ;  /* 0x000000030400720c */ /* 0x000fe20003f46270 */
[----:B------:R-:W-:Y:S01]  /*1d10*/  VIADD R3, R2, 0x90 ;  /* 0x0000009002037836 */ /* 0x000fe20000000000 */
[----:B------:R-:W-:Y:S02]  /*1d20*/  FMNMX R23, R44, R23, !PT ;  /* 0x000000172c177209 */ /* 0x000fe40007800000 */
[----:B------:R-:W-:Y:S02]  /*1d30*/  FSEL R84, R84, -INF , P3 ;  /* 0xff80000054547808 */ /* 0x000fe40001800000 */
[----:B------:R-:W-:Y:S02]  /*1d40*/  FSEL R90, R90, -INF , P3 ;  /* 0xff8000005a5a7808 */ /* 0x000fe40001800000 */
[----:B------:R-:W-:Y:S01]  /*1d50*/  ISETP.GE.AND P3, PT, R4, R3, PT ;  /* 0x000000030400720c */ /* 0x000fe20003f66270 */
[----:B------:R-:W-:Y:S01]  /*1d60*/  VIADD R3, R2, 0x91 ;  /* 0x0000009102037836 */ /* 0x000fe20000000000 */
[----:B------:R-:W-:Y:S01]  /*1d70*/  FMNMX R65, R12, R23, !PT ;  /* 0x000000170c417209 */ /* 0x000fe20007800000 */
[----:B------:R-:W-:Y:S01]  /*1d80*/  VIADD R23, R2, 0xa1 ;  /* 0x000000a102177836 */ /* 0x000fe20000000000 */
[----:B------:R-:W-:-:S02]  /*1d90*/  FSEL R30, R85, -INF , P4 ;  /* 0xff800000551e7808 */ /* 0x000fc40002000000 */
[----:B------:R-:W-:Y:S02]  /*1da0*/  FSEL R91, R91, -INF , P4 ;  /* 0xff8000005b5b7808 */ /* 0x000fe40002000000 */
[----:B------:R-:W-:Y:S02]  /*1db0*/  FMNMX R42, R48, R65, !PT ;  /* 0x00000041302a7209 */ /* 0x000fe40007800000 */
[----:B------:R-:W-:Y:S01]  /*1dc0*/  ISETP.GE.AND P4, PT, R4, R3, PT ;  /* 0x000000030400720c */ /* 0x000fe20003f86270 */
[----:B------:R-:W-:Y:S01]  /*1dd0*/  VIADD R3, R2, 0x98 ;  /* 0x0000009802037836 */ /* 0x000fe20000000000 */
[----:B------:R-:W-:Y:S02]  /*1de0*/  FMNMX R65, R13, R42, !PT ;  /* 0x0000002a0d417209 */ /* 0x000fe40007800000 */
[----:B------:R-:W-:Y:S02]  /*1df0*/  FSEL R34, R88, -INF , P5 ;  /* 0xff80000058227808 */ /* 0x000fe40002800000 */
[----:B------:R-:W-:-:S02]  /*1e00*/  FSEL R94, R94, -INF , P5 ;  /* 0xff8000005e5e7808 */ /* 0x000fc40002800000 */
[C---:B------:R-:W-:Y:S01]  /*1e10*/  ISETP.GE.AND P5, PT, R4.reuse, R3, PT ;  /* 0x000000030400720c */ /* 0x040fe20003fa6270 */
[----:B------:R-:W-:Y:S01]  /*1e20*/  VIADD R3, R4, 0x8 ;  /* 0x0000000804037836 */ /* 0x000fe20000000000 */
[----:B------:R-:W-:Y:S02]  /*1e30*/  FMNMX R65, R52, R65, !PT ;  /* 0x0000004134417209 */ /* 0x000fe40007800000 */
[----:B------:R-:W-:Y:S02]  /*1e40*/  FSEL R38, R89, -INF , P6 ;  /* 0xff80000059267808 */ /* 0x000fe40003000000 */
[----:B------:R-:W-:Y:S02]  /*1e50*/  FSEL R95, R95, -INF , P6 ;  /* 0xff8000005f5f7808 */ /* 0x000fe40003000000 */
[----:B------:R-:W-:Y:S02]  /*1e60*/  FMNMX R65, R14, R65, !PT ;  /* 0x000000410e417209 */ /* 0x000fe40007800000 */
[----:B------:R-:W-:-:S02]  /*1e70*/  ISETP.GE.AND P6, PT, R3, R2, PT ;  /* 0x000000020300720c */ /* 0x000fc40003fc6270 */
[----:B------:R-:W-:Y:S02]  /*1e80*/  FMNMX R50, R56, R65, !PT ;  /* 0x0000004138327209 */ /* 0x000fe40007800000 */
[----:B------:R-:W-:Y:S02]  /*1e90*/  FSEL R10, R26, -INF , P6 ;  /* 0xff8000001a0a7808 */ /* 0x000fe40003000000 */
[----:B------:R-:W-:Y:S02]  /*1ea0*/  FSEL R26, R93, -INF , P2 ;  /* 0xff8000005d1a7808 */ /* 0x000fe40001000000 */
[----:B------:R-:W-:Y:S02]  /*1eb0*/  FSEL R99, R99, -INF , P2 ;  /* 0xff80000063637808 */ /* 0x000fe40001000000 */
[----:B------:R-:W-:Y:S02]  /*1ec0*/  ISETP.GT.AND P6, PT, R3, R2, PT ;  /* 0x000000020300720c */ /* 0x000fe40003fc4270 */
[----:B------:R-:W-:-:S02]  /*1ed0*/  ISETP.GE.AND P2, PT, R4, R23, PT ;  /* 0x000000170400720c */ /* 0x000fc40003f46270 */
[----:B------:R-:W-:Y:S02]  /*1ee0*/  FMNMX R23, R15, R50, !PT ;  /* 0x000000320f177209 */ /* 0x000fe40007800000 */
[----:B------:R-:W-:Y:S02]  /*1ef0*/  FSEL R155, R27, -INF , P6 ;  /* 0xff8000001b9b7808 */ /* 0x000fe40003000000 */
[----:B------:R-:W-:Y:S02]  /*1f00*/  FMNMX R23, R60, R23, !PT ;  /* 0x000000173c177209 */ /* 0x000fe40007800000 */
[----:B------:R-:W-:Y:S02]  /*1f10*/  FMNMX R27, R10, R155, !PT ;  /* 0x0000009b0a1b7209 */ /* 0x000fe40007800000 */
[----:B------:R-:W-:Y:S02]  /*1f20*/  FMNMX R23, R16, R23, !PT ;  /* 0x0000001710177209 */ /* 0x000fe40007800000 */
[----:B------:R-:W-:-:S02]  /*1f30*/  FMNMX R42, R152, R27, !PT ;  /* 0x0000001b982a7209 */ /* 0x000fc40007800000 */
[----:B------:R-:W-:Y:S02]  /*1f40*/  FMNMX R54, R64, R23, !PT ;  /* 0x0000001740367209 */ /* 0x000fe40007800000 */
[----:B------:R-:W-:Y:S02]  /*1f50*/  FMNMX R42, R31, R42, !PT ;  /* 0x0000002a1f2a7209 */ /* 0x000fe40007800000 */
[----:B------:R-:W-:Y:S02]  /*1f60*/  FMNMX R23, R17, R54, !PT ;  /* 0x0000003611177209 */ /* 0x000fe40007800000 */
[----:B------:R-:W-:Y:S02]  /*1f70*/  FMNMX R46, R153, R42, !PT ;  /* 0x0000002a992e7209 */ /* 0x000fe40007800000 */
[----:B------:R-:W-:Y:S02]  /*1f80*/  FMNMX R23, R68, R23, !PT ;  /* 0x0000001744177209 */ /* 0x000fe40007800000 */
[----:B------:R-:W-:-:S02]  /*1f90*/  FMNMX R46, R35, R46, !PT ;  /* 0x0000002e232e7209 */ /* 0x000fc40007800000 */
[----:B------:R-:W-:Y:S02]  /*1fa0*/  FMNMX R23, R18, R23, !PT ;  /* 0x0000001712177209 */ /* 0x000fe40007800000 */
[----:B------:R-:W-:Y:S02]  /*1fb0*/  FMNMX R46, R29, R46, !PT ;  /* 0x0000002e1d2e7209 */ /* 0x000fe40007800000 */
[----:B------:R-:W-:Y:S02]  /*1fc0*/  FSEL R92, R92, -INF , P1 ;  /* 0xff8000005c5c7808 */ /* 0x000fe40000800000 */
[----:B------:R-:W-:Y:S02]  /*1fd0*/  FSEL R98, R98, -INF , P1 ;  /* 0xff80000062627808 */ /* 0x000fe40000800000 */
[----:B------:R-:W-:Y:S02]  /*1fe0*/  FMNMX R58, R72, R23, !PT ;  /* 0x00000017483a7209 */ /* 0x000fe40007800000 */
[----:B------:R-:W-:Y:S01]  /*1ff0*/  ISETP.GE.AND P1, PT, R4, R21, PT ;  /* 0x000000150400720c */ /* 0x000fe20003f26270 */
[----:B------:R-:W-:Y:S01]  /*2000*/  VIADD R21, R2, 0xa0 ;  /* 0x000000a002157836 */ /* 0x000fe20000000000 */
[----:B------:R-:W-:-:S02]  /*2010*/  FMNMX R46, R39, R46, !PT ;  /* 0x0000002e272e7209 */ /* 0x000fc40007800000 */
[----:B------:R-:W-:Y:S02]  /*2020*/  FMNMX R23, R19, R58, !PT ;  /* 0x0000003a13177209 */ /* 0x000fe40007800000 */
[----:B------:R-:W-:Y:S01]  /*2030*/  ISETP.GE.AND P6, PT, R4, R21, PT ;  /* 0x000000150400720c */ /* 0x000fe20003fc6270 */
[----:B------:R-:W-:Y:S01]  /*2040*/  VIADD R21, R2, 0xa8 ;  /* 0x000000a802157836 */ /* 0x000fe20000000000 */
[----:B------:R-:W-:Y:S02]  /*2050*/  FMNMX R50, R33, R46, !PT ;  /* 0x0000002e21327209 */ /* 0x000fe40007800000 */
[----:B------:R-:W-:Y:S02]  /*2060*/  FMNMX R23, R76, R23, !PT ;  /* 0x000000174c177209 */ /* 0x000fe40007800000 */
[----:B------:R-:W-:Y:S02]  /*2070*/  FMNMX R50, R43, R50, !PT ;  /* 0x000000322b327209 */ /* 0x000fe40007800000 */
[----:B------:R-:W-:-:S02]  /*2080*/  FSEL R96, R96, -INF , P3 ;  /* 0xff80000060607808 */ /* 0x000fc40001800000 */
[----:B------:R-:W-:Y:S02]  /*2090*/  FSEL R102, R102, -INF , P3 ;  /* 0xff80000066667808 */ /* 0x000fe40001800000 */
[----:B------:R-:W-:Y:S02]  /*20a0*/  FMNMX R23, R20, R23, !PT ;  /* 0x0000001714177209 */ /* 0x000fe40007800000 */
[----:B------:R-:W-:Y:S01]  /*20b0*/  ISETP.GE.AND P3, PT, R4, R21, PT ;  /* 0x000000150400720c */ /* 0x000fe20003f66270 */
[----:B------:R-:W-:Y:S01]  /*20c0*/  VIADD R21, R2, 0xa9 ;  /* 0x000000a902157836 */ /* 0x000fe20000000000 */
[----:B------:R-:W-:Y:S02]  /*20d0*/  FMNMX R50, R37, R50, !PT ;  /* 0x0000003225327209 */ /* 0x000fe40007800000 */
[----:B------:R-:W-:Y:S02]  /*20e0*/  FMNMX R23, R80, R23, !PT ;  /* 0x0000001750177209 */ /* 0x000fe40007800000 */
[----:B------:R-:W-:-:S02]  /*20f0*/  FSEL R42, R97, -INF , P4 ;  /* 0xff800000612a7808 */ /* 0x000fc40002000000 */
[----:B------:R-:W-:Y:S02]  /*2100*/  FSEL R103, R103, -INF , P4 ;  /* 0xff80000067677808 */ /* 0x000fe40002000000 */
        /* <DEDUP_REMOVED lines=109> */
[----:B------:R-:W-:Y:S02]  /*27e0*/  FSEL R134, R129, -INF , P2 ;  /* 0xff80000081867808 */ /* 0x000fe40001000000 */
[----:B------:R-:W-:-:S02]  /*27f0*/  FMNMX R27, R128, R27, !PT ;  /* 0x0000001b801b7209 */ /* 0x000fc40007800000 */
[----:B------:R-:W-:Y:S02]  /*2800*/  FSEL R135, R135, -INF , P2 ;  /* 0xff80000087877808 */ /* 0x000fe40001000000 */
[----:B------:R-:W-:Y:S02]  /*2810*/  FMNMX R23, R95, R66, !PT ;  /* 0x000000425f177209 */ /* 0x000fe40007800000 */
[----:B------:R-:W-:Y:S01]  /*2820*/  ISETP.GE.AND P2, PT, R4, R21, PT ;  /* 0x000000150400720c */ /* 0x000fe20003f46270 */
[----:B------:R-:W-:Y:S01]  /*2830*/  VIADD R21, R2, 0xf0 ;  /* 0x000000f002157836 */ /* 0x000fe20000000000 */
[----:B------:R-:W-:Y:S02]  /*2840*/  FSEL R132, R132, -INF , P3 ;  /* 0xff80000084847808 */ /* 0x000fe40001800000 */
[----:B------:R-:W-:Y:S02]  /*2850*/  FMNMX R27, R134, R27, !PT ;  /* 0x0000001b861b7209 */ /* 0x000fe40007800000 */
        /* <DEDUP_REMOVED lines=8> */
[----:B------:R-:W-:Y:S02]  /*28e0*/  FMNMX R27, R156, R27, !PT ;  /* 0x0000001b9c1b7209 */ /* 0x000fe40007800000 */
[----:B------:R-:W-:Y:S02]  /*28f0*/  FSEL R139, R139, -INF , P4 ;  /* 0xff8000008b8b7808 */ /* 0x000fe40002000000 */
[----:B------:R-:W-:Y:S02]  /*2900*/  FMNMX R66, R102, R23, !PT ;  /* 0x0000001766427209 */ /* 0x000fe40007800000 */
[----:B------:R-:W-:Y:S01]  /*2910*/  ISETP.GE.AND P4, PT, R4, R21, PT ;  /* 0x000000150400720c */ /* 0x000fe20003f86270 */
[----:B------:R-:W-:Y:S01]  /*2920*/  VIADD R21, R2, 0xf9 ;  /* 0x000000f902157836 */ /* 0x000fe20000000000 */
[----:B------:R-:W-:Y:S02]  /*2930*/  FSEL R137, R137, -INF , P1 ;  /* 0xff80000089897808 */ /* 0x000fe40000800000 */
[----:B------:R-:W-:-:S02]  /*2940*/  FMNMX R70, R158, R27, !PT ;  /* 0x0000001b9e467209 */ /* 0x000fc40007800000 */
[----:B------:R-:W-:Y:S02]  /*2950*/  FMNMX R23, R103, R66, !PT ;  /* 0x0000004267177209 */ /* 0x000fe40007800000 */
[----:B------:R-:W-:Y:S02]  /*2960*/  FSEL R148, R148, -INF , P4 ;  /* 0xff80000094947808 */ /* 0x000fe40002000000 */
[----:B------:R-:W-:Y:S02]  /*2970*/  FSEL R140, R140, -INF , P6 ;  /* 0xff8000008c8c7808 */ /* 0x000fe40003000000 */
[----:B------:R-:W-:Y:S02]  /*2980*/  FMNMX R27, R137, R70, !PT ;  /* 0x00000046891b7209 */ /* 0x000fe40007800000 */
[----:B------:R-:W-:Y:S01]  /*2990*/  ISETP.GE.AND P4, PT, R4, R21, PT ;  /* 0x000000150400720c */ /* 0x000fe20003f86270 */
[----:B------:R-:W-:Y:S01]  /*29a0*/  VIADD R21, R2, 0xf1 ;  /* 0x000000f102157836 */ /* 0x000fe20000000000 */
[----:B------:R-:W-:-:S02]  /*29b0*/  FMNMX R66, R106, R23, !PT ;  /* 0x000000176a427209 */ /* 0x000fc40007800000 */
[----:B------:R-:W-:Y:S02]  /*29c0*/  FSEL R141, R141, -INF , P2 ;  /* 0xff8000008d8d7808 */ /* 0x000fe40001000000 */
[----:B------:R-:W-:Y:S02]  /*29d0*/  FMNMX R70, R140, R27, !PT ;  /* 0x0000001b8c467209 */ /* 0x000fe40007800000 */
[----:B------:R-:W-:Y:S02]  /*29e0*/  FSEL R149, R149, -INF , P4 ;  /* 0xff80000095957808 */ /* 0x000fe40002000000 */
[----:B------:R-:W-:Y:S02]  /*29f0*/  FMNMX R23, R107, R66, !PT ;  /* 0x000000426b177209 */ /* 0x000fe40007800000 */
[----:B------:R-:W-:Y:S02]  /*2a00*/  ISETP.GE.AND P4, PT, R4, R21, PT ;  /* 0x000000150400720c */ /* 0x000fe40003f86270 */
[----:B------:R-:W-:-:S02]  /*2a10*/  FSEL R144, R144, -INF , P3 ;  /* 0xff80000090907808 */ /* 0x000fc40001800000 */
[----:B------:R-:W-:Y:S02]  /*2a20*/  FMNMX R21, R141, R70, !PT ;  /* 0x000000468d157209 */ /* 0x000fe40007800000 */
[----:B------:R-:W-:Y:S02]  /*2a30*/  FMNMX R66, R110, R23, !PT ;  /* 0x000000176e427209 */ /* 0x000fe40007800000 */
[----:B------:R-:W-:Y:S02]  /*2a40*/  FSEL R145, R145, -INF , P4 ;  /* 0xff80000091917808 */ /* 0x000fe40002000000 */
        /* <DEDUP_REMOVED lines=8> */
[----:B------:R-:W-:Y:S01]  /*2ad0*/  FSEL R143, R143, -INF , P1 ;  /* 0xff8000008f8f7808 */ /* 0x000fe20000800000 */
[----:B------:R-:W1:Y:S01]  /*2ae0*/  SHFL.BFLY PT, R23, R70, 0x1, 0x1f ;  /* 0x0c201f0046177f89 */ /* 0x000e6200000e0000 */
[----:B------:R-:W-:-:S02]  /*2af0*/  FMNMX R66, R119, R66, !PT ;  /* 0x0000004277427209 */ /* 0x000fc40007800000 */
[----:B------:R-:W-:Y:S02]  /*2b00*/  FSEL R88, R142, -INF , P5 ;  /* 0xff8000008e587808 */ /* 0x000fe40002800000 */
[----:B------:R-:W-:Y:S02]  /*2b10*/  FMNMX R66, R65, R66, !PT ;  /* 0x0000004241427209 */ /* 0x000fe40007800000 */
[----:B------:R-:W-:Y:S02]  /*2b20*/  FSEL R146, R146, -INF , P6 ;  /* 0xff80000092927808 */ /* 0x000fe40003000000 */
[----:B------:R-:W-:Y:S02]  /*2b30*/  FMNMX R66, R123, R66, !PT ;  /* 0x000000427b427209 */ /* 0x000fe40007800000 */
[----:B------:R-:W-:Y:S02]  /*2b40*/  FSEL R129, R147, -INF , P2 ;  /* 0xff80000093817808 */ /* 0x000fe40001000000 */
[----:B------:R-:W-:-:S02]  /*2b50*/  FMNMX R66, R73, R66, !PT ;  /* 0x0000004249427209 */ /* 0x000fc40007800000 */
[----:B------:R-:W-:Y:S02]  /*2b60*/  FSEL R150, R150, -INF , P3 ;  /* 0xff80000096967808 */ /* 0x000fe40001800000 */
[----:B------:R-:W-:Y:S02]  /*2b70*/  FMNMX R21, R127, R66, !PT ;  /* 0x000000427f157209 */ /* 0x000fe40007800000 */
[----:B------:R-:W-:Y:S02]  /*2b80*/  FSEL R136, R151, -INF , P4 ;  /* 0xff80000097887808 */ /* 0x000fe40002000000 */
[----:B------:R-:W-:Y:S02]  /*2b90*/  FMNMX R66, R130, R21, !PT ;  /* 0x0000001582427209 */ /* 0x000fe40007800000 */
[----:B-1----:R-:W-:Y:S02]  /*2ba0*/  FMNMX R23, R70, R23, !PT ;  /* 0x0000001746177209 */ /* 0x002fe40007800000 */
[----:B------:R-:W-:-:S03]  /*2bb0*/  FMNMX R66, R131, R66, !PT ;  /* 0x0000004283427209 */ /* 0x000fc60007800000 */
[----:B------:R-:W1:Y:S01]  /*2bc0*/  SHFL.BFLY PT, R70, R23, 0x2, 0x1f ;  /* 0x0c401f0017467f89 */ /* 0x000e6200000e0000 */
[----:B------:R-:W-:-:S04]  /*2bd0*/  FMNMX R66, R77, R66, !PT ;  /* 0x000000424d427209 */ /* 0x000fc80007800000 */
[----:B------:R-:W-:-:S04]  /*2be0*/  FMNMX R66, R135, R66, !PT ;  /* 0x0000004287427209 */ /* 0x000fc80007800000 */
[----:B------:R-:W-:-:S04]  /*2bf0*/  FMNMX R66, R81, R66, !PT ;  /* 0x0000004251427209 */ /* 0x000fc80007800000 */
[----:B------:R-:W-:-:S04]  /*2c00*/  FMNMX R21, R139, R66, !PT ;  /* 0x000000428b157209 */ /* 0x000fc80007800000 */
[----:B------:R-:W-:-:S04]  /*2c10*/  FMNMX R66, R88, R21, !PT ;  /* 0x0000001558427209 */ /* 0x000fc80007800000 */
[----:B------:R-:W-:Y:S02]  /*2c20*/  FMNMX R21, R143, R66, !PT ;  /* 0x000000428f157209 */ /* 0x000fe40007800000 */
[----:B-1----:R-:W-:Y:S02]  /*2c30*/  FMNMX R154, R23, R70, !PT ;  /* 0x00000046179a7209 */ /* 0x002fe40007800000 */
[----:B------:R-:W-:Y:S02]  /*2c40*/  FMNMX R66, R146, R21, !PT ;  /* 0x0000001592427209 */ /* 0x000fe40007800000 */
[C---:B------:R-:W-:Y:S01]  /*2c50*/  FSETP.NEU.AND P1, PT, R154.reuse, -INF , PT ;  /* 0xff8000009a00780b */ /* 0x040fe20003f2d000 */
[----:B------:R-:W-:Y:S01]  /*2c60*/  STL [R1+0x84], R154 ;  /* 0x0000849a01007387 */ /* 0x000fe20000100800 */
[----:B------:R-:W-:Y:S02]  /*2c70*/  FMNMX R21, R129, R66, !PT ;  /* 0x0000004281157209 */ /* 0x000fe40007800000 */
[----:B------:R-:W-:-:S02]  /*2c80*/  FSEL R161, R154, RZ, P1 ;  /* 0x000000ff9aa17208 */ /* 0x000fc40000800000 */
[----:B------:R-:W-:-:S03]  /*2c90*/  FMNMX R21, R150, R21, !PT ;  /* 0x0000001596157209 */ /* 0x000fc60007800000 */
[----:B------:R-:W-:Y:S01]  /*2ca0*/  FMUL R161, R161, UR6 ;  /* 0x00000006a1a17c20 */ /* 0x000fe20008400000 */
[----:B------:R-:W-:Y:S01]  /*2cb0*/  ULDC UR6, c[0x0][0x604] ;  /* 0x0001810000067ab9 */ /* 0x000fe20000000800 */
[----:B------:R-:W-:Y:S02]  /*2cc0*/  FMNMX R21, R136, R21, !PT ;  /* 0x0000001588157209 */ /* 0x000fe40007800000 */
[--C-:B------:R-:W-:Y:S01]  /*2cd0*/  FFMA R24, R24, UR6, -R161.reuse ;  /* 0x0000000618187c23 */ /* 0x100fe200080008a1 */
[----:B------:R-:W-:Y:S02]  /*2ce0*/  ULDC UR6, c[0x0][0x604] ;  /* 0x0001810000067ab9 */ /* 0x000fe40000000800 */
[--C-:B------:R-:W-:Y:S01]  /*2cf0*/  FFMA R25, R25, UR6, -R161.reuse ;  /* 0x0000000619197c23 */ /* 0x100fe200080008a1 */
[----:B------:R-:W-:Y:S01]  /*2d00*/  ULDC UR6, c[0x0][0x604] ;  /* 0x0001810000067ab9 */ /* 0x000fe20000000800 */
[----:B------:R-:W-:Y:S01]  /*2d10*/  FSETP.GEU.AND P5, PT, R24, -126, PT ;  /* 0xc2fc00001800780b */ /* 0x000fe20003fae000 */
[----:B------:R-:W1:Y:S01]  /*2d20*/  SHFL.BFLY PT, R66, R21, 0x1, 0x1f ;  /* 0x0c201f0015427f89 */ /* 0x000e6200000e0000 */
[----:B------:R-:W-:Y:S01]  /*2d30*/  FFMA R28, R28, UR6, -R161 ;  /* 0x000000061c1c7c23 */ /* 0x000fe200080008a1 */
[----:B------:R-:W-:Y:S01]  /*2d40*/  FSETP.GEU.AND P6, PT, R25, -126, PT ;  /* 0xc2fc00001900780b */ /* 0x000fe20003fce000 */
[----:B------:R-:W-:-:S02]  /*2d50*/  ULDC UR6, c[0x0][0x604] ;  /* 0x0001810000067ab9 */ /* 0x000fc40000000800 */
[--C-:B------:R-:W-:Y:S01]  /*2d60*/  FFMA R105, R0, UR6, -R161.reuse ;  /* 0x0000000600697c23 */ /* 0x100fe200080008a1 */
[----:B------:R-:W-:Y:S01]  /*2d70*/  ULDC UR6, c[0x0][0x604] ;  /* 0x0001810000067ab9 */ /* 0x000fe20000000800 */
[----:B------:R-:W-:Y:S01]  /*2d80*/  FSETP.GEU.AND P1, PT, R28, -126, PT ;  /* 0xc2fc00001c00780b */ /* 0x000fe20003f2e000 */
[--C-:B------:R-:W-:Y:S01]  /*2d90*/  FFMA R32, R32, UR6, -R161.reuse ;  /* 0x0000000620207c23 */ /* 0x100fe200080008a1 */
[----:B------:R-:W-:Y:S01]  /*2da0*/  ULDC UR6, c[0x0][0x604] ;  /* 0x0001810000067ab9 */ /* 0x000fe20000000800 */
[----:B------:R-:W-:Y:S01]  /*2db0*/  FSETP.GEU.AND P2, PT, R105, -126, PT ;  /* 0xc2fc00006900780b */ /* 0x000fe20003f4e000 */
[--C-:B------:R-:W-:Y:S01]  /*2dc0*/  FFMA R6, R6, UR6, -R161.reuse ;  /* 0x0000000606067c23 */ /* 0x100fe200080008a1 */
[----:B------:R-:W-:Y:S01]  /*2dd0*/  @!P5 FMUL R24, R24, 0.5 ;  /* 0x3f0000001818d820 */ /* 0x000fe20000400000 */
[----:B------:R-:W-:Y:S01]  /*2de0*/  FSETP.GEU.AND P3, PT, R32, -126, PT ;  /* 0xc2fc00002000780b */ /* 0x000fe20003f6e000 */
[----:B------:R-:W-:Y:S01]  /*2df0*/  ULDC UR6, c[0x0][0x604] ;  /* 0x0001810000067ab9 */ /* 0x000fe20000000800 */
[----:B------:R-:W-:Y:S01]  /*2e00*/  @!P6 FMUL R25, R25, 0.5 ;  /* 0x3f0000001919e820 */ /* 0x000fe20000400000 */
[----:B------:R-:W2:Y:S01]  /*2e10*/  MUFU.EX2 R121, R24 ;  /* 0x0000001800797308 */ /* 0x000ea20000000800 */
[----:B------:R-:W-:Y:S01]  /*2e20*/  FFMA R36, R36, UR6, -R161 ;  /* 0x0000000624247c23 */ /* 0x000fe200080008a1 */
[----:B------:R-:W-:-:S02]  /*2e30*/  ULDC UR6, c[0x0][0x604] ;  /* 0x0001810000067ab9 */ /* 0x000fc40000000800 */
[----:B------:R-:W-:Y:S01]  /*2e40*/  @!P1 FMUL R28, R28, 0.5 ;  /* 0x3f0000001c1c9820 */ /* 0x000fe20000400000 */
[--C-:B------:R-:W-:Y:S01]  /*2e50*/  FFMA R9, R9, UR6, -R161.reuse ;  /* 0x0000000609097c23 */ /* 0x100fe200080008a1 */
[----:B------:R-:W-:Y:S01]  /*2e60*/  ULDC UR6, c[0x0][0x604] ;  /* 0x0001810000067ab9 */ /* 0x000fe20000000800 */
[----:B------:R-:W-:Y:S01]  /*2e70*/  @!P2 FMUL R105, R105, 0.5 ;  /* 0x3f0000006969a820 */ /* 0x000fe20000400000 */
[----:B------:R-:W3:Y:S01]  /*2e80*/  MUFU.EX2 R113, R25 ;  /* 0x0000001900717308 */ /* 0x000ee20000000800 */
[----:B-1----:R-:W-:Y:S01]  /*2e90*/  FMNMX R66, R21, R66, !PT ;  /* 0x0000004215427209 */ /* 0x002fe20007800000 */
[----:B------:R-:W-:Y:S01]  /*2ea0*/  @!P3 FMUL R32, R32, 0.5 ;  /* 0x3f0000002020b820 */ /* 0x000fe20000400000 */
[--C-:B------:R-:W-:Y:S01]  /*2eb0*/  FFMA R40, R40, UR6, -R161.reuse ;  /* 0x0000000628287c23 */ /* 0x100fe200080008a1 */
[----:B------:R-:W-:Y:S02]  /*2ec0*/  ULDC UR6, c[0x0][0x604] ;  /* 0x0001810000067ab9 */ /* 0x000fe40000000800 */
[----:B------:R-:W1:Y:S01]  /*2ed0*/  SHFL.BFLY PT, R21, R66, 0x2, 0x1f ;  /* 0x0c401f0042157f89 */ /* 0x000e6200000e0000 */
[----:B------:R-:W-:Y:S01]  /*2ee0*/  FFMA R11, R11, UR6, -R161 ;  /* 0x000000060b0b7c23 */ /* 0x000fe200080008a1 */
[----:B------:R-:W4:Y:S01]  /*2ef0*/  MUFU.EX2 R93, R28 ;  /* 0x0000001c005d7308 */ /* 0x000f220000000800 */
[----:B--2---:R-:W-:Y:S01]  /*2f00*/  @!P5 FMUL R121, R121, R121 ;  /* 0x000000797979d220 */ /* 0x004fe20000400000 */
[----:B------:R-:W-:Y:S01]  /*2f10*/  FSETP.GEU.AND P5, PT, R36, -126, PT ;  /* 0xc2fc00002400780b */ /* 0x000fe20003fae000 */
[----:B------:R-:W-:-:S02]  /*2f20*/  ULDC UR6, c[0x0][0x604] ;  /* 0x0001810000067ab9 */ /* 0x000fc40000000800 */
[--C-:B------:R-:W-:Y:S01]  /*2f30*/  FFMA R44, R44, UR6, -R161.reuse ;  /* 0x000000062c2c7c23 */ /* 0x100fe200080008a1 */
[----:B------:R-:W-:Y:S02]  /*2f40*/  ULDC UR6, c[0x0][0x604] ;  /* 0x0001810000067ab9 */ /* 0x000fe40000000800 */
[----:B------:R-:W2:Y:S01]  /*2f50*/  MUFU.EX2 R89, R32 ;  /* 0x0000002000597308 */ /* 0x000ea20000000800 */
[----:B---3--:R-:W-:Y:S01]  /*2f60*/  @!P6 FMUL R113, R113, R113 ;  /* 0x000000717171e220 */ /* 0x008fe20000400000 */
[----:B------:R-:W-:Y:S01]  /*2f70*/  FSETP.GEU.AND P6, PT, R9, -126, PT ;  /* 0xc2fc00000900780b */ /* 0x000fe20003fce000 */
[--C-:B------:R-:W-:Y:S01]  /*2f80*/  FFMA R12, R12, UR6, -R161.reuse ;  /* 0x000000060c0c7c23 */ /* 0x100fe200080008a1 */
[----:B------:R-:W-:Y:S02]  /*2f90*/  ULDC UR6, c[0x0][0x604] ;  /* 0x0001810000067ab9 */ /* 0x000fe40000000800 */
[----:B------:R-:W-:Y:S01]  /*2fa0*/  FFMA R48, R48, UR6, -R161 ;  /* 0x0000000630307c23 */ /* 0x000fe200080008a1 */
[----:B------:R-:W-:Y:S01]  /*2fb0*/  @!P5 FMUL R36, R36, 0.5 ;  /* 0x3f0000002424d820 */ /* 0x000fe20000400000 */
[----:B------:R-:W3:Y:S01]  /*2fc0*/  MUFU.EX2 R105, R105 ;  /* 0x0000006900697308 */ /* 0x000ee20000000800 */
[----:B----4-:R-:W-:Y:S01]  /*2fd0*/  @!P1 FMUL R93, R93, R93 ;  /* 0x0000005d5d5d9220 */ /* 0x010fe20000400000 */
[----:B------:R-:W-:Y:S01]  /*2fe0*/  FSETP.GEU.AND P1, PT, R40, -126, PT ;  /* 0xc2fc00002800780b */ /* 0x000fe20003f2e000 */
[----:B------:R-:W-:-:S02]  /*2ff0*/  ULDC UR6, c[0x0][0x604] ;  /* 0x0001810000067ab9 */ /* 0x000fc40000000800 */
[--C-:B------:R-:W-:Y:S01]  /*3000*/  FFMA R13, R13, UR6, -R161.reuse ;  /* 0x000000060d0d7c23 */ /* 0x100fe200080008a1 */
[----:B-1----:R-:W-:Y:S01]  /*3010*/  FMNMX R0, R66, R21, !PT ;  /* 0x0000001542007209 */ /* 0x002fe20007800000 */
[----:B------:R-:W-:Y:S01]  /*3020*/  @!P6 FMUL R9, R9, 0.5 ;  /* 0x3f0000000909e820 */ /* 0x000fe20000400000 */
[----:B------:R-:W1:Y:S01]  /*3030*/  MUFU.EX2 R85, R36 ;  /* 0x0000002400557308 */ /* 0x000e620000000800 */
[----:B--2---:R-:W-:Y:S01]  /*3040*/  @!P3 FMUL R89, R89, R89 ;  /* 0x000000595959b220 */ /* 0x004fe20000400000 */
[----:B------:R-:W-:Y:S01]  /*3050*/  FSETP.GEU.AND P3, PT, R44, -126, PT ;  /* 0xc2fc00002c00780b */ /* 0x000fe20003f6e000 */
[----:B------:R-:W-:Y:S01]  /*3060*/  ULDC UR6, c[0x0][0x604] ;  /* 0x0001810000067ab9 */ /* 0x000fe20000000800 */
[----:B------:R-:W-:Y:S01]  /*3070*/  FSETP.NEU.AND P4, PT, R0, -INF , PT ;  /* 0xff8000000000780b */ /* 0x000fe20003f8d000 */
[--C-:B------:R-:W-:Y:S01]  /*3080*/  FFMA R52, R52, UR6, -R161.reuse ;  /* 0x0000000634347c23 */ /* 0x100fe200080008a1 */
[----:B------:R-:W-:Y:S01]  /*3090*/  ULDC UR6, c[0x0][0x604] ;  /* 0x0001810000067ab9 */ /* 0x000fe20000000800 */
[----:B------:R-:W-:Y:S01]  /*30a0*/  @!P1 FMUL R40, R40, 0.5 ;  /* 0x3f00000028289820 */ /* 0x000fe20000400000 */
[----:B------:R-:W2:Y:S01]  /*30b0*/  MUFU.EX2 R69, R9 ;  /* 0x0000000900457308 */ /* 0x000ea20000000800 */
[----:B---3--:R-:W-:Y:S01]  /*30c0*/  @!P2 FMUL R105, R105, R105 ;  /* 0x000000696969a220 */ /* 0x008fe20000400000 */
[----:B------:R-:W-:Y:S01]  /*30d0*/  FSETP.GEU.AND P2, PT, R11, -126, PT ;  /* 0xc2fc00000b00780b */ /* 0x000fe20003f4e000 */
[--C-:B------:R-:W-:Y:S01]  /*30e0*/  FFMA R14, R14, UR6, -R161.reuse ;  /* 0x000000060e0e7c23 */ /* 0x100fe200080008a1 */
[----:B------:R-:W-:Y:S01]  /*30f0*/  FSEL R160, R0, RZ, P4 ;  /* 0x000000ff00a07208 */ /* 0x000fe20002000000 */
[----:B------:R-:W-:Y:S01]  /*3100*/  ULDC UR6, c[0x0][0x604] ;  /* 0x0001810000067ab9 */ /* 0x000fe20000000800 */
[----:B------:R-:W-:Y:S01]  /*3110*/  FSETP.GEU.AND P4, PT, R6, -126, PT ;  /* 0xc2fc00000600780b */ /* 0x000fe20003f8e000 */
[----:B------:R-:W-:Y:S01]  /*3120*/  @!P3 FMUL R44, R44, 0.5 ;  /* 0x3f0000002c2cb820 */ /* 0x000fe20000400000 */
[----:B------:R-:W3:Y:S01]  /*3130*/  MUFU.EX2 R97, R40 ;  /* 0x0000002800617308 */ /* 0x000ee20000000800 */
[----:B-1----:R-:W-:Y:S01]  /*3140*/  @!P5 FMUL R85, R85, R85 ;  /* 0x000000555555d220 */ /* 0x002fe20000400000 */
[----:B------:R-:W-:Y:S01]  /*3150*/  FSETP.GEU.AND P5, PT, R48, -126, PT ;  /* 0xc2fc00003000780b */ /* 0x000fe20003fae000 */
[----:B------:R-:W-:Y:S01]  /*3160*/  FFMA R56, R56, UR6, -R161 ;  /* 0x0000000638387c23 */ /* 0x000fe200080008a1 */
[----:B------:R-:W-:-:S02]  /*3170*/  ULDC UR6, c[0x0][0x604] ;  /* 0x0001810000067ab9 */ /* 0x000fc40000000800 */
[--C-:B------:R-:W-:Y:S01]  /*3180*/  FFMA R15, R15, UR6, -R161.reuse ;  /* 0x000000060f0f7c23 */ /* 0x100fe200080008a1 */
[----:B------:R-:W-:Y:S01]  /*3190*/  @!P2 FMUL R11, R11, 0.5 ;  /* 0x3f0000000b0ba820 */ /* 0x000fe20000400000 */
[----:B------:R-:W1:Y:S01]  /*31a0*/  MUFU.EX2 R117, R44 ;  /* 0x0000002c00757308 */ /* 0x000e620000000800 */
[----:B--2---:R-:W-:Y:S01]  /*31b0*/  @!P6 FMUL R69, R69, R69 ;  /* 0x000000454545e220 */ /* 0x004fe20000400000 */
[----:B------:R-:W-:Y:S01]  /*31c0*/  FSETP.GEU.AND P6, PT, R13, -126, PT ;  /* 0xc2fc00000d00780b */ /* 0x000fe20003fce000 */
[----:B------:R-:W-:Y:S01]  /*31d0*/  @!P4 FMUL R6, R6, 0.5 ;  /* 0x3f0000000606c820 */ /* 0x000fe20000400000 */
[----:B------:R-:W-:Y:S02]  /*31e0*/  ULDC UR6, c[0x0][0x604] ;  /* 0x0001810000067ab9 */ /* 0x000fe40000000800 */
[----:B------:R-:W-:Y:S01]  /*31f0*/  FFMA R60, R60, UR6, -R161 ;  /* 0x000000063c3c7c23 */ /* 0x000fe200080008a1 */
[----:B------:R-:W-:Y:S01]  /*3200*/  @!P5 FMUL R48, R48, 0.5 ;  /* 0x3f0000003030d820 */ /* 0x000fe20000400000 */
[----:B------:R-:W2:Y:S01]  /*3210*/  MUFU.EX2 R109, R11 ;  /* 0x0000000b006d7308 */ /* 0x000ea20000000800 */
[----:B---3--:R-:W-:Y:S01]  /*3220*/  @!P1 FMUL R97, R97, R97 ;  /* 0x0000006161619220 */ /* 0x008fe20000400000 */
[----:B------:R-:W-:Y:S01]  /*3230*/  FSETP.GEU.AND P1, PT, R52, -126, PT ;  /* 0xc2fc00003400780b */ /* 0x000fe20003f2e000 */
[----:B------:R-:W-:-:S02]  /*3240*/  ULDC UR6, c[0x0][0x604] ;  /* 0x0001810000067ab9 */ /* 0x000fc40000000800 */
[--C-:B------:R-:W-:Y:S01]  /*3250*/  FFMA R16, R16, UR6, -R161.reuse ;  /* 0x0000000610107c23 */ /* 0x100fe200080008a1 */
[----:B------:R-:W-:Y:S01]  /*3260*/  ULDC UR6, c[0x0][0x604] ;  /* 0x0001810000067ab9 */ /* 0x000fe20000000800 */
[----:B------:R-:W-:Y:S01]  /*3270*/  @!P6 FMUL R13, R13, 0.5 ;  /* 0x3f0000000d0de820 */ /* 0x000fe20000400000 */
[----:B------:R-:W3:Y:S01]  /*3280*/  MUFU.EX2 R101, R6 ;  /* 0x0000000600657308 */ /* 0x000ee20000000800 */
[----:B-1----:R-:W-:Y:S01]  /*3290*/  @!P3 FMUL R117, R117, R117 ;  /* 0x000000757575b220 */ /* 0x002fe20000400000 */
[----:B------:R-:W-:Y:S01]  /*32a0*/  FSETP.GEU.AND P3, PT, R56, -126, PT ;  /* 0xc2fc00003800780b */ /* 0x000fe20003f6e000 */
[--C-:B------:R-:W-:Y:S01]  /*32b0*/  FFMA R64, R64, UR6, -R161.reuse ;  /* 0x0000000640407c23 */ /* 0x100fe200080008a1 */
[----:B------:R-:W-:Y:S02]  /*32c0*/  ULDC UR6, c[0x0][0x604] ;  /* 0x0001810000067ab9 */ /* 0x000fe40000000800 */
[----:B------:R-:W-:Y:S01]  /*32d0*/  FFMA R17, R17, UR6, -R161 ;  /* 0x0000000611117c23 */ /* 0x000fe200080008a1 */
[----:B------:R-:W-:Y:S01]  /*32e0*/  @!P1 FMUL R52, R52, 0.5 ;  /* 0x3f00000034349820 */ /* 0x000fe20000400000 */
[----:B------:R-:W1:Y:S01]  /*32f0*/  MUFU.EX2 R138, R13 ;  /* 0x0000000d008a7308 */ /* 0x000e620000000800 */
[----:B--2---:R-:W-:Y:S01]  /*3300*/  @!P2 FMUL R109, R109, R109 ;  /* 0x0000006d6d6da220 */ /* 0x004fe20000400000 */
[----:B------:R-:W-:Y:S01]  /*3310*/  FSETP.GEU.AND P2, PT, R14, -126, PT ;  /* 0xc2fc00000e00780b */ /* 0x000fe20003f4e000 */
[----:B------:R-:W-:-:S02]  /*3320*/  ULDC UR6, c[0x0][0x604] ;  /* 0x0001810000067ab9 */ /* 0x000fc40000000800 */
[--C-:B------:R-:W-:Y:S01]  /*3330*/  FFMA R27, R68, UR6, -R161.reuse ;  /* 0x00000006441b7c23 */ /* 0x100fe200080008a1 */
[----:B------:R-:W-:Y:S01]  /*3340*/  ULDC UR6, c[0x0][0x604] ;  /* 0x0001810000067ab9 */ /* 0x000fe20000000800 */
[----:B------:R-:W-:Y:S01]  /*3350*/  @!P3 FMUL R56, R56, 0.5 ;  /* 0x3f0000003838b820 */ /* 0x000fe20000400000 */
        /* <DEDUP_REMOVED lines=8> */
[----:B-1----:R-:W-:Y:S01]  /*33e0*/  @!P6 FMUL R138, R138, R138 ;  /* 0x0000008a8a8ae220 */ /* 0x002fe20000400000 */
[----:B------:R-:W-:Y:S01]  /*33f0*/  FSETP.GEU.AND P6, PT, R16, -126, PT ;  /* 0xc2fc00001000780b */ /* 0x000fe20003fce000 */
[----:B------:R-:W-:-:S02]  /*3400*/  ULDC UR6, c[0x0][0x604] ;  /* 0x0001810000067ab9 */ /* 0x000fc40000000800 */
[--C-:B------:R-:W-:Y:S01]  /*3410*/  FFMA R19, R19, UR6, -R161.reuse ;  /* 0x0000000613137c23 */ /* 0x100fe200080008a1 */
[----:B------:R-:W-:Y:S01]  /*3420*/  ULDC UR6, c[0x0][0x604] ;  /* 0x0001810000067ab9 */ /* 0x000fe20000000800 */
[----:B------:R-:W-:Y:S01]  /*3430*/  @!P4 FMUL R12, R12, 0.5 ;  /* 0x3f0000000c0cc820 */ /* 0x000fe20000400000 */
[----:B------:R-:W1:Y:S01]  /*3440*/  MUFU.EX2 R151, R56 ;  /* 0x0000003800977308 */ /* 0x000e620000000800 */
[----:B--2---:R-:W-:Y:S01]  /*3450*/  @!P5 FMUL R133, R133, R133 ;  /* 0x000000858585d220 */ /* 0x004fe20000400000 */
[----:B------:R-:W-:Y:S01]  /*3460*/  FSETP.GEU.AND P5, PT, R60, -126, PT ;  /* 0xc2fc00003c00780b */ /* 0x000fe20003fae000 */
[--C-:B------:R-:W-:Y:S01]  /*3470*/  FFMA R21, R76, UR6, -R161.reuse ;  /* 0x000000064c157c23 */ /* 0x100fe200080008a1 */
[----:B------:R-:W-:Y:S02]  /*3480*/  ULDC UR6, c[0x0][0x604] ;  /* 0x0001810000067ab9 */ /* 0x000fe40000000800 */
[----:B------:R-:W-:Y:S01]  /*3490*/  FFMA R20, R20, UR6, -R161 ;  /* 0x0000000614147c23 */ /* 0x000fe200080008a1 */
[----:B------:R-:W-:Y:S01]  /*34a0*/  @!P6 FMUL R16, R16, 0.5 ;  /* 0x3f0000001010e820 */ /* 0x000fe20000400000 */
[----:B------:R-:W2:Y:S01]  /*34b0*/  MUFU.EX2 R147, R14 ;  /* 0x0000000e00937308 */ /* 0x000ea20000000800 */
[----:B---3--:R-:W-:Y:S01]  /*34c0*/  @!P1 FMUL R142, R142, R142 ;  /* 0x0000008e8e8e9220 */ /* 0x008fe20000400000 */
[----:B------:R-:W-:Y:S01]  /*34d0*/  FSETP.GEU.AND P1, PT, R64, -126, PT ;  /* 0xc2fc00004000780b */ /* 0x000fe20003f2e000 */
[----:B------:R-:W-:-:S04]  /*34e0*/  ULDC UR6, c[0x0][0x604] ;  /* 0x0001810000067ab9 */ /* 0x000fc80000000800 */
[----:B------:R-:W-:Y:S01]  /*34f0*/  @!P5 FMUL R60, R60, 0.5 ;  /* 0x3f0000003c3cd820 */ /* 0x000fe20000400000 */
[----:B------:R-:W3:Y:S01]  /*3500*/  MUFU.EX2 R159, R16 ;  /* 0x00000010009f7308 */ /* 0x000ee20000000800 */
[----:B-1----:R-:W-:Y:S01]  /*3510*/  @!P3 FMUL R151, R151, R151 ;  /* 0x000000979797b220 */ /* 0x002fe20000400000 */
[----:B------:R-:W-:-:S05]  /*3520*/  FSETP.GEU.AND P3, PT, R27, -126, PT ;  /* 0xc2fc00001b00780b */ /* 0x000fca0003f6e000 */
[----:B------:R-:W-:Y:S01]  /*3530*/  @!P1 FMUL R64, R64, 0.5 ;  /* 0x3f00000040409820 */ /* 0x000fe20000400000 */
[----:B------:R-:W1:Y:S01]  /*3540*/  MUFU.EX2 R125, R12 ;  /* 0x0000000c007d7308 */ /* 0x000e620000000800 */
[----:B--2---:R-:W-:Y:S01]  /*3550*/  @!P2 FMUL R147, R147, R147 ;  /* 0x000000939393a220 */ /* 0x004fe20000400000 */
[----:B------:R-:W-:-:S05]  /*3560*/  FSETP.GEU.AND P2, PT, R17, -126, PT ;  /* 0xc2fc00001100780b */ /* 0x000fca0003f4e000 */
[----:B------:R-:W-:Y:S01]  /*3570*/  @!P3 FMUL R27, R27, 0.5 ;  /* 0x3f0000001b1bb820 */ /* 0x000fe20000400000 */
[----:B------:R-:W2:Y:S01]  /*3580*/  MUFU.EX2 R157, R60 ;  /* 0x0000003c009d7308 */ /* 0x000ea20000000800 */
[----:B---3--:R-:W-:Y:S01]  /*3590*/  @!P6 FMUL R159, R159, R159 ;  /* 0x0000009f9f9fe220 */ /* 0x008fe20000400000 */
[----:B------:R-:W-:-:S05]  /*35a0*/  FSETP.GEU.AND P6, PT, R19, -126, PT ;  /* 0xc2fc00001300780b */ /* 0x000fca0003fce000 */
        /* <DEDUP_REMOVED lines=9> */
[----:B------:R2:W4:Y:S01]  /*3640*/  MUFU.EX2 R170, R17 ;  /* 0x0000001100aa7308 */ /* 0x0005220000000800 */
[----:B---3--:R-:W-:Y:S01]  /*3650*/  @!P1 FMUL R165, R165, R165 ;  /* 0x000000a5a5a59220 */ /* 0x008fe20000400000 */
[----:B------:R-:W-:-:S05]  /*3660*/  FSETP.GEU.AND P1, PT, R21, -126, PT ;  /* 0xc2fc00001500780b */ /* 0x000fca0003f2e000 */
[----:B------:R-:W-:Y:S01]  /*3670*/  @!P5 FMUL R25, R25, 0.5 ;  /* 0x3f0000001919d820 */ /* 0x000fe20000400000 */
[----:B------:R-:W3:Y:S01]  /*3680*/  MUFU.EX2 R23, R19 ;  /* 0x0000001300177308 */ /* 0x000ee20000000800 */
[----:B--2---:R-:W-:Y:S01]  /*3690*/  FFMA R17, R80, UR6, -R161 ;  /* 0x0000000650117c23 */ /* 0x004fe200080008a1 */
[----:B-1----:R-:W-:Y:S01]  /*36a0*/  @!P3 FMUL R27, R27, R27 ;  /* 0x0000001b1b1bb220 */ /* 0x002fe20000400000 */
[----:B------:R-:W-:-:S03]  /*36b0*/  ULDC UR6, c[0x0][0x604] ;  /* 0x0001810000067ab9 */ /* 0x000fc60000000800 */
[----:B------:R-:W-:Y:S01]  /*36c0*/  FSETP.GEU.AND P3, PT, R17, -126, PT ;  /* 0xc2fc00001100780b */ /* 0x000fe20003f6e000 */
[----:B------:R-:W-:Y:S01]  /*36d0*/  @!P1 FMUL R21, R21, 0.5 ;  /* 0x3f00000015159820 */ /* 0x000fe20000400000 */
[----:B------:R1:W2:Y:S01]  /*36e0*/  MUFU.EX2 R154, R15 ;  /* 0x0000000f009a7308 */ /* 0x0002a20000000800 */
[----:B----4-:R-:W-:Y:S01]  /*36f0*/  @!P2 FMUL R170, R170, R170 ;  /* 0x000000aaaaaaa220 */ /* 0x010fe20000400000 */
[----:B------:R-:W-:-:S06]  /*3700*/  FSETP.GEU.AND P2, PT, R20, -126, PT ;  /* 0xc2fc00001400780b */ /* 0x000fcc0003f4e000 */
[----:B------:R-:W4:Y:S01]  /*3710*/  MUFU.EX2 R25, R25 ;  /* 0x0000001900197308 */ /* 0x000f220000000800 */
[--C-:B-1----:R-:W-:Y:S01]  /*3720*/  FFMA R15, R22, UR6, -R161.reuse ;  /* 0x00000006160f7c23 */ /* 0x102fe200080008a1 */
[----:B------:R-:W-:Y:S01]  /*3730*/  ULDC UR6, c[0x0][0x604] ;  /* 0x0001810000067ab9 */ /* 0x000fe20000000800 */
[----:B---3--:R-:W-:Y:S01]  /*3740*/  @!P6 FMUL R23, R23, R23 ;  /* 0x000000171717e220 */ /* 0x008fe20000400000 */
[--C-:B------:R-:W-:Y:S01]  /*3750*/  FFMA R13, R84, UR6, -R161.reuse ;  /* 0x00000006540d7c23 */ /* 0x100fe200080008a1 */
[----:B------:R-:W-:Y:S01]  /*3760*/  ULDC UR6, c[0x0][0x604] ;  /* 0x0001810000067ab9 */ /* 0x000fe20000000800 */
[----:B------:R-:W-:Y:S01]  /*3770*/  @!P3 FMUL R17, R17, 0.5 ;  /* 0x3f0000001111b820 */ /* 0x000fe20000400000 */
[--C-:B------:R-:W-:Y:S01]  /*3780*/  FFMA R11, R30, UR6, -R161.reuse ;  /* 0x000000061e0b7c23 */ /* 0x100fe200080008a1 */
[----:B------:R-:W1:Y:S01]  /*3790*/  MUFU.EX2 R21, R21 ;  /* 0x0000001500157308 */ /* 0x000e620000000800 */
[----:B--2---:R-:W-:Y:S01]  /*37a0*/  @!P4 FMUL R154, R154, R154 ;  /* 0x0000009a9a9ac220 */ /* 0x004fe20000400000 */
[----:B------:R-:W-:Y:S01]  /*37b0*/  FSETP.GEU.AND P4, PT, R18, -126, PT ;  /* 0xc2fc00001200780b */ /* 0x000fe20003f8e000 */
[----:B------:R-:W-:Y:S01]  /*37c0*/  ULDC UR6, c[0x0][0x604] ;  /* 0x0001810000067ab9 */ /* 0x000fe20000000800 */
[----:B------:R-:W-:Y:S01]  /*37d0*/  FSETP.GEU.AND P6, PT, R11, -126, PT ;  /* 0xc2fc00000b00780b */ /* 0x000fe20003fce000 */
[----:B------:R-:W-:Y:S01]  /*37e0*/  @!P2 FMUL R20, R20, 0.5 ;  /* 0x3f0000001414a820 */ /* 0x000fe20000400000 */
[--C-:B------:R-:W-:Y:S01]  /*37f0*/  FFMA R6, R34, UR6, -R161.reuse ;  /* 0x0000000622067c23 */ /* 0x100fe200080008a1 */
[----:B------:R-:W-:Y:S01]  /*3800*/  ULDC UR6, c[0x0][0x604] ;  /* 0x0001810000067ab9 */ /* 0x000fe20000000800 */
[----:B------:R-:W2:Y:S01]  /*3810*/  MUFU.EX2 R17, R17 ;  /* 0x0000001100117308 */ /* 0x000ea20000000800 */
[----:B----4-:R-:W-:Y:S01]  /*3820*/  @!P5 FMUL R25, R25, R25 ;  /* 0x000000191919d220 */ /* 0x010fe20000400000 */
[----:B------:R-:W-:Y:S01]  /*3830*/  FSETP.GEU.AND P5, PT, R13, -126, PT ;  /* 0xc2fc00000d00780b */ /* 0x000fe20003fae000 */
[----:B------:R-:W-:Y:S01]  /*3840*/  FFMA R38, R38, UR6, -R161 ;  /* 0x0000000626267c23 */ /* 0x000fe200080008a1 */
[----:B------:R-:W-:-:S02]  /*3850*/  ULDC UR6, c[0x0][0x604] ;  /* 0x0001810000067ab9 */ /* 0x000fc40000000800 */
[--C-:B------:R-:W-:Y:S01]  /*3860*/  FFMA R14, R92, UR6, -R161.reuse ;  /* 0x000000065c0e7c23 */ /* 0x100fe200080008a1 */
[----:B------:R-:W-:Y:S01]  /*3870*/  @!P4 FMUL R18, R18, 0.5 ;  /* 0x3f0000001212c820 */ /* 0x000fe20000400000 */
[----:B------:R-:W3:Y:S01]  /*3880*/  MUFU.EX2 R19, R20 ;  /* 0x0000001400137308 */ /* 0x000ee20000000800 */
[----:B------:R-:W-:Y:S01]  /*3890*/  @!P6 FMUL R11, R11, 0.5 ;  /* 0x3f0000000b0be820 */ /* 0x000fe20000400000 */
[----:B-1----:R-:W-:Y:S01]  /*38a0*/  @!P1 FMUL R21, R21, R21 ;  /* 0x0000001515159220 */ /* 0x002fe20000400000 */
[----:B------:R-:W-:Y:S01]  /*38b0*/  FSETP.GEU.AND P1, PT, R6, -126, PT ;  /* 0xc2fc00000600780b */ /* 0x000fe20003f2e000 */
        /* <DEDUP_REMOVED lines=8> */
[----:B------:R-:W-:Y:S02]  /*3940*/  ULDC UR6, c[0x0][0x604] ;  /* 0x0001810000067ab9 */ /* 0x000fe40000000800 */
[----:B------:R-:W2:Y:S01]  /*3950*/  MUFU.EX2 R11, R11 ;  /* 0x0000000b000b7308 */ /* 0x000ea20000000800 */
[----:B------:R-:W-:Y:S01]  /*3960*/  @!P1 FMUL R6, R6, 0.5 ;  /* 0x3f00000006069820 */ /* 0x000fe20000400000 */
[--C-:B------:R-:W-:Y:S01]  /*3970*/  FFMA R42, R42, UR6, -R161.reuse ;  /* 0x000000062a2a7c23 */ /* 0x100fe200080008a1 */
[----:B---3--:R-:W-:Y:S01]  /*3980*/  @!P2 FMUL R19, R19, R19 ;  /* 0x000000131313a220 */ /* 0x008fe20000400000 */
[----:B------:R-:W-:Y:S01]  /*3990*/  FSETP.GEU.AND P2, PT, R38, -126, PT ;  /* 0xc2fc00002600780b */ /* 0x000fe20003f4e000 */
[----:B------:R-:W-:Y:S02]  /*39a0*/  ULDC UR6, c[0x0][0x604] ;  /* 0x0001810000067ab9 */ /* 0x000fe40000000800 */
[----:B------:R-:W-:Y:S01]  /*39b0*/  @!P3 FMUL R14, R14, 0.5 ;  /* 0x3f0000000e0eb820 */ /* 0x000fe20000400000 */
[----:B------:R-:W3:Y:S01]  /*39c0*/  MUFU.EX2 R13, R13 ;  /* 0x0000000d000d7308 */ /* 0x000ee20000000800 */
[----:B-1----:R-:W-:Y:S01]  /*39d0*/  @!P4 FMUL R40, R40, R40 ;  /* 0x000000282828c220 */ /* 0x002fe20000400000 */
[----:B------:R-:W-:Y:S01]  /*39e0*/  FSETP.GEU.AND P4, PT, R15, -126, PT ;  /* 0xc2fc00000f00780b */ /* 0x000fe20003f8e000 */
[----:B------:R-:W-:Y:S01]  /*39f0*/  FFMA R18, R100, UR6, -R161 ;  /* 0x0000000664127c23 */ /* 0x000fe200080008a1 */
[----:B------:R-:W-:-:S02]  /*3a00*/  ULDC UR6, c[0x0][0x604] ;  /* 0x0001810000067ab9 */ /* 0x000fc40000000800 */
[--C-:B------:R-:W-:Y:S01]  /*3a10*/  FFMA R46, R46, UR6, -R161.reuse ;  /* 0x000000062e2e7c23 */ /* 0x100fe200080008a1 */
[----:B------:R-:W-:Y:S01]  /*3a20*/  ULDC UR6, c[0x0][0x604] ;  /* 0x0001810000067ab9 */ /* 0x000fe20000000800 */
[----:B------:R-:W1:Y:S01]  /*3a30*/  MUFU.EX2 R6, R6 ;  /* 0x0000000600067308 */ /* 0x000e620000000800 */
[----:B--2---:R-:W-:Y:S01]  /*3a40*/  @!P6 FMUL R11, R11, R11 ;  /* 0x0000000b0b0be220 */ /* 0x004fe20000400000 */
[----:B------:R-:W-:Y:S01]  /*3a50*/  FSETP.GEU.AND P6, PT, R42, -126, PT ;  /* 0xc2fc00002a00780b */ /* 0x000fe20003fce000 */
[----:B------:R-:W-:Y:S01]  /*3a60*/  @!P2 FMUL R38, R38, 0.5 ;  /* 0x3f0000002626a820 */ /* 0x000fe20000400000 */
[--C-:B------:R-:W-:Y:S01]  /*3a70*/  FFMA R16, R104, UR6, -R161.reuse ;  /* 0x0000000668107c23 */ /* 0x100fe200080008a1 */
[----:B------:R-:W-:Y:S01]  /*3a80*/  ULDC UR6, c[0x0][0x604] ;  /* 0x0001810000067ab9 */ /* 0x000fe20000000800 */
[----:B------:R-:W-:Y:S01]  /*3a90*/  F2FP.SATFINITE.E4M3.F32.PACK_AB_MERGE_C R179, R167, R40, RZ ;  /* 0x00000028a7b3723e */ /* 0x000fe200048070ff */
[----:B------:R-:W-:Y:S01]  /*3aa0*/  @!P4 FMUL R15, R15, 0.5 ;  /* 0x3f0000000f0fc820 */ /* 0x000fe20000400000 */
[----:B------:R-:W2:Y:S01]  /*3ab0*/  MUFU.EX2 R14, R14 ;  /* 0x0000000e000e7308 */ /* 0x000ea20000000800 */
[----:B---3--:R-:W-:Y:S01]  /*3ac0*/  @!P5 FMUL R13, R13, R13 ;  /* 0x0000000d0d0dd220 */ /* 0x008fe20000400000 */
[----:B------:R-:W-:Y:S01]  /*3ad0*/  FSETP.GEU.AND P5, PT, R12, -126, PT ;  /* 0xc2fc00000c00780b */ /* 0x000fe20003fae000 */
[----:B------:R-:W-:Y:S01]  /*3ae0*/  FFMA R50, R50, UR6, -R161 ;  /* 0x0000000632327c23 */ /* 0x000fe200080008a1 */
[----:B------:R-:W-:-:S02]  /*3af0*/  ULDC UR6, c[0x0][0x604] ;  /* 0x0001810000067ab9 */ /* 0x000fc40000000800 */
[--C-:B------:R-:W-:Y:S01]  /*3b00*/  FFMA R20, R108, UR6, -R161.reuse ;  /* 0x000000066c147c23 */ /* 0x100fe200080008a1 */
[----:B------:R-:W-:Y:S01]  /*3b10*/  @!P6 FMUL R42, R42, 0.5 ;  /* 0x3f0000002a2ae820 */ /* 0x000fe20000400000 */
[----:B------:R-:W3:Y:S01]  /*3b20*/  MUFU.EX2 R48, R38 ;  /* 0x0000002600307308 */ /* 0x000ee20000000800 */
[----:B-1----:R-:W-:Y:S01]  /*3b30*/  @!P1 FMUL R6, R6, R6 ;  /* 0x0000000606069220 */ /* 0x002fe20000400000 */
[----:B------:R-:W-:Y:S01]  /*3b40*/  FSETP.GEU.AND P1, PT, R18, -126, PT ;  /* 0xc2fc00001200780b */ /* 0x000fe20003f2e000 */
[----:B------:R-:W-:Y:S02]  /*3b50*/  ULDC UR6, c[0x0][0x604] ;  /* 0x0001810000067ab9 */ /* 0x000fe40000000800 */
[--C-:B------:R-:W-:Y:S01]  /*3b60*/  FFMA R54, R54, UR6, -R161.reuse ;  /* 0x0000000636367c23 */ /* 0x100fe200080008a1 */
[----:B------:R-:W-:Y:S01]  /*3b70*/  ULDC UR6, c[0x0][0x604] ;  /* 0x0001810000067ab9 */ /* 0x000fe20000000800 */
[----:B------:R-:W-:Y:S01]  /*3b80*/  @!P5 FMUL R12, R12, 0.5 ;  /* 0x3f0000000c0cd820 */ /* 0x000fe20000400000 */
[----:B------:R-:W1:Y:S01]  /*3b90*/  MUFU.EX2 R68, R42 ;  /* 0x0000002a00447308 */ /* 0x000e620000000800 */
[----:B--2---:R-:W-:Y:S01]  /*3ba0*/  @!P3 FMUL R14, R14, R14 ;  /* 0x0000000e0e0eb220 */ /* 0x004fe20000400000 */
[----:B------:R-:W-:Y:S01]  /*3bb0*/  FSETP.GEU.AND P3, PT, R16, -126, PT ;  /* 0xc2fc00001000780b */ /* 0x000fe20003f6e000 */
[----:B------:R-:W-:Y:S01]  /*3bc0*/  FFMA R24, R112, UR6, -R161 ;  /* 0x0000000670187c23 */ /* 0x000fe200080008a1 */
[----:B------:R-:W-:-:S02]  /*3bd0*/  ULDC UR6, c[0x0][0x604] ;  /* 0x0001810000067ab9 */ /* 0x000fc40000000800 */
        /* <DEDUP_REMOVED lines=24> */
[----:B--2---:R-:W-:-:S06]  /*3d60*/  @!P3 FMUL R16, R16, R16 ;  /* 0x000000101010b220 */ /* 0x004fcc0000400000 */
[----:B------:R-:W-:Y:S01]  /*3d70*/  @!P1 FMUL R24, R24, 0.5 ;  /* 0x3f00000018189820 */ /* 0x000fe20000400000 */
[----:B------:R2:W4:Y:S01]  /*3d80*/  MUFU.EX2 R70, R26 ;  /* 0x0000001a00467308 */ /* 0x0005220000000800 */
[----:B---3--:R-:W-:Y:S01]  /*3d90*/  @!P2 FMUL R66, R66, R66 ;  /* 0x000000424242a220 */ /* 0x008fe20000400000 */
[----:B------:R-:W-:-:S06]  /*3da0*/  FSETP.GEU.AND P2, PT, R58, -126, PT ;  /* 0xc2fc00003a00780b */ /* 0x000fcc0003f4e000 */
[----:B------:R-:W3:Y:S01]  /*3db0*/  MUFU.EX2 R20, R20 ;  /* 0x0000001400147308 */ /* 0x000ee20000000800 */
[--C-:B--2---:R-:W-:Y:S01]  /*3dc0*/  FFMA R26, R116, UR6, -R161.reuse ;  /* 0x00000006741a7c23 */ /* 0x104fe200080008a1 */
[----:B------:R-:W-:Y:S01]  /*3dd0*/  ULDC UR6, c[0x0][0x604] ;  /* 0x0001810000067ab9 */ /* 0x000fe20000000800 */
[----:B-1----:R-:W-:Y:S01]  /*3de0*/  @!P6 FMUL R64, R64, R64 ;  /* 0x000000404040e220 */ /* 0x002fe20000400000 */
[--C-:B------:R-:W-:Y:S01]  /*3df0*/  FFMA R60, R62, UR6, -R161.reuse ;  /* 0x000000063e3c7c23 */ /* 0x100fe200080008a1 */
[----:B------:R-:W-:Y:S01]  /*3e00*/  ULDC UR6, c[0x0][0x604] ;  /* 0x0001810000067ab9 */ /* 0x000fe20000000800 */
[----:B------:R-:W-:Y:S01]  /*3e10*/  FSETP.GEU.AND P3, PT, R26, -126, PT ;  /* 0xc2fc00001a00780b */ /* 0x000fe20003f6e000 */
[--C-:B------:R-:W-:Y:S01]  /*3e20*/  FFMA R22, R120, UR6, -R161.reuse ;  /* 0x0000000678167c23 */ /* 0x100fe200080008a1 */
[----:B------:R-:W-:Y:S01]  /*3e30*/  ULDC UR6, c[0x0][0x604] ;  /* 0x0001810000067ab9 */ /* 0x000fe20000000800 */
[----:B----4-:R-:W-:Y:S01]  /*3e40*/  @!P4 FMUL R70, R70, R70 ;  /* 0x000000464646c220 */ /* 0x010fe20000400000 */
[--C-:B------:R-:W-:Y:S01]  /*3e50*/  FFMA R44, R122, UR6, -R161.reuse ;  /* 0x000000067a2c7c23 */ /* 0x100fe200080008a1 */
[----:B------:R-:W-:Y:S01]  /*3e60*/  FSETP.GEU.AND P4, PT, R50, -126, PT ;  /* 0xc2fc00003200780b */ /* 0x000fe20003f8e000 */
[----:B------:R-:W1:Y:S01]  /*3e70*/  MUFU.EX2 R24, R24 ;  /* 0x0000001800187308 */ /* 0x000e620000000800 */
[----:B------:R-:W-:Y:S01]  /*3e80*/  @!P2 FMUL R58, R58, 0.5 ;  /* 0x3f0000003a3aa820 */ /* 0x000fe20000400000 */
[----:B------:R-:W-:Y:S01]  /*3e90*/  ULDC UR6, c[0x0][0x604] ;  /* 0x0001810000067ab9 */ /* 0x000fe20000000800 */
[----:B------:R-:W-:Y:S01]  /*3ea0*/  FSETP.GEU.AND P6, PT, R44, -126, PT ;  /* 0xc2fc00002c00780b */ /* 0x000fe20003fce000 */
[----:B------:R-:W-:Y:S01]  /*3eb0*/  FFMA R28, R124, UR6, -R161 ;  /* 0x000000067c1c7c23 */ /* 0x000fe200080008a1 */
[----:B---3--:R-:W-:Y:S01]  /*3ec0*/  @!P5 FMUL R20, R20, R20 ;  /* 0x000000141414d220 */ /* 0x008fe20000400000 */
[----:B------:R-:W-:Y:S01]  /*3ed0*/  FSETP.GEU.AND P5, PT, R22, -126, PT ;  /* 0xc2fc00001600780b */ /* 0x000fe20003fae000 */
[----:B------:R-:W-:Y:S01]  /*3ee0*/  @!P3 FMUL R26, R26, 0.5 ;  /* 0x3f0000001a1ab820 */ /* 0x000fe20000400000 */
[----:B------:R2:W3:Y:S01]  /*3ef0*/  MUFU.EX2 R62, R58 ;  /* 0x0000003a003e7308 */ /* 0x0004e20000000800 */
[----:B------:R-:W-:-:S03]  /*3f00*/  ULDC UR6, c[0x0][0x604] ;  /* 0x0001810000067ab9 */ /* 0x000fc60000000800 */
[----:B------:R-:W-:-:S04]  /*3f10*/  @!P4 FMUL R50, R50, 0.5 ;  /* 0x3f0000003232c820 */ /* 0x000fc80000400000 */
[----:B------:R-:W4:Y:S01]  /*3f20*/  MUFU.EX2 R26, R26 ;  /* 0x0000001a001a7308 */ /* 0x000f220000000800 */
[----:B------:R-:W-:Y:S01]  /*3f30*/  @!P6 FMUL R44, R44, 0.5 ;  /* 0x3f0000002c2ce820 */ /* 0x000fe20000400000 */
[--C-:B--2---:R-:W-:Y:S01]  /*3f40*/  FFMA R58, R126, UR6, -R161.reuse ;  /* 0x000000067e3a7c23 */ /* 0x104fe200080008a1 */
[----:B------:R-:W-:Y:S01]  /*3f50*/  ULDC UR6, c[0x0][0x604] ;  /* 0x0001810000067ab9 */ /* 0x000fe20000000800 */
[----:B------:R-:W-:Y:S01]  /*3f60*/  @!P5 FMUL R22, R22, 0.5 ;  /* 0x3f0000001616d820 */ /* 0x000fe20000400000 */
[----:B-1----:R-:W-:Y:S01]  /*3f70*/  @!P1 FMUL R24, R24, R24 ;  /* 0x0000001818189220 */ /* 0x002fe20000400000 */
[----:B------:R-:W-:Y:S01]  /*3f80*/  FSETP.GEU.AND P1, PT, R28, -126, PT ;  /* 0xc2fc00001c00780b */ /* 0x000fe20003f2e000 */
[--C-:B------:R-:W-:Y:S01]  /*3f90*/  FFMA R32, R128, UR6, -R161.reuse ;  /* 0x0000000680207c23 */ /* 0x100fe200080008a1 */
[----:B------:R-:W1:Y:S01]  /*3fa0*/  MUFU.EX2 R46, R50 ;  /* 0x00000032002e7308 */ /* 0x000e620000000800 */
[----:B------:R-:W-:Y:S01]  /*3fb0*/  ULDC UR6, c[0x0][0x604] ;  /* 0x0001810000067ab9 */ /* 0x000fe20000000800 */
[----:B---3--:R-:W-:Y:S01]  /*3fc0*/  @!P2 FMUL R62, R62, R62 ;  /* 0x0000003e3e3ea220 */ /* 0x008fe20000400000 */
[--C-:B------:R-:W-:Y:S01]  /*3fd0*/  FFMA R56, R134, UR6, -R161.reuse ;  /* 0x0000000686387c23 */ /* 0x100fe200080008a1 */
[----:B------:R-:W-:Y:S01]  /*3fe0*/  ULDC UR6, c[0x0][0x604] ;  /* 0x0001810000067ab9 */ /* 0x000fe20000000800 */
[----:B------:R-:W-:Y:S01]  /*3ff0*/  FSETP.GEU.AND P2, PT, R58, -126, PT ;  /* 0xc2fc00003a00780b */ /* 0x000fe20003f4e000 */
[--C-:B------:R-:W-:Y:S01]  /*4000*/  FFMA R34, R132, UR6, -R161.reuse ;  /* 0x0000000684227c23 */ /* 0x100fe200080008a1 */
[----:B------:R-:W-:Y:S01]  /*4010*/  ULDC UR6, c[0x0][0x604] ;  /* 0x0001810000067ab9 */ /* 0x000fe20000000800 */
[----:B------:R-:W2:Y:S01]  /*4020*/  MUFU.EX2 R44, R44 ;  /* 0x0000002c002c7308 */ /* 0x000ea20000000800 */
[----:B----4-:R-:W-:Y:S01]  /*4030*/  @!P3 FMUL R26, R26, R26 ;  /* 0x0000001a1a1ab220 */ /* 0x010fe20000400000 */
[----:B------:R-:W-:Y:S01]  /*4040*/  FSETP.GEU.AND P3, PT, R32, -126, PT ;  /* 0xc2fc00002000780b */ /* 0x000fe20003f6e000 */
[----:B------:R-:W-:Y:S01]  /*4050*/  FFMA R9, R156, UR6, -R161 ;  /* 0x000000069c097c23 */ /* 0x000fe200080008a1 */
[----:B------:R-:W-:Y:S01]  /*4060*/  @!P1 FMUL R28, R28, 0.5 ;  /* 0x3f0000001c1c9820 */ /* 0x000fe20000400000 */
[----:B------:R-:W-:-:S02]  /*4070*/  ULDC UR6, c[0x0][0x604] ;  /* 0x0001810000067ab9 */ /* 0x000fc40000000800 */
[--C-:B------:R-:W-:Y:S01]  /*4080*/  FFMA R30, R158, UR6, -R161.reuse ;  /* 0x000000069e1e7c23 */ /* 0x100fe200080008a1 */
[----:B------:R-:W3:Y:S01]  /*4090*/  MUFU.EX2 R22, R22 ;  /* 0x0000001600167308 */ /* 0x000ee20000000800 */
[----:B-1----:R-:W-:Y:S01]  /*40a0*/  @!P4 FMUL R46, R46, R46 ;  /* 0x0000002e2e2ec220 */ /* 0x002fe20000400000 */
[----:B------:R-:W-:Y:S01]  /*40b0*/  FSETP.GEU.AND P4, PT, R60, -126, PT ;  /* 0xc2fc00003c00780b */ /* 0x000fe20003f8e000 */
[----:B------:R-:W-:Y:S01]  /*40c0*/  @!P2 FMUL R58, R58, 0.5 ;  /* 0x3f0000003a3aa820 */ /* 0x000fe20000400000 */
        /* <DEDUP_REMOVED lines=34> */
[----:B------:R-:W-:-:S02]  /*42f0*/  ULDC UR6, c[0x0][0x604] ;  /* 0x0001810000067ab9 */ /* 0x000fc40000000800 */
[----:B------:R-:W-:Y:S01]  /*4300*/  FMUL R168, R160, UR6 ;  /* 0x00000006a0a87c20 */ /* 0x000fe20008400000 */
[----:B------:R-:W-:Y:S01]  /*4310*/  ULDC UR6, c[0x0][0x604] ;  /* 0x0001810000067ab9 */ /* 0x000fe20000000800 */
[----:B------:R-:W-:Y:S01]  /*4320*/  @!P3 FMUL R36, R36, 0.5 ;  /* 0x3f0000002424b820 */ /* 0x000fe20000400000 */
[----:B------:R-:W3:Y:S01]  /*4330*/  MUFU.EX2 R34, R34 ;  /* 0x0000002200227308 */ /* 0x000ee20000000800 */
[----:B-1----:R-:W-:Y:S01]  /*4340*/  @!P4 FMUL R60, R60, R60 ;  /* 0x0000003c3c3cc220 */ /* 0x002fe20000400000 */
[----:B------:R-:W-:Y:S01]  /*4350*/  FSETP.GEU.AND P4, PT, R56, -126, PT ;  /* 0xc2fc00003800780b */ /* 0x000fe20003f8e000 */
[--C-:B------:R-:W-:Y:S01]  /*4360*/  FFMA R166, R10, UR6, -R168.reuse ;  /* 0x000000060aa67c23 */ /* 0x100fe200080008a8 */
[----:B------:R-:W-:Y:S01]  /*4370*/  ULDC UR6, c[0x0][0x604] ;  /* 0x0001810000067ab9 */ /* 0x000fe20000000800 */
[--C-:B------:R-:W-:Y:S01]  /*4380*/  FFMA R139, R139, UR10, -R168.reuse ;  /* 0x0000000a8b8b7c23 */ /* 0x100fe200080008a8 */
[--C-:B------:R-:W-:Y:S01]  /*4390*/  FFMA R155, R155, UR6, -R168.reuse ;  /* 0x000000069b9b7c23 */ /* 0x100fe200080008a8 */
[----:B------:R-:W-:Y:S01]  /*43a0*/  @!P2 FMUL R42, R42, 0.5 ;  /* 0x3f0000002a2aa820 */ /* 0x000fe20000400000 */
[----:B------:R-:W1:Y:S01]  /*43b0*/  MUFU.EX2 R30, R30 ;  /* 0x0000001e001e7308 */ /* 0x000e620000000800 */
[----:B--2---:R-:W-:Y:S01]  /*43c0*/  @!P6 FMUL R9, R9, R9 ;  /* 0x000000090909e220 */ /* 0x004fe20000400000 */
[----:B------:R-:W-:Y:S01]  /*43d0*/  FSETP.GEU.AND P6, PT, R52, -126, PT ;  /* 0xc2fc00003400780b */ /* 0x000fe20003fce000 */
[----:B------:R-:W-:Y:S01]  /*43e0*/  ULDC UR6, c[0x0][0x604] ;  /* 0x0001810000067ab9 */ /* 0x000fe20000000800 */
[----:B------:R-:W-:Y:S01]  /*43f0*/  ULDC UR10, c[0x0][0x604] ;  /* 0x00018100000a7ab9 */ /* 0x000fe20000000800 */
[--C-:B------:R-:W-:Y:S01]  /*4400*/  FFMA R152, R152, UR6, -R168.reuse ;  /* 0x0000000698987c23 */ /* 0x100fe200080008a8 */
[----:B------:R-:W-:Y:S01]  /*4410*/  ULDC UR6, c[0x0][0x604] ;  /* 0x0001810000067ab9 */ /* 0x000fe20000000800 */
[----:B------:R-:W-:Y:S01]  /*4420*/  @!P4 FMUL R56, R56, 0.5 ;  /* 0x3f0000003838c820 */ /* 0x000fe20000400000 */
[----:B------:R-:W2:Y:S01]  /*4430*/  MUFU.EX2 R36, R36 ;  /* 0x0000002400247308 */ /* 0x000ea20000000800 */
[----:B---3--:R-:W-:Y:S01]  /*4440*/  @!P5 FMUL R34, R34, R34 ;  /* 0x000000222222d220 */ /* 0x008fe20000400000 */
[----:B------:R-:W-:Y:S01]  /*4450*/  FSETP.GEU.AND P5, PT, R38, -126, PT ;  /* 0xc2fc00002600780b */ /* 0x000fe20003fae000 */
[----:B------:R-:W-:Y:S01]  /*4460*/  FFMA R31, R31, UR6, -R168 ;  /* 0x000000061f1f7c23 */ /* 0x000fe200080008a8 */
[----:B------:R-:W-:Y:S01]  /*4470*/  ULDC UR6, c[0x0][0x604] ;  /* 0x0001810000067ab9 */ /* 0x000fe20000000800 */
[----:B------:R-:W-:Y:S01]  /*4480*/  FADD R184, R27, R34 ;  /* 0x000000221bb87221 */ /* 0x000fe20000000000 */
[--C-:B------:R-:W-:Y:S01]  /*4490*/  FFMA R153, R153, UR6, -R168.reuse ;  /* 0x0000000699997c23 */ /* 0x100fe200080008a8 */
[----:B------:R-:W-:Y:S01]  /*44a0*/  @!P6 FMUL R52, R52, 0.5 ;  /* 0x3f0000003434e820 */ /* 0x000fe20000400000 */
[----:B------:R-:W3:Y:S01]  /*44b0*/  MUFU.EX2 R42, R42 ;  /* 0x0000002a002a7308 */ /* 0x000ee20000000800 */
[----:B-1----:R-:W-:Y:S01]  /*44c0*/  @!P1 FMUL R30, R30, R30 ;  /* 0x0000001e1e1e9220 */ /* 0x002fe20000400000 */
[----:B------:R-:W-:Y:S01]  /*44d0*/  FSETP.GEU.AND P1, PT, R148, -126, PT ;  /* 0xc2fc00009400780b */ /* 0x000fe20003f2e000 */
[----:B------:R-:W-:Y:S01]  /*44e0*/  ULDC UR6, c[0x0][0x604] ;  /* 0x0001810000067ab9 */ /* 0x000fe20000000800 */
[----:B------:R-:W-:Y:S01]  /*44f0*/  FADD R186, R40, R9 ;  /* 0x0000000928ba7221 */ /* 0x000fe20000000000 */
[--C-:B------:R-:W-:Y:S01]  /*4500*/  FFMA R158, R35, UR6, -R168.reuse ;  /* 0x00000006239e7c23 */ /* 0x100fe200080008a8 */
[----:B------:R-:W-:Y:S01]  /*4510*/  ULDC UR6, c[0x0][0x604] ;  /* 0x0001810000067ab9 */ /* 0x000fe20000000800 */
[----:B------:R-:W-:Y:S01]  /*4520*/  @!P5 FMUL R38, R38, 0.5 ;  /* 0x3f0000002626d820 */ /* 0x000fe20000400000 */
[----:B------:R-:W1:Y:S01]  /*4530*/  MUFU.EX2 R56, R56 ;  /* 0x0000003800387308 */ /* 0x000e620000000800 */
[----:B--2---:R-:W-:Y:S01]  /*4540*/  @!P3 FMUL R36, R36, R36 ;  /* 0x000000242424b220 */ /* 0x004fe20000400000 */
[----:B------:R-:W-:Y:S01]  /*4550*/  FSETP.GEU.AND P3, PT, R166, -126, PT ;  /* 0xc2fc0000a600780b */ /* 0x000fe20003f6e000 */
[--C-:B------:R-:W-:Y:S01]  /*4560*/  FFMA R29, R29, UR6, -R168.reuse ;  /* 0x000000061d1d7c23 */ /* 0x100fe200080008a8 */
[----:B------:R-:W-:Y:S01]  /*4570*/  ULDC UR6, c[0x0][0x604] ;  /* 0x0001810000067ab9 */ /* 0x000fe20000000800 */
[----:B------:R-:W-:Y:S01]  /*4580*/  F2FP.SATFINITE.E4M3.F32.PACK_AB_MERGE_C R34, R167, R34, RZ ;  /* 0x00000022a722723e */ /* 0x000fe200048070ff */
[--C-:B------:R-:W-:Y:S01]  /*4590*/  FFMA R39, R39, UR6, -R168.reuse ;  /* 0x0000000627277c23 */ /* 0x100fe200080008a8 */
[----:B------:R-:W-:Y:S01]  /*45a0*/  @!P1 FMUL R148, R148, 0.5 ;  /* 0x3f00000094949820 */ /* 0x000fe20000400000 */
[----:B------:R-:W2:Y:S01]  /*45b0*/  MUFU.EX2 R52, R52 ;  /* 0x0000003400347308 */ /* 0x000ea20000000800 */
[----:B---3--:R-:W-:Y:S01]  /*45c0*/  @!P2 FMUL R42, R42, R42 ;  /* 0x0000002a2a2aa220 */ /* 0x008fe20000400000 */
[----:B------:R-:W-:Y:S01]  /*45d0*/  FSETP.GEU.AND P2, PT, R50, -126, PT ;  /* 0xc2fc00003200780b */ /* 0x000fe20003f4e000 */
[----:B------:R-:W-:Y:S01]  /*45e0*/  ULDC UR6, c[0x0][0x604] ;  /* 0x0001810000067ab9 */ /* 0x000fe20000000800 */
[----:B------:R-:W-:Y:S01]  /*45f0*/  F2FP.SATFINITE.E4M3.F32.PACK_AB_MERGE_C R9, R167, R9, RZ ;  /* 0x00000009a709723e */ /* 0x000fe200048070ff */
[--C-:B------:R-:W-:Y:S01]  /*4600*/  FFMA R33, R33, UR6, -R168.reuse ;  /* 0x0000000621217c23 */ /* 0x100fe200080008a8 */
[----:B------:R-:W-:Y:S01]  /*4610*/  ULDC UR6, c[0x0][0x604] ;  /* 0x0001810000067ab9 */ /* 0x000fe20000000800 */
[----:B------:R-:W-:Y:S01]  /*4620*/  @!P3 FMUL R166, R166, 0.5 ;  /* 0x3f000000a6a6b820 */ /* 0x000fe20000400000 */
[----:B------:R-:W3:Y:S01]  /*4630*/  MUFU.EX2 R38, R38 ;  /* 0x0000002600267308 */ /* 0x000ee20000000800 */
[----:B-1----:R-:W-:Y:S01]  /*4640*/  @!P4 FMUL R56, R56, R56 ;  /* 0x000000383838c220 */ /* 0x002fe20000400000 */
[----:B------:R-:W-:Y:S01]  /*4650*/  FSETP.GEU.AND P4, PT, R54, -126, PT ;  /* 0xc2fc00003600780b */ /* 0x000fe20003f8e000 */
[----:B------:R-:W-:Y:S01]  /*4660*/  FFMA R43, R43, UR6, -R168 ;  /* 0x000000062b2b7c23 */ /* 0x000fe200080008a8 */
[----:B------:R-:W-:Y:S01]  /*4670*/  ULDC UR6, c[0x0][0x604] ;  /* 0x0001810000067ab9 */ /* 0x000fe20000000800 */
[----:B------:R-:W-:Y:S01]  /*4680*/  FADD R190, R25, R30 ;  /* 0x0000001e19be7221 */ /* 0x000fe20000000000 */
[----:B------:R-:W-:Y:S01]  /*4690*/  FFMA R37, R37, UR6, -R168 ;  /* 0x0000000625257c23 */ /* 0x000fe200080008a8 */
[----:B------:R-:W-:Y:S01]  /*46a0*/  @!P2 FMUL R50, R50, 0.5 ;  /* 0x3f0000003232a820 */ /* 0x000fe20000400000 */
[----:B------:R-:W1:Y:S01]  /*46b0*/  MUFU.EX2 R10, R148 ;  /* 0x00000094000a7308 */ /* 0x000e620000000800 */
[----:B--2---:R-:W-:Y:S01]  /*46c0*/  @!P6 FMUL R52, R52, R52 ;  /* 0x000000343434e220 */ /* 0x004fe20000400000 */
[----:B------:R-:W-:Y:S01]  /*46d0*/  FSETP.GEU.AND P6, PT, R31, -126, PT ;  /* 0xc2fc00001f00780b */ /* 0x000fe20003fce000 */
[----:B------:R-:W-:Y:S01]  /*46e0*/  ULDC UR6, c[0x0][0x604] ;  /* 0x0001810000067ab9 */ /* 0x000fe20000000800 */
[----:B------:R-:W-:Y:S01]  /*46f0*/  FADD R192, R23, R42 ;  /* 0x0000002a17c07221 */ /* 0x000fe20000000000 */
        /* <DEDUP_REMOVED lines=15> */
[----:B------:R-:W-:Y:S01]  /*47f0*/  LOP3.LUT R34, R34, 0xff, RZ, 0xc0, !PT ;  /* 0x000000ff22227812 */ /* 0x000fe200078ec0ff */
[--C-:B------:R-:W-:Y:S01]  /*4800*/  FFMA R45, R45, UR6, -R168.reuse ;  /* 0x000000062d2d7c23 */ /* 0x100fe200080008a8 */
[----:B------:R-:W-:Y:S01]  /*4810*/  ULDC UR6, c[0x0][0x604] ;  /* 0x0001810000067ab9 */ /* 0x000fe20000000800 */
[----:B------:R-:W-:Y:S01]  /*4820*/  @!P5 FMUL R152, R152, 0.5 ;  /* 0x3f0000009898d820 */ /* 0x000fe20000400000 */
[----:B------:R-:W1:Y:S01]  /*4830*/  MUFU.EX2 R35, R31 ;  /* 0x0000001f00237308 */ /* 0x000e620000000800 */
[----:B--2---:R-:W-:Y:S01]  /*4840*/  @!P3 FMUL R166, R166, R166 ;  /* 0x000000a6a6a6b220 */ /* 0x004fe20000400000 */
[----:B------:R-:W-:Y:S01]  /*4850*/  FSETP.GEU.AND P3, PT, R29, -126, PT ;  /* 0xc2fc00001d00780b */ /* 0x000fe20003f6e000 */
[----:B------:R-:W-:Y:S01]  /*4860*/  FFMA R55, R55, UR6, -R168 ;  /* 0x0000000637377c23 */ /* 0x000fe200080008a8 */
[----:B------:R-:W-:Y:S01]  /*4870*/  ULDC UR6, c[0x0][0x604] ;  /* 0x0001810000067ab9 */ /* 0x000fe20000000800 */
[----:B------:R-:W-:Y:S01]  /*4880*/  FADD R212, R13, R10 ;  /* 0x0000000a0dd47221 */ /* 0x000fe20000000000 */
[--C-:B------:R-:W-:Y:S01]  /*4890*/  FFMA R49, R49, UR6, -R168.reuse ;  /* 0x0000000631317c23 */ /* 0x100fe200080008a8 */
[----:B------:R-:W-:Y:S01]  /*48a0*/  @!P1 FMUL R153, R153, 0.5 ;  /* 0x3f00000099999820 */ /* 0x000fe20000400000 */
[----:B------:R-:W2:Y:S01]  /*48b0*/  MUFU.EX2 R54, R54 ;  /* 0x0000003600367308 */ /* 0x000ea20000000800 */
[----:B---3--:R-:W-:Y:S01]  /*48c0*/  @!P2 FMUL R50, R50, R50 ;  /* 0x000000323232a220 */ /* 0x008fe20000400000 */
[C---:B------:R-:W-:Y:S01]  /*48d0*/  FSETP.GEU.AND P2, PT, R158.reuse, -126, PT ;  /* 0xc2fc00009e00780b */ /* 0x040fe20003f4e000 */
[----:B------:R-:W-:Y:S01]  /*48e0*/  ULDC UR6, c[0x0][0x604] ;  /* 0x0001810000067ab9 */ /* 0x000fe20000000800 */
[----:B------:R-:W-:Y:S01]  /*48f0*/  LOP3.LUT R9, R9, 0xffff, RZ, 0xc0, !PT ;  /* 0x0000ffff09097812 */ /* 0x000fe200078ec0ff */
[--C-:B------:R-:W-:Y:S01]  /*4900*/  FFMA R59, R59, UR6, -R168.reuse ;  /* 0x000000063b3b7c23 */ /* 0x100fe200080008a8 */
[----:B------:R-:W-:Y:S01]  /*4910*/  ULDC UR6, c[0x0][0x604] ;  /* 0x0001810000067ab9 */ /* 0x000fe20000000800 */
[----:B------:R-:W-:Y:S01]  /*4920*/  @!P3 FMUL R29, R29, 0.5 ;  /* 0x3f0000001d1db820 */ /* 0x000fe20000400000 */
[----:B------:R-:W3:Y:S01]  /*4930*/  MUFU.EX2 R162, R152 ;  /* 0x0000009800a27308 */ /* 0x000ee20000000800 */
[----:B-1----:R-:W-:Y:S01]  /*4940*/  @!P6 FMUL R35, R35, R35 ;  /* 0x000000232323e220 */ /* 0x002fe20000400000 */
[----:B------:R-:W-:Y:S01]  /*4950*/  FSETP.GEU.AND P6, PT, R43, -126, PT ;  /* 0xc2fc00002b00780b */ /* 0x000fe20003fce000 */
[--C-:B------:R-:W-:Y:S01]  /*4960*/  FFMA R53, R53, UR6, -R168.reuse ;  /* 0x0000000635357c23 */ /* 0x100fe200080008a8 */
[----:B------:R-:W-:Y:S01]  /*4970*/  ULDC UR6, c[0x0][0x604] ;  /* 0x0001810000067ab9 */ /* 0x000fe20000000800 */
[----:B------:R-:W-:Y:S01]  /*4980*/  F2FP.SATFINITE.E4M3.F32.PACK_AB_MERGE_C R30, R167, R30, RZ ;  /* 0x0000001ea71e723e */ /* 0x000fe200048070ff */
[--C-:B------:R-:W-:Y:S01]  /*4990*/  FFMA R63, R63, UR6, -R168.reuse ;  /* 0x000000063f3f7c23 */ /* 0x100fe200080008a8 */
[----:B------:R-:W-:Y:S01]  /*49a0*/  @!P2 FMUL R158, R158, 0.5 ;  /* 0x3f0000009e9ea820 */ /* 0x000fe20000400000 */
[----:B------:R-:W1:Y:S01]  /*49b0*/  MUFU.EX2 R160, R153 ;  /* 0x0000009900a07308 */ /* 0x000e620000000800 */
[----:B--2---:R-:W-:Y:S01]  /*49c0*/  @!P4 FMUL R54, R54, R54 ;  /* 0x000000363636c220 */ /* 0x004fe20000400000 */
[----:B------:R-:W-:Y:S01]  /*49d0*/  FSETP.GEU.AND P4, PT, R155, -126, PT ;  /* 0xc2fc00009b00780b */ /* 0x000fe20003f8e000 */
[----:B------:R-:W-:Y:S01]  /*49e0*/  ULDC UR6, c[0x0][0x604] ;  /* 0x0001810000067ab9 */ /* 0x000fe20000000800 */
[----:B------:R-:W-:Y:S01]  /*49f0*/  F2FP.SATFINITE.E4M3.F32.PACK_AB_MERGE_C R42, R167, R42, RZ ;  /* 0x0000002aa72a723e */ /* 0x000fe200048070ff */
[--C-:B------:R-:W-:Y:S01]  /*4a00*/  FFMA R57, R57, UR6, -R168.reuse ;  /* 0x0000000639397c23 */ /* 0x100fe200080008a8 */
[----:B------:R-:W-:Y:S01]  /*4a10*/  ULDC UR6, c[0x0][0x604] ;  /* 0x0001810000067ab9 */ /* 0x000fe20000000800 */
[----:B------:R-:W-:Y:S01]  /*4a20*/  @!P6 FMUL R43, R43, 0.5 ;  /* 0x3f0000002b2be820 */ /* 0x000fe20000400000 */
[----:B------:R2:W4:Y:S01]  /*4a30*/  MUFU.EX2 R153, R29 ;  /* 0x0000001d00997308 */ /* 0x0005220000000800 */
[----:B---3--:R-:W-:Y:S01]  /*4a40*/  @!P5 FMUL R162, R162, R162 ;  /* 0x000000a2a2a2d220 */ /* 0x008fe20000400000 */
[----:B------:R-:W-:Y:S01]  /*4a50*/  FSETP.GEU.AND P5, PT, R33, -126, PT ;  /* 0xc2fc00002100780b */ /* 0x000fe20003fae000 */
[----:B------:R-:W-:Y:S01]  /*4a60*/  FFMA R67, R67, UR6, -R168 ;  /* 0x0000000643437c23 */ /* 0x000fe200080008a8 */
[----:B------:R-:W-:Y:S01]  /*4a70*/  ULDC UR6, c[0x0][0x604] ;  /* 0x0001810000067ab9 */ /* 0x000fe20000000800 */
[----:B------:R-:W-:Y:S01]  /*4a80*/  PRMT R34, R9, 0x7604, R34 ;  /* 0x0000760409227816 */ /* 0x000fe20000000022 */
[--C-:B------:R-:W-:Y:S01]  /*4a90*/  FFMA R61, R61, UR6, -R168.reuse ;  /* 0x000000063d3d7c23 */ /* 0x100fe200080008a8 */
[----:B------:R-:W-:Y:S01]  /*4aa0*/  @!P4 FMUL R155, R155, 0.5 ;  /* 0x3f0000009b9bc820 */ /* 0x000fe20000400000 */
[----:B------:R-:W3:Y:S01]  /*4ab0*/  MUFU.EX2 R158, R158 ;  /* 0x0000009e009e7308 */ /* 0x000ee20000000800 */
[----:B-1----:R-:W-:Y:S01]  /*4ac0*/  @!P1 FMUL R160, R160, R160 ;  /* 0x000000a0a0a09220 */ /* 0x002fe20000400000 */
[----:B------:R-:W-:Y:S01]  /*4ad0*/  FSETP.GEU.AND P1, PT, R37, -126, PT ;  /* 0xc2fc00002500780b */ /* 0x000fe20003f2e000 */
[----:B------:R-:W-:Y:S01]  /*4ae0*/  ULDC UR6, c[0x0][0x604] ;  /* 0x0001810000067ab9 */ /* 0x000fe20000000800 */
[----:B--2---:R-:W-:Y:S01]  /*4af0*/  LOP3.LUT R29, R5, 0x3, RZ, 0xc0, !PT ;  /* 0x00000003051d7812 */ /* 0x004fe200078ec0ff */
[--C-:B------:R-:W-:Y:S01]  /*4b00*/  FFMA R71, R71, UR6, -R168.reuse ;  /* 0x0000000647477c23 */ /* 0x100fe200080008a8 */
[----:B------:R-:W-:Y:S01]  /*4b10*/  ULDC UR6, c[0x0][0x604] ;  /* 0x0001810000067ab9 */ /* 0x000fe20000000800 */
[----:B------:R-:W-:Y:S01]  /*4b20*/  @!P5 FMUL R33, R33, 0.5 ;  /* 0x3f0000002121d820 */ /* 0x000fe20000400000 */
[----:B------:R-:W1:Y:S01]  /*4b30*/  MUFU.EX2 R152, R43 ;  /* 0x0000002b00987308 */ /* 0x000e620000000800 */
[----:B----4-:R-:W-:Y:S01]  /*4b40*/  @!P3 FMUL R153, R153, R153 ;  /* 0x000000999999b220 */ /* 0x010fe20000400000 */
[----:B------:R-:W-:Y:S01]  /*4b50*/  FSETP.GEU.AND P3, PT, R41, -126, PT ;  /* 0xc2fc00002900780b */ /* 0x000fe20003f6e000 */
[--C-:B------:R-:W-:Y:S01]  /*4b60*/  FFMA R74, R74, UR6, -R168.reuse ;  /* 0x000000064a4a7c23 */ /* 0x100fe200080008a8 */
[----:B------:R-:W-:Y:S01]  /*4b70*/  ULDC UR6, c[0x0][0x604] ;  /* 0x0001810000067ab9 */ /* 0x000fe20000000800 */
[----:B------:R-:W-:Y:S01]  /*4b80*/  LOP3.LUT R30, R30, 0xff, RZ, 0xc0, !PT ;  /* 0x000000ff1e1e7812 */ /* 0x000fe200078ec0ff */
[--C-:B------:R-:W-:Y:S01]  /*4b90*/  FFMA R75, R75, UR6, -R168.reuse ;  /* 0x000000064b4b7c23 */ /* 0x100fe200080008a8 */
[----:B------:R-:W-:Y:S01]  /*4ba0*/  @!P1 FMUL R37, R37, 0.5 ;  /* 0x3f00000025259820 */ /* 0x000fe20000400000 */
[----:B------:R-:W2:Y:S01]  /*4bb0*/  MUFU.EX2 R164, R155 ;  /* 0x0000009b00a47308 */ /* 0x000ea20000000800 */
[----:B---3--:R-:W-:Y:S01]  /*4bc0*/  @!P2 FMUL R158, R158, R158 ;  /* 0x0000009e9e9ea220 */ /* 0x008fe20000400000 */
[----:B------:R-:W-:Y:S01]  /*4bd0*/  FSETP.GEU.AND P2, PT, R47, -126, PT ;  /* 0xc2fc00002f00780b */ /* 0x000fe20003f4e000 */
[----:B------:R-:W-:Y:S01]  /*4be0*/  ULDC UR6, c[0x0][0x604] ;  /* 0x0001810000067ab9 */ /* 0x000fe20000000800 */
[----:B------:R-:W-:Y:S01]  /*4bf0*/  LOP3.LUT R9, R42, 0xffff, RZ, 0xc0, !PT ;  /* 0x0000ffff2a097812 */ /* 0x000fe200078ec0ff */
[--C-:B------:R-:W-:Y:S01]  /*4c00*/  FFMA R78, R78, UR6, -R168.reuse ;  /* 0x000000064e4e7c23 */ /* 0x100fe200080008a8 */
[----:B------:R-:W-:Y:S01]  /*4c10*/  ULDC UR6, c[0x0][0x604] ;  /* 0x0001810000067ab9 */ /* 0x000fe20000000800 */
[----:B------:R-:W-:Y:S01]  /*4c20*/  @!P3 FMUL R41, R41, 0.5 ;  /* 0x3f0000002929b820 */ /* 0x000fe20000400000 */
[----:B------:R3:W4:Y:S01]  /*4c30*/  MUFU.EX2 R149, R33 ;  /* 0x0000002100957308 */ /* 0x0007220000000800 */
[----:B-1----:R-:W-:Y:S01]  /*4c40*/  @!P6 FMUL R152, R152, R152 ;  /* 0x000000989898e220 */ /* 0x002fe20000400000 */
[----:B------:R-:W-:Y:S01]  /*4c50*/  FSETP.GEU.AND P6, PT, R55, -126, PT ;  /* 0xc2fc00003700780b */ /* 0x000fe20003fce000 */
[----:B------:R-:W-:Y:S01]  /*4c60*/  FFMA R79, R79, UR6, -R168 ;  /* 0x000000064f4f7c23 */ /* 0x000fe200080008a8 */
[----:B------:R-:W-:Y:S01]  /*4c70*/  ULDC UR6, c[0x0][0x604] ;  /* 0x0001810000067ab9 */ /* 0x000fe20000000800 */
[----:B------:R-:W-:-:S02]  /*4c80*/  VIADD R29, R29, 0xffffffff ;  /* 0xffffffff1d1d7836 */ /* 0x000fc40000000000 */
[--C-:B------:R-:W-:Y:S01]  /*4c90*/  FFMA R82, R82, UR6, -R168.reuse ;  /* 0x0000000652527c23 */ /* 0x100fe200080008a8 */
[----:B------:R-:W-:Y:S01]  /*4ca0*/  @!P2 FMUL R47, R47, 0.5 ;  /* 0x3f0000002f2fa820 */ /* 0x000fe20000400000 */
[----:B------:R1:W5:Y:S01]  /*4cb0*/  MUFU.EX2 R140, R37 ;  /* 0x00000025008c7308 */ /* 0x0003620000000800 */
[----:B--2---:R-:W-:Y:S01]  /*4cc0*/  @!P4 FMUL R164, R164, R164 ;  /* 0x000000a4a4a4c220 */ /* 0x004fe20000400000 */
[----:B------:R-:W-:Y:S01]  /*4cd0*/  FSETP.GEU.AND P4, PT, R39, -126, PT ;  /* 0xc2fc00002700780b */ /* 0x000fe20003f8e000 */
[----:B------:R-:W-:Y:S01]  /*4ce0*/  ULDC UR6, c[0x0][0x604] ;  /* 0x0001810000067ab9 */ /* 0x000fe20000000800 */
[----:B---3--:R-:W-:Y:S02]  /*4cf0*/  IMAD.U32 R33, RZ, RZ, UR7 ;  /* 0x00000007ff217e24 */ /* 0x008fe4000f8e00ff */
[----:B------:R-:W-:Y:S01]  /*4d00*/  FFMA R72, R83, UR6, -R168 ;  /* 0x0000000653487c23 */ /* 0x000fe200080008a8 */
[----:B------:R-:W-:Y:S01]  /*4d10*/  ULDC UR6, c[0x0][0x604] ;  /* 0x0001810000067ab9 */ /* 0x000fe20000000800 */
[----:B------:R-:W-:Y:S01]  /*4d20*/  @!P6 FMUL R55, R55, 0.5 ;  /* 0x3f0000003737e820 */ /* 0x000fe20000400000 */
[----:B------:R-:W2:Y:S01]  /*4d30*/  MUFU.EX2 R137, R41 ;  /* 0x0000002900897308 */ /* 0x000ea20000000800 */
[----:B----4-:R-:W-:Y:S01]  /*4d40*/  @!P5 FMUL R149, R149, R149 ;  /* 0x000000959595d220 */ /* 0x010fe20000400000 */
[----:B------:R-:W-:Y:S01]  /*4d50*/  FSETP.GEU.AND P5, PT, R45, -126, PT ;  /* 0xc2fc00002d00780b */ /* 0x000fe20003fae000 */
[----:B------:R-:W-:Y:S01]  /*4d60*/  FADD R214, R11, R50 ;  /* 0x000000320bd67221 */ /* 0x000fe20000000000 */
[----:B-1----:R-:W-:Y:S01]  /*4d70*/  F2FP.SATFINITE.E4M3.F32.PACK_AB_MERGE_C R37, R167, R158, RZ ;  /* 0x0000009ea725723e */ /* 0x002fe200048070ff */
[----:B------:R1:W-:Y:S01]  /*4d80*/  SYNCS.ARRIVE.TRANS64.A1T0 RZ, [R33+UR39], RZ ;  /* 0x000000ff21ff79a7 */ /* 0x0003e20008100027 */
[----:B------:R-:W-:Y:S01]  /*4d90*/  PRMT R30, R9, 0x7604, R30 ;  /* 0x00007604091e7816 */ /* 0x000fe2000000001e */
[----:B------:R-:W-:Y:S01]  /*4da0*/  @!P4 FMUL R39, R39, 0.5 ;  /* 0x3f0000002727c820 */ /* 0x000fe20000400000 */
[----:B------:R3:W4:Y:S01]  /*4db0*/  MUFU.EX2 R148, R47 ;  /* 0x0000002f00947308 */ /* 0x0007220000000800 */
[----:B-----5:R-:W-:Y:S01]  /*4dc0*/  @!P1 FMUL R140, R140, R140 ;  /* 0x0000008c8c8c9220 */ /* 0x020fe20000400000 */
[----:B------:R-:W-:Y:S01]  /*4dd0*/  FSETP.GEU.AND P1, PT, R49, -126, PT ;  /* 0xc2fc00003100780b */ /* 0x000fe20003f2e000 */
[----:B------:R-:W-:Y:S01]  /*4de0*/  FADD R206, R17, R38 ;  /* 0x0000002611ce7221 */ /* 0x000fe20000000000 */
[----:B------:R-:W-:Y:S01]  /*4df0*/  F2FP.SATFINITE.E4M3.F32.PACK_AB_MERGE_C R11, R167, R11, RZ ;  /* 0x0000000ba70b723e */ /* 0x000fe200048070ff */
[----:B------:R-:W-:Y:S01]  /*4e00*/  FADD R200, R19, R54 ;  /* 0x0000003613c87221 */ /* 0x000fe20000000000 */
[----:B-1----:R-:W-:Y:S01]  /*4e10*/  F2FP.SATFINITE.E4M3.F32.PACK_AB_MERGE_C R33, R167, R121, RZ ;  /* 0x00000079a721723e */ /* 0x002fe200048070ff */
[----:B------:R-:W-:Y:S01]  /*4e20*/  @!P5 FMUL R45, R45, 0.5 ;  /* 0x3f0000002d2dd820 */ /* 0x000fe20000400000 */
[----:B------:R1:W5:Y:S01]  /*4e30*/  MUFU.EX2 R145, R55 ;  /* 0x0000003700917308 */ /* 0x0003620000000800 */
[----:B--2---:R-:W-:Y:S01]  /*4e40*/  @!P3 FMUL R137, R137, R137 ;  /* 0x000000898989b220 */ /* 0x004fe20000400000 */
[----:B------:R-:W-:Y:S01]  /*4e50*/  FSETP.GEU.AND P3, PT, R53, -126, PT ;  /* 0xc2fc00003500780b */ /* 0x000fe20003f6e000 */
[----:B------:R-:W-:Y:S01]  /*4e60*/  FADD R198, R21, R36 ;  /* 0x0000002415c67221 */ /* 0x000fe20000000000 */
[----:B---3--:R-:W-:Y:S01]  /*4e70*/  F2FP.SATFINITE.E4M3.F32.PACK_AB_MERGE_C R47, R167, R153, RZ ;  /* 0x00000099a72f723e */ /* 0x008fe200048070ff */
[----:B------:R-:W-:Y:S01]  /*4e80*/  IMAD.MOV.U32 R5, RZ, RZ, 0x3021 ;  /* 0x00003021ff057424 */ /* 0x000fe200078e00ff */
[----:B------:R-:W-:Y:S01]  /*4e90*/  LOP3.LUT R33, R33, 0xff, RZ, 0xc0, !PT ;  /* 0x000000ff21217812 */ /* 0x000fe200078ec0ff */
[----:B------:R-:W-:Y:S01]  /*4ea0*/  @!P1 FMUL R49, R49, 0.5 ;  /* 0x3f00000031319820 */ /* 0x000fe20000400000 */
[----:B------:R2:W3:Y:S01]  /*4eb0*/  MUFU.EX2 R31, R39 ;  /* 0x00000027001f7308 */ /* 0x0004e20000000800 */
[----:B----4-:R-:W-:Y:S01]  /*4ec0*/  @!P2 FMUL R148, R148, R148 ;  /* 0x000000949494a220 */ /* 0x010fe20000400000 */
[----:B------:R-:W-:-:S02]  /*4ed0*/  FSETP.GEU.AND P2, PT, R59, -126, PT ;  /* 0xc2fc00003b00780b */ /* 0x000fc40003f4e000 */
[C---:B-1----:R-:W-:Y:S02]  /*4ee0*/  F2FP.SATFINITE.E4M3.F32.PACK_AB_MERGE_C R55, R167.reuse, R69, RZ ;  /* 0x00000045a737723e */ /* 0x042fe400048070ff */
[----:B------:R-:W-:Y:S01]  /*4ef0*/  F2FP.SATFINITE.E4M3.F32.PACK_AB_MERGE_C R27, R167, R27, RZ ;  /* 0x0000001ba71b723e */ /* 0x000fe200048070ff */
[----:B------:R-:W-:Y:S01]  /*4f00*/  @!P3 FMUL R53, R53, 0.5 ;  /* 0x3f0000003535b820 */ /* 0x000fe20000400000 */
[----:B------:R1:W4:Y:S01]  /*4f10*/  MUFU.EX2 R144, R45 ;  /* 0x0000002d00907308 */ /* 0x0003220000000800 */
[----:B-----5:R-:W-:Y:S01]  /*4f20*/  @!P6 FMUL R145, R145, R145 ;  /* 0x000000919191e220 */ /* 0x020fe20000400000 */
[----:B------:R-:W-:Y:S02]  /*4f30*/  FSETP.GEU.AND P6, PT, R67, -126, PT ;  /* 0xc2fc00004300780b */ /* 0x000fe40003fce000 */
[C---:B--2---:R-:W-:Y:S02]  /*4f40*/  F2FP.SATFINITE.E4M3.F32.PACK_AB_MERGE_C R39, R167.reuse, R166, RZ ;  /* 0x000000a6a727723e */ /* 0x044fe400048070ff */
[----:B------:R-:W-:Y:S01]  /*4f50*/  F2FP.SATFINITE.E4M3.F32.PACK_AB_MERGE_C R21, R167, R21, RZ ;  /* 0x00000015a715723e */ /* 0x000fe200048070ff */
[----:B------:R-:W-:Y:S01]  /*4f60*/  @!P2 FMUL R59, R59, 0.5 ;  /* 0x3f0000003b3ba820 */ /* 0x000fe20000400000 */
[----:B------:R2:W5:Y:S01]  /*4f70*/  MUFU.EX2 R155, R49 ;  /* 0x00000031009b7308 */ /* 0x0005620000000800 */
[----:B---3--:R-:W-:Y:S01]  /*4f80*/  @!P4 FMUL R31, R31, R31 ;  /* 0x0000001f1f1fc220 */ /* 0x008fe20000400000 */
[----:B------:R-:W-:-:S02]  /*4f90*/  FSETP.GEU.AND P4, PT, R51, -126, PT ;  /* 0xc2fc00003300780b */ /* 0x000fc40003f8e000 */
[C---:B-1----:R-:W-:Y:S02]  /*4fa0*/  F2FP.SATFINITE.E4M3.F32.PACK_AB_MERGE_C R45, R167.reuse, R162, RZ ;  /* 0x000000a2a72d723e */ /* 0x042fe400048070ff */
[----:B------:R-:W-:Y:S01]  /*4fb0*/  F2FP.SATFINITE.E4M3.F32.PACK_AB_MERGE_C R19, R167, R19, RZ ;  /* 0x00000013a713723e */ /* 0x000fe200048070ff */
[----:B------:R-:W-:Y:S01]  /*4fc0*/  @!P6 FMUL R67, R67, 0.5 ;  /* 0x3f0000004343e820 */ /* 0x000fe20000400000 */
[----:B------:R1:W3:Y:S01]  /*4fd0*/  MUFU.EX2 R161, R53 ;  /* 0x0000003500a17308 */ /* 0x0002e20000000800 */
[----:B----4-:R-:W-:Y:S01]  /*4fe0*/  @!P5 FMUL R144, R144, R144 ;  /* 0x000000909090d220 */ /* 0x010fe20000400000 */
[----:B------:R-:W-:Y:S02]  /*4ff0*/  FSETP.GEU.AND P5, PT, R57, -126, PT ;  /* 0xc2fc00003900780b */ /* 0x000fe40003fae000 */
[C---:B--2---:R-:W-:Y:S02]  /*5000*/  F2FP.SATFINITE.E4M3.F32.PACK_AB_MERGE_C R49, R167.reuse, R160, RZ ;  /* 0x000000a0a731723e */ /* 0x044fe400048070ff */
[----:B------:R-:W-:Y:S01]  /*5010*/  F2FP.SATFINITE.E4M3.F32.PACK_AB_MERGE_C R10, R167, R10, RZ ;  /* 0x0000000aa70a723e */ /* 0x000fe200048070ff */
[----:B------:R-:W-:Y:S01]  /*5020*/  @!P4 FMUL R51, R51, 0.5 ;  /* 0x3f0000003333c820 */ /* 0x000fe20000400000 */
[----:B------:R2:W4:Y:S01]  /*5030*/  MUFU.EX2 R156, R59 ;  /* 0x0000003b009c7308 */ /* 0x0005220000000800 */
[----:B-----5:R-:W-:Y:S01]  /*5040*/  @!P1 FMUL R155, R155, R155 ;  /* 0x0000009b9b9b9220 */ /* 0x020fe20000400000 */
[----:B------:R-:W-:-:S02]  /*5050*/  FSETP.GEU.AND P1, PT, R61, -126, PT ;  /* 0xc2fc00003d00780b */ /* 0x000fc40003f2e000 */
[C---:B-1----:R-:W-:Y:S02]  /*5060*/  F2FP.SATFINITE.E4M3.F32.PACK_AB_MERGE_C R53, R167.reuse, R97, RZ ;  /* 0x00000061a735723e */ /* 0x042fe400048070ff */
[----:B------:R-:W-:Y:S01]  /*5070*/  F2FP.SATFINITE.E4M3.F32.PACK_AB_MERGE_C R50, R167, R50, RZ ;  /* 0x00000032a732723e */ /* 0x000fe200048070ff */
[----:B------:R-:W-:Y:S01]  /*5080*/  @!P5 FMUL R57, R57, 0.5 ;  /* 0x3f0000003939d820 */ /* 0x000fe20000400000 */
[----:B------:R1:W5:Y:S01]  /*5090*/  MUFU.EX2 R177, R67 ;  /* 0x0000004300b17308 */ /* 0x0003620000000800 */
[----:B---3--:R-:W-:Y:S01]  /*50a0*/  @!P3 FMUL R161, R161, R161 ;  /* 0x000000a1a1a1b220 */ /* 0x008fe20000400000 */
[----:B------:R-:W-:Y:S02]  /*50b0*/  FSETP.GEU.AND P3, PT, R74, -126, PT ;  /* 0xc2fc00004a00780b */ /* 0x000fe40003f6e000 */
[----:B--2---:R-:W-:Y:S02]  /*50c0*/  F2FP.SATFINITE.E4M3.F32.PACK_AB_MERGE_C R59, R167, R105, RZ ;  /* 0x00000069a73b723e */ /* 0x004fe400048070ff */
        /* <DEDUP_REMOVED lines=10> */
[----:B------:R-:W-:Y:S01]  /*5170*/  FSETP.GEU.AND P6, PT, R79, -126, PT ;  /* 0xc2fc00004f00780b */ /* 0x000fe20003fce000 */
[----:B--2---:R-:W-:Y:S01]  /*5180*/  FFMA R51, R150, UR10, -R168 ;  /* 0x0000000a96337c23 */ /* 0x004fe200080008a8 */
[----:B------:R-:W-:Y:S01]  /*5190*/  FADD R150, R154, R44 ;  /* 0x0000002c9a967221 */ /* 0x000fe20000000000 */
[----:B------:R-:W-:Y:S02]  /*51a0*/  LOP3.LUT R67, R67, 0xff, RZ, 0xc0, !PT ;  /* 0x000000ff43437812 */ /* 0x000fe400078ec0ff */
[----:B------:R-:W-:Y:S01]  /*51b0*/  @!P2 FMUL R71, R71, 0.5 ;  /* 0x3f0000004747a820 */ /* 0x000fe20000400000 */
[----:B------:R2:W5:Y:S01]  /*51c0*/  MUFU.EX2 R176, R61 ;  /* 0x0000003d00b07308 */ /* 0x0005620000000800 */
[----:B---3--:R-:W-:Y:S01]  /*51d0*/  @!P4 FMUL R141, R141, R141 ;  /* 0x0000008d8d8dc220 */ /* 0x008fe20000400000 */
[----:B------:R-:W-:-:S02]  /*51e0*/  FSETP.GEU.AND P4, PT, R63, -126, PT ;  /* 0xc2fc00003f00780b */ /* 0x000fc40003f8e000 */
[----:B-1----:R-:W-:Y:S02]  /*51f0*/  F2FP.SATFINITE.E4M3.F32.PACK_AB_MERGE_C R57, R167, R101, RZ ;  /* 0x00000065a739723e */ /* 0x002fe400048070ff */
[----:B------:R-:W-:Y:S01]  /*5200*/  LOP3.LUT R27, R27, 0xff, RZ, 0xc0, !PT ;  /* 0x000000ff1b1b7812 */ /* 0x000fe200078ec0ff */
[----:B------:R-:W-:Y:S01]  /*5210*/  @!P6 FMUL R79, R79, 0.5 ;  /* 0x3f0000004f4fe820 */ /* 0x000fe20000400000 */
[----:B------:R1:W3:Y:S01]  /*5220*/  MUFU.EX2 R174, R74 ;  /* 0x0000004a00ae7308 */ /* 0x0002e20000000800 */
[----:B----4-:R-:W-:Y:S01]  /*5230*/  @!P5 FMUL R178, R178, R178 ;  /* 0x000000b2b2b2d220 */ /* 0x010fe20000400000 */
[----:B------:R-:W-:Y:S02]  /*5240*/  FSETP.GEU.AND P5, PT, R78, -126, PT ;  /* 0xc2fc00004e00780b */ /* 0x000fe40003fae000 */
[----:B--2---:R-:W-:Y:S02]  /*5250*/  F2FP.SATFINITE.E4M3.F32.PACK_AB_MERGE_C R61, R167, R113, RZ ;  /* 0x00000071a73d723e */ /* 0x004fe400048070ff */
[----:B------:R-:W-:Y:S01]  /*5260*/  LOP3.LUT R21, R21, 0xff, RZ, 0xc0, !PT ;  /* 0x000000ff15157812 */ /* 0x000fe200078ec0ff */
[----:B------:R-:W-:Y:S01]  /*5270*/  @!P4 FMUL R63, R63, 0.5 ;  /* 0x3f0000003f3fc820 */ /* 0x000fe20000400000 */
[----:B------:R-:W2:Y:S01]  /*5280*/  MUFU.EX2 R175, R71 ;  /* 0x0000004700af7308 */ /* 0x000ea20000000800 */
[----:B-----5:R-:W-:Y:S01]  /*5290*/  @!P1 FMUL R176, R176, R176 ;  /* 0x000000b0b0b09220 */ /* 0x020fe20000400000 */
[----:B------:R-:W-:Y:S01]  /*52a0*/  FSETP.GEU.AND P1, PT, R82, -126, PT ;  /* 0xc2fc00005200780b */ /* 0x000fe20003f2e000 */
[--C-:B-1----:R-:W-:Y:S01]  /*52b0*/  FFMA R74, R86, UR6, -R168.reuse ;  /* 0x00000006564a7c23 */ /* 0x102fe200080008a8 */
[----:B------:R-:W-:Y:S01]  /*52c0*/  ULDC UR6, c[0x0][0x604] ;  /* 0x0001810000067ab9 */ /* 0x000fe20000000800 */
[----:B------:R-:W-:Y:S01]  /*52d0*/  F2FP.SATFINITE.E4M3.F32.PACK_AB_MERGE_C R23, R167, R23, RZ ;  /* 0x00000017a717723e */ /* 0x000fe200048070ff */
[----:B------:R-:W-:Y:S01]  /*52e0*/  FFMA R76, R87, UR6, -R168 ;  /* 0x00000006574c7c23 */ /* 0x000fe200080008a8 */
[----:B------:R-:W-:Y:S01]  /*52f0*/  @!P5 FMUL R78, R78, 0.5 ;  /* 0x3f0000004e4ed820 */ /* 0x000fe20000400000 */
[----:B------:R-:W1:Y:S01]  /*5300*/  MUFU.EX2 R171, R79 ;  /* 0x0000004f00ab7308 */ /* 0x000e620000000800 */
[----:B------:R-:W-:Y:S01]  /*5310*/  ULDC UR6, c[0x0][0x604] ;  /* 0x0001810000067ab9 */ /* 0x000fe20000000800 */
[----:B---3--:R-:W-:Y:S01]  /*5320*/  @!P3 FMUL R174, R174, R174 ;  /* 0x000000aeaeaeb220 */ /* 0x008fe20000400000 */
[----:B------:R-:W-:Y:S01]  /*5330*/  FSETP.GEU.AND P3, PT, R74, -126, PT ;  /* 0xc2fc00004a00780b */ /* 0x000fe20003f6e000 */
[----:B------:R-:W-:Y:S01]  /*5340*/  FADD R87, R85, R18 ;  /* 0x0000001255577221 */ /* 0x000fe20000000000 */
[----:B------:R-:W-:-:S02]  /*5350*/  LOP3.LUT R10, R10, 0xff, RZ, 0xc0, !PT ;  /* 0x000000ff0a0a7812 */ /* 0x000fc400078ec0ff */
[----:B------:R-:W-:Y:S01]  /*5360*/  @!P1 FMUL R82, R82, 0.5 ;  /* 0x3f00000052529820 */ /* 0x000fe20000400000 */
[----:B------:R3:W4:Y:S01]  /*5370*/  MUFU.EX2 R163, R63 ;  /* 0x0000003f00a37308 */ /* 0x0007220000000800 */
[----:B--2---:R-:W-:Y:S01]  /*5380*/  @!P2 FMUL R175, R175, R175 ;  /* 0x000000afafafa220 */ /* 0x004fe20000400000 */
[----:B------:R-:W-:Y:S01]  /*5390*/  FSETP.GEU.AND P2, PT, R72, -126, PT ;  /* 0xc2fc00004800780b */ /* 0x000fe20003f4e000 */
[----:B------:R-:W-:Y:S01]  /*53a0*/  FADD R87, R87, R184 ;  /* 0x000000b857577221 */ /* 0x000fe20000000000 */
[C---:B------:R-:W-:Y:S02]  /*53b0*/  F2FP.SATFINITE.E4M3.F32.PACK_AB_MERGE_C R18, R167.reuse, R18, RZ ;  /* 0x00000012a712723e */ /* 0x040fe400048070ff */
[----:B------:R-:W-:Y:S02]  /*53c0*/  F2FP.SATFINITE.E4M3.F32.PACK_AB_MERGE_C R36, R167, R36, RZ ;  /* 0x00000024a724723e */ /* 0x000fe400048070ff */
[----:B------:R2:W5:Y:S01]  /*53d0*/  MUFU.EX2 R172, R78 ;  /* 0x0000004e00ac7308 */ /* 0x0005620000000800 */
[----:B-1----:R-:W-:Y:S01]  /*53e0*/  @!P6 FMUL R171, R171, R171 ;  /* 0x000000abababe220 */ /* 0x002fe20000400000 */
[----:B------:R-:W-:Y:S01]  /*53f0*/  @!P3 FMUL R74, R74, 0.5 ;  /* 0x3f0000004a4ab820 */ /* 0x000fe20000400000 */
[----:B---3--:R-:W-:Y:S01]  /*5400*/  F2FP.SATFINITE.E4M3.F32.PACK_AB_MERGE_C R63, R167, R85, RZ ;  /* 0x00000055a73f723e */ /* 0x008fe200048070ff */
[----:B------:R-:W-:Y:S01]  /*5410*/  FADD R85, R69, R66 ;  /* 0x0000004245557221 */ /* 0x000fe20000000000 */
[----:B------:R-:W-:-:S02]  /*5420*/  F2FP.SATFINITE.E4M3.F32.PACK_AB_MERGE_C R66, R167, R66, RZ ;  /* 0x00000042a742723e */ /* 0x000fc400048070ff */
[----:B------:R-:W-:Y:S01]  /*5430*/  @!P2 FMUL R72, R72, 0.5 ;  /* 0x3f0000004848a820 */ /* 0x000fe20000400000 */
[----:B------:R1:W3:Y:S01]  /*5440*/  MUFU.EX2 R169, R82 ;  /* 0x0000005200a97308 */ /* 0x0002e20000000800 */
[--C-:B--2---:R-:W-:Y:S01]  /*5450*/  FFMA R78, R90, UR6, -R168.reuse ;  /* 0x000000065a4e7c23 */ /* 0x104fe200080008a8 */
[----:B------:R-:W-:Y:S01]  /*5460*/  ULDC UR6, c[0x0][0x604] ;  /* 0x0001810000067ab9 */ /* 0x000fe20000000800 */
[----:B----4-:R-:W-:Y:S01]  /*5470*/  @!P4 FMUL R163, R163, R163 ;  /* 0x000000a3a3a3c220 */ /* 0x010fe20000400000 */
[----:B------:R-:W-:Y:S01]  /*5480*/  FFMA R80, R91, UR6, -R168 ;  /* 0x000000065b507c23 */ /* 0x000fe200080008a8 */
[----:B------:R-:W-:Y:S01]  /*5490*/  FSETP.GEU.AND P4, PT, R75, -126, PT ;  /* 0xc2fc00004b00780b */ /* 0x000fe20003f8e000 */
[----:B------:R-:W-:Y:S01]  /*54a0*/  ULDC UR6, c[0x0][0x604] ;  /* 0x0001810000067ab9 */ /* 0x000fe20000000800 */
[----:B------:R-:W-:Y:S01]  /*54b0*/  FADD R91, R89, R12 ;  /* 0x0000000c595b7221 */ /* 0x000fe20000000000 */
[----:B------:R-:W2:Y:S01]  /*54c0*/  MUFU.EX2 R74, R74 ;  /* 0x0000004a004a7308 */ /* 0x000ea20000000800 */
[----:B------:R-:W-:Y:S01]  /*54d0*/  FSETP.GEU.AND P6, PT, R80, -126, PT ;  /* 0xc2fc00005000780b */ /* 0x000fe20003fce000 */
[----:B-----5:R-:W-:Y:S01]  /*54e0*/  @!P5 FMUL R172, R172, R172 ;  /* 0x000000acacacd220 */ /* 0x020fe20000400000 */
[----:B------:R-:W-:Y:S01]  /*54f0*/  FSETP.GEU.AND P5, PT, R78, -126, PT ;  /* 0xc2fc00004e00780b */ /* 0x000fe20003fae000 */
[----:B-1----:R-:W-:Y:S01]  /*5500*/  FFMA R82, R94, UR6, -R168 ;  /* 0x000000065e527c23 */ /* 0x002fe200080008a8 */
[----:B------:R-:W-:Y:S01]  /*5510*/  ULDC UR6, c[0x0][0x604] ;  /* 0x0001810000067ab9 */ /* 0x000fe20000000800 */
[----:B------:R-:W-:Y:S01]  /*5520*/  FADD R85, R85, R186 ;  /* 0x000000ba55557221 */ /* 0x000fe20000000000 */
[----:B------:R-:W-:Y:S01]  /*5530*/  FFMA R84, R95, UR6, -R168 ;  /* 0x000000065f547c23 */ /* 0x000fe200080008a8 */
[----:B------:R-:W1:Y:S01]  /*5540*/  MUFU.EX2 R72, R72 ;  /* 0x0000004800487308 */ /* 0x000e620000000800 */
[----:B---3--:R-:W-:Y:S01]  /*5550*/  @!P1 FMUL R169, R169, R169 ;  /* 0x000000a9a9a99220 */ /* 0x008fe20000400000 */
[----:B------:R-:W-:Y:S01]  /*5560*/  @!P4 FMUL R75, R75, 0.5 ;  /* 0x3f0000004b4bc820 */ /* 0x000fe20000400000 */
[----:B------:R-:W-:Y:S01]  /*5570*/  FSETP.GEU.AND P1, PT, R82, -126, PT ;  /* 0xc2fc00005200780b */ /* 0x000fe20003f2e000 */
[----:B------:R-:W-:Y:S01]  /*5580*/  ULDC UR6, c[0x0][0x604] ;  /* 0x0001810000067ab9 */ /* 0x000fe20000000800 */
[----:B------:R-:W-:Y:S01]  /*5590*/  FADD R95, R93, R14 ;  /* 0x0000000e5d5f7221 */ /* 0x000fe20000000000 */
[----:B------:R-:W-:Y:S01]  /*55a0*/  @!P6 FMUL R80, R80, 0.5 ;  /* 0x3f0000005050e820 */ /* 0x000fe20000400000 */
[--C-:B------:R-:W-:Y:S01]  /*55b0*/  FFMA R98, R98, UR6, -R168.reuse ;  /* 0x0000000662627c23 */ /* 0x100fe200080008a8 */
[----:B------:R-:W3:Y:S01]  /*55c0*/  MUFU.EX2 R173, R75 ;  /* 0x0000004b00ad7308 */ /* 0x000ee20000000800 */
[----:B------:R-:W-:Y:S01]  /*55d0*/  ULDC UR6, c[0x0][0x604] ;  /* 0x0001810000067ab9 */ /* 0x000fe20000000800 */
[----:B------:R-:W-:Y:S01]  /*55e0*/  @!P5 FMUL R78, R78, 0.5 ;  /* 0x3f0000004e4ed820 */ /* 0x000fe20000400000 */
[--C-:B------:R-:W-:Y:S01]  /*55f0*/  FFMA R99, R99, UR6, -R168.reuse ;  /* 0x0000000663637c23 */ /* 0x100fe200080008a8 */
[----:B------:R-:W-:Y:S01]  /*5600*/  ULDC UR6, c[0x0][0x604] ;  /* 0x0001810000067ab9 */ /* 0x000fe20000000800 */
[----:B--2---:R-:W-:Y:S01]  /*5610*/  @!P3 FMUL R74, R74, R74 ;  /* 0x0000004a4a4ab220 */ /* 0x004fe20000400000 */
[--C-:B------:R-:W-:Y:S01]  /*5620*/  FFMA R102, R102, UR6, -R168.reuse ;  /* 0x0000000666667c23 */ /* 0x100fe200080008a8 */
[----:B------:R-:W-:Y:S01]  /*5630*/  FSETP.GEU.AND P3, PT, R98, -126, PT ;  /* 0xc2fc00006200780b */ /* 0x000fe20003f6e000 */
[----:B------:R-:W2:Y:S01]  /*5640*/  MUFU.EX2 R80, R80 ;  /* 0x0000005000507308 */ /* 0x000ea20000000800 */
[----:B------:R-:W-:Y:S01]  /*5650*/  ULDC UR6, c[0x0][0x604] ;  /* 0x0001810000067ab9 */ /* 0x000fe20000000800 */
[----:B------:R-:W-:Y:S01]  /*5660*/  @!P1 FMUL R82, R82, 0.5 ;  /* 0x3f00000052529820 */ /* 0x000fe20000400000 */
[----:B------:R-:W-:Y:S01]  /*5670*/  FFMA R103, R103, UR6, -R168 ;  /* 0x0000000667677c23 */ /* 0x000fe200080008a8 */
[----:B-1----:R-:W-:Y:S01]  /*5680*/  @!P2 FMUL R72, R72, R72 ;  /* 0x000000484848a220 */ /* 0x002fe20000400000 */
[----:B------:R-:W-:Y:S01]  /*5690*/  FSETP.GEU.AND P2, PT, R84, -126, PT ;  /* 0xc2fc00005400780b */ /* 0x000fe20003f4e000 */
[----:B------:R-:W-:Y:S01]  /*56a0*/  ULDC UR6, c[0x0][0x604] ;  /* 0x0001810000067ab9 */ /* 0x000fe20000000800 */
[----:B------:R-:W-:Y:S01]  /*56b0*/  FADD R93, R105, R70 ;  /* 0x00000046695d7221 */ /* 0x000fe20000000000 */
[----:B------:R-:W1:Y:S01]  /*56c0*/  MUFU.EX2 R78, R78 ;  /* 0x0000004e004e7308 */ /* 0x000e620000000800 */
[----:B---3--:R-:W-:Y:S01]  /*56d0*/  @!P4 FMUL R173, R173, R173 ;  /* 0x000000adadadc220 */ /* 0x008fe20000400000 */
[----:B------:R-:W-:Y:S01]  /*56e0*/  FSETP.GEU.AND P4, PT, R76, -126, PT ;  /* 0xc2fc00004c00780b */ /* 0x000fe20003f8e000 */
[--C-:B------:R-:W-:Y:S01]  /*56f0*/  FFMA R134, R106, UR6, -R168.reuse ;  /* 0x000000066a867c23 */ /* 0x100fe200080008a8 */
[----:B------:R-:W-:Y:S01]  /*5700*/  @!P3 FMUL R98, R98, 0.5 ;  /* 0x3f0000006262b820 */ /* 0x000fe20000400000 */
[----:B------:R-:W-:Y:S01]  /*5710*/  ULDC UR6, c[0x0][0x604] ;  /* 0x0001810000067ab9 */ /* 0x000fe20000000800 */
[----:B------:R-:W-:Y:S01]  /*5720*/  F2FP.SATFINITE.E4M3.F32.PACK_AB_MERGE_C R105, R167, R152, RZ ;  /* 0x00000098a769723e */ /* 0x000fe200048070ff */
[--C-:B------:R-:W-:Y:S01]  /*5730*/  FFMA R104, R107, UR6, -R168.reuse ;  /* 0x000000066b687c23 */ /* 0x100fe200080008a8 */
[----:B------:R-:W3:Y:S01]  /*5740*/  MUFU.EX2 R82, R82 ;  /* 0x0000005200527308 */ /* 0x000ee20000000800 */
[----:B--2---:R-:W-:Y:S01]  /*5750*/  @!P6 FMUL R80, R80, R80 ;  /* 0x000000505050e220 */ /* 0x004fe20000400000 */
[----:B------:R-:W-:Y:S01]  /*5760*/  FSETP.GEU.AND P6, PT, R103, -126, PT ;  /* 0xc2fc00006700780b */ /* 0x000fe20003fce000 */
[----:B------:R-:W-:Y:S01]  /*5770*/  @!P2 FMUL R84, R84, 0.5 ;  /* 0x3f0000005454a820 */ /* 0x000fe20000400000 */
[----:B------:R-:W-:Y:S01]  /*5780*/  ULDC UR6, c[0x0][0x604] ;  /* 0x0001810000067ab9 */ /* 0x000fe20000000800 */
[C---:B------:R-:W-:Y:S01]  /*5790*/  F2FP.SATFINITE.E4M3.F32.PACK_AB_MERGE_C R107, R167.reuse, R149, RZ ;  /* 0x00000095a76b723e */ /* 0x040fe200048070ff */
[----:B------:R-:W-:Y:S01]  /*57a0*/  FFMA R110, R110, UR6, -R168 ;  /* 0x000000066e6e7c23 */ /* 0x000fe200080008a8 */
[----:B------:R-:W-:Y:S01]  /*57b0*/  @!P4 FMUL R76, R76, 0.5 ;  /* 0x3f0000004c4cc820 */ /* 0x000fe20000400000 */
[----:B------:R2:W4:Y:S01]  /*57c0*/  MUFU.EX2 R128, R98 ;  /* 0x0000006200807308 */ /* 0x0005220000000800 */
[----:B-1----:R-:W-:Y:S01]  /*57d0*/  @!P5 FMUL R78, R78, R78 ;  /* 0x0000004e4e4ed220 */ /* 0x002fe20000400000 */
[----:B------:R-:W-:Y:S01]  /*57e0*/  FSETP.GEU.AND P5, PT, R102, -126, PT ;  /* 0xc2fc00006600780b */ /* 0x000fe20003fae000 */
[----:B------:R-:W-:Y:S01]  /*57f0*/  ULDC UR6, c[0x0][0x604] ;  /* 0x0001810000067ab9 */ /* 0x000fe20000000800 */
[----:B------:R-:W-:Y:S01]  /*5800*/  F2FP.SATFINITE.E4M3.F32.PACK_AB_MERGE_C R12, R167, R12, RZ ;  /* 0x0000000ca70c723e */ /* 0x000fe200048070ff */
[----:B------:R-:W-:Y:S01]  /*5810*/  FADD R83, R166, R78 ;  /* 0x0000004ea6537221 */ /* 0x000fe20000000000 */
[----:B------:R-:W-:Y:S01]  /*5820*/  FADD R166, R165, R32 ;  /* 0x00000020a5a67221 */ /* 0x000fe20000000000 */
[----:B------:R-:W-:Y:S01]  /*5830*/  @!P6 FMUL R103, R103, 0.5 ;  /* 0x3f0000006767e820 */ /* 0x000fe20000400000 */
[----:B------:R-:W1:Y:S01]  /*5840*/  MUFU.EX2 R76, R76 ;  /* 0x0000004c004c7308 */ /* 0x000e620000000800 */
[----:B---3--:R-:W-:Y:S01]  /*5850*/  @!P1 FMUL R82, R82, R82 ;  /* 0x0000005252529220 */ /* 0x008fe20000400000 */
[----:B------:R-:W-:Y:S01]  /*5860*/  FSETP.GEU.AND P1, PT, R134, -126, PT ;  /* 0xc2fc00008600780b */ /* 0x000fe20003f2e000 */
[----:B--2---:R-:W-:Y:S01]  /*5870*/  FFMA R98, R111, UR6, -R168 ;  /* 0x000000066f627c23 */ /* 0x004fe200080008a8 */
[----:B------:R-:W-:Y:S01]  /*5880*/  ULDC UR6, c[0x0][0x604] ;  /* 0x0001810000067ab9 */ /* 0x000fe20000000800 */
[----:B------:R-:W-:Y:S01]  /*5890*/  FADD R79, R162, R82 ;  /* 0x00000052a24f7221 */ /* 0x000fe20000000000 */
[----:B------:R-:W-:Y:S01]  /*58a0*/  FFMA R114, R114, UR6, -R168 ;  /* 0x0000000672727c23 */ /* 0x000fe200080008a8 */
[----:B------:R-:W-:Y:S01]  /*58b0*/  @!P5 FMUL R102, R102, 0.5 ;  /* 0x3f0000006666d820 */ /* 0x000fe20000400000 */
[----:B------:R2:W3:Y:S01]  /*58c0*/  MUFU.EX2 R106, R103 ;  /* 0x00000067006a7308 */ /* 0x0004e20000000800 */
[----:B----4-:R-:W-:Y:S01]  /*58d0*/  @!P3 FMUL R128, R128, R128 ;  /* 0x000000808080b220 */ /* 0x010fe20000400000 */
[----:B------:R-:W-:Y:S01]  /*58e0*/  FSETP.GEU.AND P3, PT, R110, -126, PT ;  /* 0xc2fc00006e00780b */ /* 0x000fe20003f6e000 */
[----:B------:R-:W-:Y:S01]  /*58f0*/  ULDC UR6, c[0x0][0x604] ;  /* 0x0001810000067ab9 */ /* 0x000fe20000000800 */
[----:B------:R-:W-:Y:S01]  /*5900*/  FADD R91, R91, R166 ;  /* 0x000000a65b5b7221 */ /* 0x000fe20000000000 */
[----:B------:R-:W-:Y:S01]  /*5910*/  FADD R75, R160, R128 ;  /* 0x00000080a04b7221 */ /* 0x000fe20000000000 */
[----:B------:R-:W-:Y:S01]  /*5920*/  FADD R160, R159, R58 ;  /* 0x0000003a9fa07221 */ /* 0x000fe20000000000 */
[----:B------:R-:W-:Y:S01]  /*5930*/  @!P1 FMUL R134, R134, 0.5 ;  /* 0x3f00000086869820 */ /* 0x000fe20000400000 */
[----:B------:R-:W4:Y:S01]  /*5940*/  MUFU.EX2 R84, R84 ;  /* 0x0000005400547308 */ /* 0x000f220000000800 */
[----:B-1----:R-:W-:Y:S01]  /*5950*/  @!P4 FMUL R76, R76, R76 ;  /* 0x0000004c4c4cc220 */ /* 0x002fe20000400000 */
[----:B------:R-:W-:Y:S01]  /*5960*/  FSETP.GEU.AND P4, PT, R99, -126, PT ;  /* 0xc2fc00006300780b */ /* 0x000fe20003f8e000 */
[----:B--2---:R-:W-:Y:S01]  /*5970*/  FADD R103, R121, R6 ;  /* 0x0000000679677221 */ /* 0x004fe20000000000 */
[----:B------:R-:W-:Y:S01]  /*5980*/  F2FP.SATFINITE.E4M3.F32.PACK_AB_MERGE_C R58, R167, R58, RZ ;  /* 0x0000003aa73a723e */ /* 0x000fe200048070ff */
[----:B------:R-:W-:Y:S01]  /*5990*/  FADD R93, R93, R160 ;  /* 0x000000a05d5d7221 */ /* 0x000fe20000000000 */
[----:B------:R-:W-:Y:S01]  /*59a0*/  LOP3.LUT R166, R55, 0xffff, RZ, 0xc0, !PT ;  /* 0x0000ffff37a67812 */ /* 0x000fe200078ec0ff */
[----:B------:R-:W-:Y:S01]  /*59b0*/  @!P3 FMUL R110, R110, 0.5 ;  /* 0x3f0000006e6eb820 */ /* 0x000fe20000400000 */
[----:B------:R1:W2:Y:S01]  /*59c0*/  MUFU.EX2 R126, R102 ;  /* 0x00000066007e7308 */ /* 0x0002a20000000800 */
[----:B---3--:R-:W-:Y:S01]  /*59d0*/  @!P6 FMUL R106, R106, R106 ;  /* 0x0000006a6a6ae220 */ /* 0x008fe20000400000 */
[----:B------:R-:W-:-:S02]  /*59e0*/  F2FP.SATFINITE.E4M3.F32.PACK_AB_MERGE_C R6, R167, R6, RZ ;  /* 0x00000006a706723e */ /* 0x000fc400048070ff */
[----:B------:R-:W-:Y:S01]  /*59f0*/  F2FP.SATFINITE.E4M3.F32.PACK_AB_MERGE_C R121, R167, R148, RZ ;  /* 0x00000094a779723e */ /* 0x000fe200048070ff */
[----:B------:R-:W-:Y:S01]  /*5a00*/  FADD R69, R31, R106 ;  /* 0x0000006a1f457221 */ /* 0x000fe20000000000 */
[----:B------:R-:W-:Y:S01]  /*5a10*/  F2FP.SATFINITE.E4M3.F32.PACK_AB_MERGE_C R78, R167, R78, RZ ;  /* 0x0000004ea74e723e */ /* 0x000fe200048070ff */
[----:B------:R-:W-:Y:S01]  /*5a20*/  @!P4 FMUL R99, R99, 0.5 ;  /* 0x3f0000006363c820 */ /* 0x000fe20000400000 */
[----:B------:R-:W3:Y:S01]  /*5a30*/  MUFU.EX2 R134, R134 ;  /* 0x0000008600867308 */ /* 0x000ee20000000800 */
[----:B-1----:R-:W-:Y:S01]  /*5a40*/  FFMA R102, R115, UR6, -R168 ;  /* 0x0000000673667c23 */ /* 0x002fe200080008a8 */
[----:B----4-:R-:W-:Y:S01]  /*5a50*/  @!P2 FMUL R84, R84, R84 ;  /* 0x000000545454a220 */ /* 0x010fe20000400000 */
[----:B------:R-:W-:Y:S01]  /*5a60*/  FSETP.GEU.AND P2, PT, R104, -126, PT ;  /* 0xc2fc00006800780b */ /* 0x000fe20003f4e000 */
[----:B------:R-:W-:Y:S01]  /*5a70*/  ULDC UR6, c[0x0][0x604] ;  /* 0x0001810000067ab9 */ /* 0x000fe20000000800 */
[----:B------:R-:W-:Y:S01]  /*5a80*/  FADD R115, R117, R20 ;  /* 0x0000001475737221 */ /* 0x000fe20000000000 */
[----:B------:R-:W-:Y:S01]  /*5a90*/  FSETP.GEU.AND P6, PT, R102, -126, PT ;  /* 0xc2fc00006600780b */ /* 0x000fe20003fce000 */
[--C-:B------:R-:W-:Y:S01]  /*5aa0*/  FFMA R118, R118, UR6, -R168.reuse ;  /* 0x0000000676767c23 */ /* 0x100fe200080008a8 */
[----:B------:R-:W1:Y:S01]  /*5ab0*/  MUFU.EX2 R124, R110 ;  /* 0x0000006e007c7308 */ /* 0x000e620000000800 */
[----:B------:R-:W-:Y:S01]  /*5ac0*/  ULDC UR6, c[0x0][0x604] ;  /* 0x0001810000067ab9 */ /* 0x000fe20000000800 */
[----:B--2---:R-:W-:Y:S01]  /*5ad0*/  @!P5 FMUL R126, R126, R126 ;  /* 0x0000007e7e7ed220 */ /* 0x004fe20000400000 */
[--C-:B------:R-:W-:Y:S01]  /*5ae0*/  FFMA R100, R119, UR6, -R168.reuse ;  /* 0x0000000677647c23 */ /* 0x100fe200080008a8 */
[----:B------:R-:W-:Y:S01]  /*5af0*/  ULDC UR6, c[0x0][0x604] ;  /* 0x0001810000067ab9 */ /* 0x000fe20000000800 */
[----:B------:R-:W-:Y:S01]  /*5b00*/  FSETP.GEU.AND P5, PT, R114, -126, PT ;  /* 0xc2fc00007200780b */ /* 0x000fe20003fae000 */
[--C-:B------:R-:W-:Y:S01]  /*5b10*/  FFMA R65, R65, UR6, -R168.reuse ;  /* 0x0000000641417c23 */ /* 0x100fe200080008a8 */
[----:B------:R-:W-:Y:S01]  /*5b20*/  ULDC UR6, c[0x0][0x604] ;  /* 0x0001810000067ab9 */ /* 0x000fe20000000800 */
[----:B------:R-:W-:Y:S01]  /*5b30*/  @!P2 FMUL R104, R104, 0.5 ;  /* 0x3f0000006868a820 */ /* 0x000fe20000400000 */
[----:B------:R2:W4:Y:S01]  /*5b40*/  MUFU.EX2 R108, R99 ;  /* 0x00000063006c7308 */ /* 0x0005220000000800 */
[----:B---3--:R-:W-:Y:S01]  /*5b50*/  @!P1 FMUL R134, R134, R134 ;  /* 0x0000008686869220 */ /* 0x008fe20000400000 */
[----:B------:R-:W-:Y:S01]  /*5b60*/  @!P6 FMUL R102, R102, 0.5 ;  /* 0x3f0000006666e820 */ /* 0x000fe20000400000 */
[----:B------:R-:W-:Y:S01]  /*5b70*/  FSETP.GEU.AND P1, PT, R118, -126, PT ;  /* 0xc2fc00007600780b */ /* 0x000fe20003f2e000 */
[----:B------:R-:W-:Y:S01]  /*5b80*/  FFMA R96, R123, UR6, -R168 ;  /* 0x000000067b607c23 */ /* 0x000fe200080008a8 */
[----:B------:R-:W-:Y:S01]  /*5b90*/  ULDC UR6, c[0x0][0x604] ;  /* 0x0001810000067ab9 */ /* 0x000fe20000000800 */
[----:B------:R-:W-:Y:S01]  /*5ba0*/  FADD R71, R153, R126 ;  /* 0x0000007e99477221 */ /* 0x000fe20000000000 */
[--C-:B------:R-:W-:Y:S01]  /*5bb0*/  FFMA R73, R73, UR6, -R168.reuse ;  /* 0x0000000649497c23 */ /* 0x100fe200080008a8 */
[----:B------:R-:W3:Y:S01]  /*5bc0*/  MUFU.EX2 R102, R102 ;  /* 0x0000006600667308 */ /* 0x000ee20000000800 */
[----:B-1----:R-:W-:Y:S01]  /*5bd0*/  @!P3 FMUL R124, R124, R124 ;  /* 0x0000007c7c7cb220 */ /* 0x002fe20000400000 */
[----:B------:R-:W-:Y:S01]  /*5be0*/  FSETP.GEU.AND P3, PT, R65, -126, PT ;  /* 0xc2fc00004100780b */ /* 0x000fe20003f6e000 */
[----:B------:R-:W-:Y:S01]  /*5bf0*/  ULDC UR6, c[0x0][0x604] ;  /* 0x0001810000067ab9 */ /* 0x000fe20000000800 */
[----:B------:R-:W-:Y:S01]  /*5c00*/  @!P5 FMUL R114, R114, 0.5 ;  /* 0x3f0000007272d820 */ /* 0x000fe20000400000 */
[----:B------:R-:W-:Y:S01]  /*5c10*/  FFMA R90, R127, UR6, -R168 ;  /* 0x000000067f5a7c23 */ /* 0x000fe200080008a8 */
[----:B------:R-:W-:Y:S01]  /*5c20*/  ULDC UR6, c[0x0][0x604] ;  /* 0x0001810000067ab9 */ /* 0x000fe20000000800 */
[----:B--2---:R-:W-:Y:S01]  /*5c30*/  FADD R99, R113, R48 ;  /* 0x0000003071637221 */ /* 0x004fe20000000000 */
[----:B------:R-:W1:Y:S01]  /*5c40*/  MUFU.EX2 R104, R104 ;  /* 0x0000006800687308 */ /* 0x000e620000000800 */
[----:B----4-:R-:W-:Y:S01]  /*5c50*/  @!P4 FMUL R108, R108, R108 ;  /* 0x0000006c6c6cc220 */ /* 0x010fe20000400000 */
[----:B------:R-:W-:Y:S01]  /*5c60*/  FSETP.GEU.AND P4, PT, R98, -126, PT ;  /* 0xc2fc00006200780b */ /* 0x000fe20003f8e000 */
[----:B------:R-:W-:Y:S01]  /*5c70*/  @!P1 FMUL R118, R118, 0.5 ;  /* 0x3f00000076769820 */ /* 0x000fe20000400000 */
[----:B------:R-:W-:Y:S01]  /*5c80*/  FFMA R116, R130, UR6, -R168 ;  /* 0x0000000682747c23 */ /* 0x000fe200080008a8 */
[----:B------:R-:W-:Y:S01]  /*5c90*/  ULDC UR6, c[0x0][0x604] ;  /* 0x0001810000067ab9 */ /* 0x000fe20000000800 */
[----:B------:R-:W-:Y:S01]  /*5ca0*/  FADD R113, R149, R134 ;  /* 0x0000008695717221 */ /* 0x000fe20000000000 */
[----:B------:R-:W-:Y:S01]  /*5cb0*/  @!P3 FMUL R65, R65, 0.5 ;  /* 0x3f0000004141b820 */ /* 0x000fe20000400000 */
[----:B------:R-:W2:Y:S01]  /*5cc0*/  MUFU.EX2 R120, R118 ;  /* 0x0000007600787308 */ /* 0x000ea20000000800 */
[----:B---3--:R-:W-:Y:S01]  /*5cd0*/  @!P6 FMUL R102, R102, R102 ;  /* 0x000000666666e220 */ /* 0x008fe20000400000 */
[----:B------:R-:W-:Y:S01]  /*5ce0*/  FSETP.GEU.AND P6, PT, R90, -126, PT ;  /* 0xc2fc00005a00780b */ /* 0x000fe20003fce000 */
[--C-:B------:R-:W-:Y:S01]  /*5cf0*/  FFMA R94, R131, UR6, -R168.reuse ;  /* 0x00000006835e7c23 */ /* 0x100fe200080008a8 */
[----:B------:R-:W-:Y:S01]  /*5d00*/  ULDC UR6, c[0x0][0x604] ;  /* 0x0001810000067ab9 */ /* 0x000fe20000000800 */
[----:B------:R-:W-:Y:S01]  /*5d10*/  F2FP.SATFINITE.E4M3.F32.PACK_AB_MERGE_C R153, R167, R154, RZ ;  /* 0x0000009aa799723e */ /* 0x000fe200048070ff */
[--C-:B------:R-:W-:Y:S01]  /*5d20*/  FFMA R77, R77, UR6, -R168.reuse ;  /* 0x000000064d4d7c23 */ /* 0x100fe200080008a8 */
[----:B------:R-:W-:Y:S01]  /*5d30*/  @!P4 FMUL R98, R98, 0.5 ;  /* 0x3f0000006262c820 */ /* 0x000fe20000400000 */
[----:B------:R-:W3:Y:S01]  /*5d40*/  MUFU.EX2 R132, R65 ;  /* 0x0000004100847308 */ /* 0x000ee20000000800 */
[----:B-1----:R-:W-:Y:S01]  /*5d50*/  @!P2 FMUL R104, R104, R104 ;  /* 0x000000686868a220 */ /* 0x002fe20000400000 */
[----:B------:R-:W-:Y:S01]  /*5d60*/  FSETP.GEU.AND P2, PT, R100, -126, PT ;  /* 0xc2fc00006400780b */ /* 0x000fe20003f4e000 */
[----:B------:R-:W-:Y:S01]  /*5d70*/  ULDC UR6, c[0x0][0x604] ;  /* 0x0001810000067ab9 */ /* 0x000fe20000000800 */
[----:B------:R-:W-:Y:S01]  /*5d80*/  F2FP.SATFINITE.E4M3.F32.PACK_AB_MERGE_C R123, R167, R140, RZ ;  /* 0x0000008ca77b723e */ /* 0x000fe200048070ff */
        /* <DEDUP_REMOVED lines=25> */
[----:B------:R-:W-:Y:S01]  /*5f20*/  FFMA R43, R129, UR6, -R168 ;  /* 0x00000006812b7c23 */ /* 0x000fe200080008a8 */
[----:B------:R-:W-:Y:S01]  /*5f30*/  @!P3 FMUL R77, R77, 0.5 ;  /* 0x3f0000004d4db820 */ /* 0x000fe20000400000 */
[----:B------:R-:W1:Y:S01]  /*5f40*/  MUFU.EX2 R100, R100 ;  /* 0x0000006400647308 */ /* 0x000e620000000800 */
[----:B--2---:R-:W-:Y:S01]  /*5f50*/  @!P5 FMUL R122, R122, R122 ;  /* 0x0000007a7a7ad220 */ /* 0x004fe20000400000 */
[----:B------:R-:W-:Y:S01]  /*5f60*/  FSETP.GEU.AND P5, PT, R73, -126, PT ;  /* 0xc2fc00004900780b */ /* 0x000fe20003fae000 */
[----:B------:R-:W-:Y:S01]  /*5f70*/  ULDC UR6, c[0x0][0x604] ;  /* 0x0001810000067ab9 */ /* 0x000fe20000000800 */
[----:B------:R-:W-:Y:S01]  /*5f80*/  FADD R144, R151, R22 ;  /* 0x0000001697907221 */ /* 0x000fe20000000000 */
[----:B------:R-:W-:Y:S01]  /*5f90*/  FFMA R41, R136, UR6, -R168 ;  /* 0x0000000688297c23 */ /* 0x000fe200080008a8 */
[----:B------:R-:W-:Y:S01]  /*5fa0*/  F2FP.SATFINITE.E4M3.F32.PACK_AB_MERGE_C R136, R167, R141, RZ ;  /* 0x0000008da788723e */ /* 0x000fe200048070ff */
[----:B------:R-:W-:Y:S01]  /*5fb0*/  @!P4 FMUL R96, R96, 0.5 ;  /* 0x3f0000006060c820 */ /* 0x000fe20000400000 */
[----:B------:R-:W2:Y:S01]  /*5fc0*/  MUFU.EX2 R116, R116 ;  /* 0x0000007400747308 */ /* 0x000ea20000000800 */
[----:B---3--:R-:W-:Y:S01]  /*5fd0*/  @!P6 FMUL R90, R90, R90 ;  /* 0x0000005a5a5ae220 */ /* 0x008fe20000400000 */
[----:B------:R-:W-:Y:S01]  /*5fe0*/  FSETP.GEU.AND P6, PT, R139, -126, PT ;  /* 0xc2fc00008b00780b */ /* 0x000fe20003fce000 */
[----:B------:R-:W-:Y:S01]  /*5ff0*/  FADD R111, R152, R104 ;  /* 0x00000068986f7221 */ /* 0x000fe20000000000 */
[----:B------:R-:W-:Y:S01]  /*6000*/  FADD R89, R101, R68 ;  /* 0x0000004465597221 */ /* 0x000fe20000000000 */
[----:B------:R-:W-:Y:S01]  /*6010*/  FADD R129, R140, R124 ;  /* 0x0000007c8c817221 */ /* 0x000fe20000000000 */
[----:B------:R-:W-:Y:S01]  /*6020*/  FADD R135, R138, R62 ;  /* 0x0000003e8a877221 */ /* 0x000fe20000000000 */
[----:B------:R-:W-:Y:S01]  /*6030*/  @!P5 FMUL R73, R73, 0.5 ;  /* 0x3f0000004949d820 */ /* 0x000fe20000400000 */
[----:B------:R-:W3:Y:S01]  /*6040*/  MUFU.EX2 R114, R77 ;  /* 0x0000004d00727308 */ /* 0x000ee20000000800 */
[----:B-1----:R-:W-:Y:S01]  /*6050*/  @!P2 FMUL R100, R100, R100 ;  /* 0x000000646464a220 */ /* 0x002fe20000400000 */
[----:B------:R-:W-:Y:S01]  /*6060*/  FSETP.GEU.AND P2, PT, R94, -126, PT ;  /* 0xc2fc00005e00780b */ /* 0x000fe20003f4e000 */
[----:B------:R-:W-:Y:S01]  /*6070*/  FADD R168, R170, R56 ;  /* 0x00000038aaa87221 */ /* 0x000fe20000000000 */
[----:B------:R-:W-:Y:S01]  /*6080*/  FADD R103, R103, R144 ;  /* 0x0000009067677221 */ /* 0x000fe20000000000 */
[----:B------:R-:W-:Y:S01]  /*6090*/  FADD R131, R133, R24 ;  /* 0x0000001885837221 */ /* 0x000fe20000000000 */
[----:B------:R-:W-:Y:S01]  /*60a0*/  FADD R140, R137, R122 ;  /* 0x0000007a898c7221 */ /* 0x000fe20000000000 */
[----:B------:R-:W-:Y:S01]  /*60b0*/  @!P6 FMUL R139, R139, 0.5 ;  /* 0x3f0000008b8be820 */ /* 0x000fe20000400000 */
[----:B------:R1:W4:Y:S01]  /*60c0*/  MUFU.EX2 R118, R73 ;  /* 0x0000004900767308 */ /* 0x0003220000000800 */
[----:B--2---:R-:W-:Y:S01]  /*60d0*/  @!P1 FMUL R116, R116, R116 ;  /* 0x0000007474749220 */ /* 0x004fe20000400000 */
[----:B------:R-:W-:Y:S01]  /*60e0*/  FSETP.GEU.AND P1, PT, R112, -126, PT ;  /* 0xc2fc00007000780b */ /* 0x000fe20003f2e000 */
[----:B------:R-:W-:Y:S01]  /*60f0*/  FADD R143, R147, R60 ;  /* 0x0000003c938f7221 */ /* 0x000fe20000000000 */
[----:B------:R-:W-:Y:S01]  /*6100*/  F2FP.SATFINITE.E4M3.F32.PACK_AB_MERGE_C R24, R167, R24, RZ ;  /* 0x00000018a718723e */ /* 0x000fe200048070ff */
[----:B------:R-:W-:Y:S01]  /*6110*/  FADD R89, R89, R168 ;  /* 0x000000a859597221 */ /* 0x000fe20000000000 */
[----:B------:R-:W-:Y:S01]  /*6120*/  F2FP.SATFINITE.E4M3.F32.PACK_AB_MERGE_C R62, R167, R62, RZ ;  /* 0x0000003ea73e723e */ /* 0x000fe200048070ff */
[----:B------:R-:W-:Y:S01]  /*6130*/  @!P2 FMUL R94, R94, 0.5 ;  /* 0x3f0000005e5ea820 */ /* 0x000fe20000400000 */
[----:B------:R2:W5:Y:S01]  /*6140*/  MUFU.EX2 R88, R139 ;  /* 0x0000008b00587308 */ /* 0x0005620000000800 */
[----:B---3--:R-:W-:Y:S01]  /*6150*/  @!P3 FMUL R114, R114, R114 ;  /* 0x000000727272b220 */ /* 0x008fe20000400000 */
[----:B------:R-:W-:Y:S01]  /*6160*/  FSETP.GEU.AND P3, PT, R110, -126, PT ;  /* 0xc2fc00006e00780b */ /* 0x000fe20003f6e000 */
[----:B------:R-:W-:Y:S01]  /*6170*/  FADD R208, R135, R208 ;  /* 0x000000d087d07221 */ /* 0x000fe20000000000 */
[C---:B------:R-:W-:Y:S01]  /*6180*/  F2FP.SATFINITE.E4M3.F32.PACK_AB_MERGE_C R60, R167.reuse, R60, RZ ;  /* 0x0000003ca73c723e */ /* 0x040fe200048070ff */
[----:B-1----:R-:W-:Y:S01]  /*6190*/  FADD R73, R158, R108 ;  /* 0x0000006c9e497221 */ /* 0x002fe20000000000 */
[----:B------:R-:W-:Y:S01]  /*61a0*/  F2FP.SATFINITE.E4M3.F32.PACK_AB_MERGE_C R122, R167, R122, RZ ;  /* 0x0000007aa77a723e */ /* 0x000fe200048070ff */
[----:B------:R-:W-:Y:S01]  /*61b0*/  @!P1 FMUL R112, R112, 0.5 ;  /* 0x3f00000070709820 */ /* 0x000fe20000400000 */
[----:B------:R-:W1:Y:S01]  /*61c0*/  MUFU.EX2 R96, R96 ;  /* 0x0000006000607308 */ /* 0x000e620000000800 */
[----:B----4-:R-:W-:Y:S01]  /*61d0*/  @!P5 FMUL R118, R118, R118 ;  /* 0x000000767676d220 */ /* 0x010fe20000400000 */
[----:B------:R-:W-:Y:S01]  /*61e0*/  FSETP.GEU.AND P5, PT, R81, -126, PT ;  /* 0xc2fc00005100780b */ /* 0x000fe20003fae000 */
[----:B--2---:R-:W-:Y:S01]  /*61f0*/  FADD R139, R141, R102 ;  /* 0x000000668d8b7221 */ /* 0x004fe20000000000 */
[----:B------:R-:W-:Y:S01]  /*6200*/  FADD R141, R142, R26 ;  /* 0x0000001a8e8d7221 */ /* 0x000fe20000000000 */
[----:B------:R-:W-:Y:S01]  /*6210*/  FADD R162, R161, R118 ;  /* 0x00000076a1a27221 */ /* 0x000fe20000000000 */
[----:B------:R-:W-:Y:S01]  /*6220*/  F2FP.SATFINITE.E4M3.F32.PACK_AB_MERGE_C R26, R167, R26, RZ ;  /* 0x0000001aa71a723e */ /* 0x000fe200048070ff */
[----:B------:R-:W-:Y:S01]  /*6230*/  @!P3 FMUL R110, R110, 0.5 ;  /* 0x3f0000006e6eb820 */ /* 0x000fe20000400000 */
[----:B------:R-:W2:Y:S01]  /*6240*/  MUFU.EX2 R94, R94 ;  /* 0x0000005e005e7308 */ /* 0x000ea20000000800 */
[----:B-----5:R-:W-:Y:S01]  /*6250*/  @!P6 FMUL R88, R88, R88 ;  /* 0x000000585858e220 */ /* 0x020fe20000400000 */
[----:B------:R-:W-:Y:S01]  /*6260*/  FSETP.GEU.AND P6, PT, R41, -126, PT ;  /* 0xc2fc00002900780b */ /* 0x000fe20003fce000 */
[----:B------:R-:W-:Y:S01]  /*6270*/  FADD R144, R141, R212 ;  /* 0x000000d48d907221 */ /* 0x000fe20000000000 */
[----:B------:R-:W-:Y:S01]  /*6280*/  FADD R162, R79, R162 ;  /* 0x000000a24fa27221 */ /* 0x000fe20000000000 */
[----:B------:R-:W-:Y:S01]  /*6290*/  FADD R196, R173, R88 ;  /* 0x00000058adc47221 */ /* 0x000fe20000000000 */
[----:B------:R-:W-:Y:S01]  /*62a0*/  LOP3.LUT R24, R24, 0xff, RZ, 0xc0, !PT ;  /* 0x000000ff18187812 */ /* 0x000fe200078ec0ff */
[----:B------:R-:W-:Y:S01]  /*62b0*/  @!P5 FMUL R81, R81, 0.5 ;  /* 0x3f0000005151d820 */ /* 0x000fe20000400000 */
[----:B------:R-:W3:Y:S01]  /*62c0*/  MUFU.EX2 R112, R112 ;  /* 0x0000007000707308 */ /* 0x000ee20000000800 */
[----:B-1----:R-:W-:Y:S01]  /*62d0*/  @!P4 FMUL R96, R96, R96 ;  /* 0x000000606060c220 */ /* 0x002fe20000400000 */
[----:B------:R-:W-:Y:S01]  /*62e0*/  FSETP.GEU.AND P4, PT, R92, -126, PT ;  /* 0xc2fc00005c00780b */ /* 0x000fe20003f8e000 */
[----:B------:R-:W-:Y:S01]  /*62f0*/  FADD R196, R111, R196 ;  /* 0x000000c46fc47221 */ /* 0x000fe20000000000 */
[----:B------:R-:W-:Y:S01]  /*6300*/  FADD R144, R87, R144 ;  /* 0x0000009057907221 */ /* 0x000fe20000000000 */
[----:B------:R-:W-:Y:S01]  /*6310*/  FADD R154, R156, R96 ;  /* 0x000000609c9a7221 */ /* 0x000fe20000000000 */
[----:B------:R-:W-:Y:S01]  /*6320*/  LOP3.LUT R87, R62, 0xffff, RZ, 0xc0, !PT ;  /* 0x0000ffff3e577812 */ /* 0x000fe200078ec0ff */
[----:B------:R-:W-:Y:S01]  /*6330*/  @!P6 FMUL R41, R41, 0.5 ;  /* 0x3f0000002929e820 */ /* 0x000fe20000400000 */
[----:B------:R-:W1:Y:S01]  /*6340*/  MUFU.EX2 R110, R110 ;  /* 0x0000006e006e7308 */ /* 0x000e620000000800 */
[----:B--2---:R-:W-:Y:S01]  /*6350*/  @!P2 FMUL R94, R94, R94 ;  /* 0x0000005e5e5ea220 */ /* 0x004fe20000400000 */
[----:B------:R-:W-:Y:S01]  /*6360*/  FSETP.GEU.AND P2, PT, R86, -126, PT ;  /* 0xc2fc00005600780b */ /* 0x000fe20003f4e000 */
[----:B------:R-:W-:Y:S01]  /*6370*/  FADD R158, R157, R28 ;  /* 0x0000001c9d9e7221 */ /* 0x000fe20000000000 */
[----:B------:R-:W-:Y:S01]  /*6380*/  LOP3.LUT R26, R26, 0xff, RZ, 0xc0, !PT ;  /* 0x000000ff1a1a7812 */ /* 0x000fe200078ec0ff */
[----:B------:R-:W-:Y:S01]  /*6390*/  IMAD.U32 R9, R122, 0x10000, RZ ;  /* 0x000100007a097824 */ /* 0x000fe200078e00ff */
[C---:B------:R-:W-:Y:S01]  /*63a0*/  F2FP.SATFINITE.E4M3.F32.PACK_AB_MERGE_C R28, R167.reuse, R28, RZ ;  /* 0x0000001ca71c723e */ /* 0x040fe200048070ff */
[----:B------:R-:W-:Y:S01]  /*63b0*/  @!P4 FMUL R92, R92, 0.5 ;  /* 0x3f0000005c5cc820 */ /* 0x000fe20000400000 */
[----:B------:R2:W4:Y:S01]  /*63c0*/  MUFU.EX2 R130, R81 ;  /* 0x0000005100827308 */ /* 0x0005220000000800 */
[----:B---3--:R-:W-:Y:S01]  /*63d0*/  @!P1 FMUL R112, R112, R112 ;  /* 0x0000007070709220 */ /* 0x008fe20000400000 */
[C---:B------:R-:W-:Y:S01]  /*63e0*/  F2FP.SATFINITE.E4M3.F32.PACK_AB_MERGE_C R48, R167.reuse, R48, RZ ;  /* 0x00000030a730723e */ /* 0x040fe200048070ff */
[----:B------:R-:W-:Y:S01]  /*63f0*/  FADD R127, R148, R98 ;  /* 0x00000062947f7221 */ /* 0x000fe20000000000 */
[----:B------:R-:W-:Y:S01]  /*6400*/  F2FP.SATFINITE.E4M3.F32.PACK_AB_MERGE_C R118, R167, R118, RZ ;  /* 0x00000076a776723e */ /* 0x000fe200048070ff */
[----:B------:R-:W-:Y:S01]  /*6410*/  FADD R202, R172, R112 ;  /* 0x00000070acca7221 */ /* 0x000fe20000000000 */
[----:B------:R-:W-:Y:S01]  /*6420*/  PRMT R24, R87, 0x7604, R24 ;  /* 0x0000760457187816 */ /* 0x000fe20000000018 */
[----:B------:R-:W-:Y:S01]  /*6430*/  @!P2 FMUL R86, R86, 0.5 ;  /* 0x3f0000005656a820 */ /* 0x000fe20000400000 */
[----:B------:R-:W3:Y:S01]  /*6440*/  MUFU.EX2 R41, R41 ;  /* 0x0000002900297308 */ /* 0x000ee20000000800 */
[----:B-1----:R-:W-:Y:S01]  /*6450*/  @!P3 FMUL R110, R110, R110 ;  /* 0x0000006e6e6eb220 */ /* 0x002fe20000400000 */
[----:B--2---:R-:W-:Y:S01]  /*6460*/  FADD R81, R164, R80 ;  /* 0x00000050a4517221 */ /* 0x004fe20000000000 */
[----:B------:R-:W-:Y:S01]  /*6470*/  FADD R129, R129, R202 ;  /* 0x000000ca81817221 */ /* 0x000fe20000000000 */
[----:B------:R-:W-:Y:S01]  /*6480*/  FADD R148, R145, R100 ;  /* 0x0000006491947221 */ /* 0x000fe20000000000 */
[----:B------:R-:W-:Y:S01]  /*6490*/  FADD R181, R169, R110 ;  /* 0x0000006ea9b57221 */ /* 0x000fe20000000000 */
[----:B------:R-:W-:Y:S01]  /*64a0*/  FADD R81, R81, R154 ;  /* 0x0000009a51517221 */ /* 0x000fe20000000000 */
[----:B------:R-:W-:Y:S01]  /*64b0*/  LOP3.LUT R28, R28, 0xff, RZ, 0xc0, !PT ;  /* 0x000000ff1c1c7812 */ /* 0x000fe200078ec0ff */
[----:B------:R-:W1:Y:S01]  /*64c0*/  MUFU.EX2 R92, R92 ;  /* 0x0000005c005c7308 */ /* 0x000e620000000800 */
[----:B------:R-:W-:Y:S01]  /*64d0*/  FADD R181, R140, R181 ;  /* 0x000000b58cb57221 */ /* 0x000fe20000000000 */
[----:B------:R-:W-:Y:S01]  /*64e0*/  FADD R79, R81, R196 ;  /* 0x000000c4514f7221 */ /* 0x000fe20000000000 */
[----:B----4-:R-:W-:Y:S01]  /*64f0*/  @!P5 FMUL R130, R130, R130 ;  /* 0x000000828282d220 */ /* 0x010fe20000400000 */
[----:B------:R-:W-:Y:S01]  /*6500*/  FADD R140, R89, R208 ;  /* 0x000000d0598c7221 */ /* 0x000fe20000000000 */
[----:B------:R-:W-:Y:S01]  /*6510*/  FADD R81, R162, R129 ;  /* 0x00000081a2517221 */ /* 0x000fe20000000000 */
[----:B------:R-:W-:Y:S01]  /*6520*/  FSETP.GEU.AND P5, PT, R51, -126, PT ;  /* 0xc2fc00003300780b */ /* 0x000fe20003fae000 */
[----:B------:R-:W-:Y:S01]  /*6530*/  FADD R119, R125, R64 ;  /* 0x000000407d777221 */ /* 0x000fe20000000000 */
[----:B------:R-:W2:Y:S01]  /*6540*/  MUFU.EX2 R86, R86 ;  /* 0x0000005600567308 */ /* 0x000ea20000000800 */
[----:B------:R-:W-:Y:S01]  /*6550*/  LOP3.LUT R162, R59, 0xffff, RZ, 0xc0, !PT ;  /* 0x0000ffff3ba27812 */ /* 0x000fe200078ec0ff */
[----:B---3--:R-:W-:Y:S01]  /*6560*/  @!P6 FMUL R41, R41, R41 ;  /* 0x000000292929e220 */ /* 0x008fe20000400000 */
[----:B------:R-:W-:Y:S01]  /*6570*/  LOP3.LUT R89, R60, 0xffff, RZ, 0xc0, !PT ;  /* 0x0000ffff3c597812 */ /* 0x000fe200078ec0ff */
[----:B------:R-:W-:Y:S01]  /*6580*/  FADD R214, R143, R214 ;  /* 0x000000d68fd67221 */ /* 0x000fe20000000000 */
[----:B------:R-:W-:Y:S01]  /*6590*/  LOP3.LUT R59, R63, 0xff, RZ, 0xc0, !PT ;  /* 0x000000ff3f3b7812 */ /* 0x000fe200078ec0ff */
[----:B------:R-:W-:Y:S01]  /*65a0*/  FADD R183, R76, R41 ;  /* 0x000000294cb77221 */ /* 0x000fe20000000000 */
[----:B------:R-:W-:Y:S01]  /*65b0*/  PRMT R26, R89, 0x7604, R26 ;  /* 0x00007604591a7816 */ /* 0x000fe2000000001a */
[----:B------:R-:W-:Y:S01]  /*65c0*/  FADD R152, R155, R132 ;  /* 0x000000849b987221 */ /* 0x000fe20000000000 */
[----:B-1----:R-:W-:Y:S01]  /*65d0*/  @!P4 FMUL R92, R92, R92 ;  /* 0x0000005c5c5cc220 */ /* 0x002fe20000400000 */
[----:B------:R-:W-:Y:S01]  /*65e0*/  FSETP.GEU.AND P4, PT, R43, -126, PT ;  /* 0xc2fc00002b00780b */ /* 0x000fe20003f8e000 */
[----:B------:R-:W-:Y:S01]  /*65f0*/  FADD R194, R174, R130 ;  /* 0x00000082aec27221 */ /* 0x000fe20000000000 */
[----:B------:R-:W-:Y:S01]  /*6600*/  PRMT R59, R166, 0x7604, R59 ;  /* 0x00007604a63b7816 */ /* 0x000fe2000000003b */
[----:B------:R-:W-:Y:S01]  /*6610*/  FADD R77, R35, R84 ;  /* 0x00000054234d7221 */ /* 0x000fe20000000000 */
[----:B------:R-:W-:Y:S01]  /*6620*/  LOP3.LUT R89, R58, 0xffff, RZ, 0xc0, !PT ;  /* 0x0000ffff3a597812 */ /* 0x000fe200078ec0ff */
[----:B------:R-:W-:Y:S01]  /*6630*/  FADD R101, R97, R16 ;  /* 0x0000001061657221 */ /* 0x000fe20000000000 */
[----:B------:R-:W-:Y:S01]  /*6640*/  ISETP.GT.U32.AND P1, PT, R29, 0x1, PT ;  /* 0x000000011d00780c */ /* 0x000fe20003f24070 */
[----:B--2---:R-:W-:Y:S01]  /*6650*/  @!P2 FMUL R86, R86, R86 ;  /* 0x000000565656a220 */ /* 0x004fe20000400000 */
[----:B------:R-:W-:Y:S01]  /*6660*/  LOP3.LUT R166, R11, 0xffff, RZ, 0xc0, !PT ;  /* 0x0000ffff0ba67812 */ /* 0x000fe200078ec0ff */
[----:B------:R-:W-:Y:S01]  /*6670*/  FADD R97, R109, R46 ;  /* 0x0000002e6d617221 */ /* 0x000fe20000000000 */
[----:B------:R-:W-:Y:S01]  /*6680*/  F2FP.SATFINITE.E4M3.F32.PACK_AB_MERGE_C R29, R167, R164, RZ ;  /* 0x000000a4a71d723e */ /* 0x000fe200048070ff */
[----:B------:R-:W-:Y:S01]  /*6690*/  FADD R164, R163, R90 ;  /* 0x0000005aa3a47221 */ /* 0x000fe20000000000 */
[----:B------:R-:W-:Y:S01]  /*66a0*/  F2FP.SATFINITE.E4M3.F32.PACK_AB_MERGE_C R20, R167, R20, RZ ;  /* 0x00000014a714723e */ /* 0x000fe200048070ff */
[----:B------:R-:W-:Y:S01]  /*66b0*/  FADD R204, R171, R86 ;  /* 0x00000056abcc7221 */ /* 0x000fe20000000000 */
[----:B------:R-:W-:Y:S01]  /*66c0*/  F2FP.SATFINITE.E4M3.F32.PACK_AB_MERGE_C R64, R167, R64, RZ ;  /* 0x00000040a740723e */ /* 0x000fe200048070ff */
[----:B------:R-:W-:Y:S01]  /*66d0*/  FADD R183, R148, R183 ;  /* 0x000000b794b77221 */ /* 0x000fe20000000000 */
[----:B------:R-:W-:Y:S01]  /*66e0*/  LOP3.LUT R6, R6, 0xff, RZ, 0xc0, !PT ;  /* 0x000000ff06067812 */ /* 0x000fe200078ec0ff */
[----:B------:R-:W-:Y:S01]  /*66f0*/  FADD R148, R85, R214 ;  /* 0x000000d655947221 */ /* 0x000fe20000000000 */
[----:B------:R-:W-:Y:S01]  /*6700*/  LOP3.LUT R11, R48, 0xffff, RZ, 0xc0, !PT ;  /* 0x0000ffff300b7812 */ /* 0x000fe200078ec0ff */
[----:B------:R-:W-:Y:S01]  /*6710*/  IMAD.U32 R78, R78, 0x10000, RZ ;  /* 0x000100004e4e7824 */ /* 0x000fe200078e00ff */
[----:B------:R-:W-:Y:S01]  /*6720*/  LOP3.LUT R24, R24, 0xff0000, R9, 0xf8, !PT ;  /* 0x00ff000018187812 */ /* 0x000fe200078ef809 */
[----:B------:R-:W-:Y:S01]  /*6730*/  IMAD.U32 R9, R118, 0x10000, RZ ;  /* 0x0001000076097824 */ /* 0x000fe200078e00ff */
        /* <DEDUP_REMOVED lines=8> */
[----:B------:R-:W-:Y:S01]  /*67c0*/  PRMT R28, R89, 0x7604, R28 ;  /* 0x00007604591c7816 */ /* 0x000fe2000000001c */
[----:B------:R-:W-:Y:S01]  /*67d0*/  @!P5 FMUL R51, R51, 0.5 ;  /* 0x3f0000003333d820 */ /* 0x000fe20000400000 */
[C---:B------:R-:W-:Y:S01]  /*67e0*/  F2FP.SATFINITE.E4M3.F32.PACK_AB_MERGE_C R109, R167.reuse, R109, RZ ;  /* 0x0000006da76d723e */ /* 0x040fe200048070ff */
[----:B------:R-:W-:Y:S01]  /*67f0*/  FADD R180, R178, R116 ;  /* 0x00000074b2b47221 */ /* 0x000fe20000000000 */
[----:B------:R-:W-:Y:S01]  /*6800*/  F2FP.SATFINITE.E4M3.F32.PACK_AB_MERGE_C R117, R167, R117, RZ ;  /* 0x00000075a775723e */ /* 0x000fe200048070ff */
[----:B------:R-:W-:Y:S01]  /*6810*/  FADD R182, R177, R94 ;  /* 0x0000005eb1b67221 */ /* 0x000fe20000000000 */
[----:B------:R-:W-:Y:S01]  /*6820*/  F2FP.SATFINITE.E4M3.F32.PACK_AB_MERGE_C R125, R167, R125, RZ ;  /* 0x0000007da77d723e */ /* 0x000fe200048070ff */
[----:B------:R-:W-:Y:S01]  /*6830*/  FADD R206, R131, R206 ;  /* 0x000000ce83ce7221 */ /* 0x000fe20000000000 */
[C---:B------:R-:W-:Y:S01]  /*6840*/  F2FP.SATFINITE.E4M3.F32.PACK_AB_MERGE_C R137, R167.reuse, R137, RZ ;  /* 0x00000089a789723e */ /* 0x040fe200048070ff */
[----:B------:R-:W-:Y:S01]  /*6850*/  FADD R40, R176, R114 ;  /* 0x00000072b0287221 */ /* 0x000fe20000000000 */
[----:B------:R-:W-:Y:S01]  /*6860*/  F2FP.SATFINITE.E4M3.F32.PACK_AB_MERGE_C R120, R167, R120, RZ ;  /* 0x00000078a778723e */ /* 0x000fe200048070ff */
[----:B------:R-:W-:Y:S01]  /*6870*/  FADD R188, R175, R92 ;  /* 0x0000005cafbc7221 */ /* 0x000fe20000000000 */
[----:B------:R-:W-:Y:S01]  /*6880*/  PRMT R11, R11, 0x7604, R6 ;  /* 0x000076040b0b7816 */ /* 0x000fe20000000006 */
[----:B------:R-:W-:Y:S01]  /*6890*/  FADD R200, R119, R200 ;  /* 0x000000c877c87221 */ /* 0x000fe20000000000 */
[----:B------:R-:W-:Y:S01]  /*68a0*/  LOP3.LUT R20, R20, 0xff, RZ, 0xc0, !PT ;  /* 0x000000ff14147812 */ /* 0x000fe200078ec0ff */
[----:B------:R-:W-:Y:S01]  /*68b0*/  FADD R77, R83, R194 ;  /* 0x000000c2534d7221 */ /* 0x000fe20000000000 */
[----:B------:R-:W-:Y:S01]  /*68c0*/  LOP3.LUT R85, R64, 0xffff, RZ, 0xc0, !PT ;  /* 0x0000ffff40557812 */ /* 0x000fe200078ec0ff */
[----:B------:R-:W-:Y:S01]  /*68d0*/  @!P4 FMUL R43, R43, 0.5 ;  /* 0x3f0000002b2bc820 */ /* 0x000fe20000400000 */
[----:B------:R-:W-:Y:S01]  /*68e0*/  PRMT R33, R160, 0x7604, R33 ;  /* 0x00007604a0217816 */ /* 0x000fe20000000021 */
[----:B------:R-:W-:Y:S01]  /*68f0*/  FADD R190, R101, R190 ;  /* 0x000000be65be7221 */ /* 0x000fe20000000000 */
[----:B------:R-:W-:Y:S01]  /*6900*/  PRMT R55, R162, 0x7604, R67 ;  /* 0x00007604a2377816 */ /* 0x000fe20000000043 */
[----:B------:R-:W-:Y:S01]  /*6910*/  FADD R99, R99, R150 ;  /* 0x0000009663637221 */ /* 0x000fe20000000000 */
[----:B------:R-:W-:Y:S01]  /*6920*/  LOP3.LUT R63, R133, 0xff, RZ, 0xc0, !PT ;  /* 0x000000ff853f7812 */ /* 0x000fe200078ec0ff */
[----:B------:R-:W-:Y:S01]  /*6930*/  FADD R192, R97, R192 ;  /* 0x000000c061c07221 */ /* 0x000fe20000000000 */
[----:B------:R-:W-:Y:S01]  /*6940*/  LOP3.LUT R138, R138, 0xffff, RZ, 0xc0, !PT ;  /* 0x0000ffff8a8a7812 */ /* 0x000fe200078ec0ff */
[----:B------:R-:W-:Y:S01]  /*6950*/  FADD R95, R95, R158 ;  /* 0x0000009e5f5f7221 */ /* 0x000fe20000000000 */
[----:B------:R-:W-:Y:S01]  /*6960*/  LOP3.LUT R28, R28, 0xff0000, R9, 0xf8, !PT ;  /* 0x00ff00001c1c7812 */ /* 0x000fe200078ef809 */
[----:B------:R-:W-:Y:S01]  /*6970*/  IMAD.U32 R9, R130, 0x10000, RZ ;  /* 0x0001000082097824 */ /* 0x000fe200078e00ff */
[----:B------:R-:W-:Y:S01]  /*6980*/  LOP3.LUT R160, R109, 0xffff, RZ, 0xc0, !PT ;  /* 0x0000ffff6da07812 */ /* 0x000fe200078ec0ff */
[----:B------:R-:W-:Y:S01]  /*6990*/  FADD R198, R115, R198 ;  /* 0x000000c673c67221 */ /* 0x000fe20000000000 */
[----:B------:R-:W-:Y:S01]  /*69a0*/  LOP3.LUT R61, R117, 0xff, RZ, 0xc0, !PT ;  /* 0x000000ff753d7812 */ /* 0x000fe200078ec0ff */
[----:B------:R-:W-:Y:S01]  /*69b0*/  FADD R83, R164, R127 ;  /* 0x0000007fa4537221 */ /* 0x000fe20000000000 */
[----:B------:R-:W-:Y:S01]  /*69c0*/  LOP3.LUT R162, R125, 0xffff, RZ, 0xc0, !PT ;  /* 0x0000ffff7da27812 */ /* 0x000fe200078ec0ff */
[----:B------:R-:W-:Y:S01]  /*69d0*/  FADD R150, R75, R180 ;  /* 0x000000b44b967221 */ /* 0x000fe20000000000 */
[----:B------:R-:W-:Y:S01]  /*69e0*/  F2FP.SATFINITE.E4M3.F32.PACK_AB_MERGE_C R32, R167, R32, RZ ;  /* 0x00000020a720723e */ /* 0x000fe200048070ff */
[----:B------:R-:W-:Y:S01]  /*69f0*/  FADD R152, R73, R182 ;  /* 0x000000b649987221 */ /* 0x000fe20000000000 */
[----:B------:R-:W-:Y:S01]  /*6a00*/  F2FP.SATFINITE.E4M3.F32.PACK_AB_MERGE_C R56, R167, R56, RZ ;  /* 0x00000038a738723e */ /* 0x000fe200048070ff */
[----:B------:R-:W-:Y:S01]  /*6a10*/  FADD R75, R91, R206 ;  /* 0x000000ce5b4b7221 */ /* 0x000fe20000000000 */
[----:B------:R-:W-:Y:S01]  /*6a20*/  PRMT R85, R85, 0x7604, R20 ;  /* 0x0000760455557816 */ /* 0x000fe20000000014 */
[----:B------:R-:W-:Y:S01]  /*6a30*/  IMAD.U32 R20, R137, 0x10000, RZ ;  /* 0x0001000089147824 */ /* 0x000fe200078e00ff */
[----:B------:R-:W-:Y:S01]  /*6a40*/  LOP3.LUT R78, R11, 0xff0000, R78, 0xf8, !PT ;  /* 0x00ff00000b4e7812 */ /* 0x000fe200078ef84e */
[----:B------:R-:W-:Y:S01]  /*6a50*/  IMAD.U32 R11, R120, 0x10000, RZ ;  /* 0x00010000780b7824 */ /* 0x000fe200078e00ff */
[----:B------:R-:W-:Y:S01]  /*6a60*/  LOP3.LUT R136, R136, 0xffff, RZ, 0xc0, !PT ;  /* 0x0000ffff88887812 */ /* 0x000fe200078ec0ff */
[----:B------:R-:W1:Y:S01]  /*6a70*/  MUFU.EX2 R51, R51 ;  /* 0x0000003300337308 */ /* 0x000e620000000800 */
[----:B------:R-:W-:Y:S01]  /*6a80*/  F2FP.SATFINITE.E4M3.F32.PACK_AB_MERGE_C R68, R167, R68, RZ ;  /* 0x00000044a744723e */ /* 0x000fe200048070ff */
        /* <DEDUP_REMOVED lines=10> */
[----:B------:R-:W-:Y:S01]  /*6b30*/  FADD R71, R95, R198 ;  /* 0x000000c65f477221 */ /* 0x000fe20000000000 */
[----:B------:R-:W-:Y:S01]  /*6b40*/  PRMT R63, R138, 0x7604, R63 ;  /* 0x000076048a3f7816 */ /* 0x000fe2000000003f */
[----:B------:R-:W2:Y:S01]  /*6b50*/  MUFU.EX2 R43, R43 ;  /* 0x0000002b002b7308 */ /* 0x000ea20000000800 */
[----:B------:R-:W-:Y:S01]  /*6b60*/  PRMT R53, R160, 0x7604, R53 ;  /* 0x00007604a0357816 */ /* 0x000fe20000000035 */
[----:B------:R-:W-:Y:S01]  /*6b70*/  IMAD.U32 R6, R39, 0x10000, RZ ;  /* 0x0001000027067824 */ /* 0x000fe200078e00ff */
[----:B------:R-:W-:Y:S01]  /*6b80*/  PRMT R61, R162, 0x7604, R61 ;  /* 0x00007604a23d7816 */ /* 0x000fe2000000003d */
[----:B------:R-:W-:Y:S01]  /*6b90*/  IMAD.U32 R172, R172, 0x10000, RZ ;  /* 0x00010000acac7824 */ /* 0x000fe200078e00ff */
[C---:B------:R-:W-:Y:S01]  /*6ba0*/  F2FP.SATFINITE.E4M3.F32.PACK_AB_MERGE_C R14, R167.reuse, R14, RZ ;  /* 0x0000000ea70e723e */ /* 0x040fe200048070ff */
[----:B------:R-:W-:Y:S01]  /*6bb0*/  FADD R40, R40, R75 ;  /* 0x0000004b28287221 */ /* 0x000fe20000000000 */
[----:B------:R-:W-:Y:S01]  /*6bc0*/  F2FP.SATFINITE.E4M3.F32.PACK_AB_MERGE_C R70, R167, R70, RZ ;  /* 0x00000046a746723e */ /* 0x000fe200048070ff */
[----:B------:R-:W-:Y:S01]  /*6bd0*/  FADD R69, R69, R140 ;  /* 0x0000008c45457221 */ /* 0x000fe20000000000 */
[----:B------:R-:W-:Y:S01]  /*6be0*/  LOP3.LUT R160, R179, 0xffff, RZ, 0xc0, !PT ;  /* 0x0000ffffb3a07812 */ /* 0x000fe200078ec0ff */
[----:B------:R-:W-:Y:S01]  /*6bf0*/  FADD R71, R71, R144 ;  /* 0x0000009047477221 */ /* 0x000fe20000000000 */
[----:B------:R-:W-:Y:S01]  /*6c00*/  LOP3.LUT R162, R19, 0xffff, RZ, 0xc0, !PT ;  /* 0x0000ffff13a27812 */ /* 0x000fe200078ec0ff */
[----:B------:R-:W-:Y:S01]  /*6c10*/  FADD R148, R73, R148 ;  /* 0x0000009449947221 */ /* 0x000fe20000000000 */
[----:B------:R-:W-:Y:S01]  /*6c20*/  LOP3.LUT R32, R32, 0xff, RZ, 0xc0, !PT ;  /* 0x000000ff20207812 */ /* 0x000fe200078ec0ff */
[----:B------:R-:W-:Y:S01]  /*6c30*/  FADD R40, R40, R71 ;  /* 0x0000004728287221 */ /* 0x000fe20000000000 */
[----:B------:R-:W-:Y:S01]  /*6c40*/  LOP3.LUT R91, R56, 0xffff, RZ, 0xc0, !PT ;  /* 0x0000ffff385b7812 */ /* 0x000fe200078ec0ff */
[----:B------:R-:W-:Y:S01]  /*6c50*/  FADD R69, R69, R148 ;  /* 0x0000009445457221 */ /* 0x000fe20000000000 */
[----:B------:R-:W-:Y:S01]  /*6c60*/  LOP3.LUT R30, R30, 0xff0000, R9, 0xf8, !PT ;  /* 0x00ff00001e1e7812 */ /* 0x000fe200078ef809 */
[----:B------:R-:W-:Y:S01]  /*6c70*/  IMAD.SHL.U32 R9, R136, 0x1000000, RZ ;  /* 0x0100000088097824 */ /* 0x000fe200078e00ff */
[----:B------:R-:W-:Y:S01]  /*6c80*/  F2FP.SATFINITE.E4M3.F32.PACK_AB_MERGE_C R35, R167, R35, RZ ;  /* 0x00000023a723723e */ /* 0x000fe200048070ff */
[----:B-1----:R-:W-:Y:S01]  /*6c90*/  @!P5 FMUL R51, R51, R51 ;  /* 0x000000333333d220 */ /* 0x002fe20000400000 */
[----:B------:R-:W-:Y:S01]  /*6ca0*/  LOP3.LUT R12, R12, 0xff, RZ, 0xc0, !PT ;  /* 0x000000ff0c0c7812 */ /* 0x000fe200078ec0ff */
[----:B--2---:R-:W-:Y:S01]  /*6cb0*/  @!P4 FMUL R43, R43, R43 ;  /* 0x0000002b2b2bc220 */ /* 0x004fe20000400000 */
        /* <DEDUP_REMOVED lines=10> */
[----:B------:R-:W-:Y:S01]  /*6d60*/  PRMT R57, R164, 0x7604, R65 ;  /* 0x00007604a4397816 */ /* 0x000fe20000000041 */
[----:B------:R-:W-:Y:S01]  /*6d70*/  FADD R152, R152, R139 ;  /* 0x0000008b98987221 */ /* 0x000fe20000000000 */
[----:B------:R-:W-:Y:S01]  /*6d80*/  LOP3.LUT R20, R63, 0xff0000, R20, 0xf8, !PT ;  /* 0x00ff00003f147812 */ /* 0x000fe200078ef814 */
[----:B------:R-:W-:Y:S01]  /*6d90*/  FADD R154, R154, R149 ;  /* 0x000000959a9a7221 */ /* 0x000fe20000000000 */
[----:B------:R-:W-:Y:S01]  /*6da0*/  LOP3.LUT R26, R26, 0xff0000, R11, 0xf8, !PT ;  /* 0x00ff00001a1a7812 */ /* 0x000fe200078ef80b */
[----:B------:R-:W-:Y:S01]  /*6db0*/  IMAD.U32 R11, R116, 0x10000, RZ ;  /* 0x00010000740b7824 */ /* 0x000fe200078e00ff */
[----:B------:R-:W-:Y:S01]  /*6dc0*/  LOP3.LUT R29, R29, 0xffff, RZ, 0xc0, !PT ;  /* 0x0000ffff1d1d7812 */ /* 0x000fe200078ec0ff */
[----:B------:R-:W-:Y:S01]  /*6dd0*/  FADD R158, R158, R183 ;  /* 0x000000b79e9e7221 */ /* 0x000fe20000000000 */
[----:B------:R-:W-:Y:S01]  /*6de0*/  LOP3.LUT R171, R171, 0xffff, RZ, 0xc0, !PT ;  /* 0x0000ffffabab7812 */ /* 0x000fe200078ec0ff */
[----:B------:R-:W-:Y:S01]  /*6df0*/  IMAD.U32 R146, R146, 0x10000, RZ ;  /* 0x0001000092927824 */ /* 0x000fe200078e00ff */
[----:B------:R-:W-:Y:S01]  /*6e00*/  LOP3.LUT R164, R15, 0xffff, RZ, 0xc0, !PT ;  /* 0x0000ffff0fa47812 */ /* 0x000fe200078ec0ff */
[----:B------:R-:W-:Y:S01]  /*6e10*/  IMAD.SHL.U32 R29, R29, 0x1000000, RZ ;  /* 0x010000001d1d7824 */ /* 0x000fe200078e00ff */
        /* <DEDUP_REMOVED lines=8> */
[----:B------:R-:W-:Y:S01]  /*6ea0*/  PRMT R21, R162, 0x7604, R21 ;  /* 0x00007604a2157816 */ /* 0x000fe20000000015 */
[----:B------:R-:W-:Y:S01]  /*6eb0*/  FADD R77, R77, R154 ;  /* 0x0000009a4d4d7221 */ /* 0x000fe20000000000 */
[----:B------:R-:W-:Y:S01]  /*6ec0*/  LOP3.LUT R14, R14, 0xff, RZ, 0xc0, !PT ;  /* 0x000000ff0e0e7812 */ /* 0x000fe200078ec0ff */
[----:B------:R-:W-:Y:S01]  /*6ed0*/  FADD R158, R79, R158 ;  /* 0x0000009e4f9e7221 */ /* 0x000fe20000000000 */
[----:B------:R-:W-:-:S02]  /*6ee0*/  LOP3.LUT R15, R70, 0xffff, RZ, 0xc0, !PT ;  /* 0x0000ffff460f7812 */ /* 0x000fc400078ec0ff */
[----:B------:R-:W-:Y:S02]  /*6ef0*/  PRMT R32, R91, 0x7604, R32 ;  /* 0x000076045b207816 */ /* 0x000fe40000000020 */
[----:B------:R-:W-:Y:S02]  /*6f00*/  LOP3.LUT R160, R23, 0xffff, RZ, 0xc0, !PT ;  /* 0x0000ffff17a07812 */ /* 0x000fe400078ec0ff */
[----:B------:R-:W-:Y:S01]  /*6f10*/  PRMT R19, R19, 0x7604, R12 ;  /* 0x0000760413137816 */ /* 0x000fe2000000000c */
[----:B------:R-:W-:Y:S01]  /*6f20*/  IMAD.U32 R12, R49, 0x10000, RZ ;  /* 0x00010000310c7824 */ /* 0x000fe200078e00ff */
[----:B------:R-:W-:Y:S01]  /*6f30*/  PRMT R93, R93, 0x7604, R10 ;  /* 0x000076045d5d7816 */ /* 0x000fe2000000000a */
[----:B------:R-:W-:Y:S01]  /*6f40*/  IMAD.U32 R10, R45, 0x10000, RZ ;  /* 0x000100002d0a7824 */ /* 0x000fe200078e00ff */
[----:B------:R-:W-:Y:S02]  /*6f50*/  LOP3.LUT R35, R35, 0xffff, RZ, 0xc0, !PT ;  /* 0x0000ffff23237812 */ /* 0x000fe400078ec0ff */
[----:B------:R-:W-:-:S02]  /*6f60*/  LOP3.LUT R37, R37, 0xffff, RZ, 0xc0, !PT ;  /* 0x0000ffff25257812 */ /* 0x000fc400078ec0ff */
[----:B------:R-:W-:Y:S01]  /*6f70*/  LOP3.LUT R18, R18, 0xff, RZ, 0xc0, !PT ;  /* 0x000000ff12127812 */ /* 0x000fe200078ec0ff */
[----:B------:R-:W-:Y:S01]  /*6f80*/  IMAD.SHL.U32 R35, R35, 0x1000000, RZ ;  /* 0x0100000023237824 */ /* 0x000fe200078e00ff */
[----:B------:R-:W-:Y:S01]  /*6f90*/  LOP3.LUT R23, R66, 0xffff, RZ, 0xc0, !PT ;  /* 0x0000ffff42177812 */ /* 0x000fe200078ec0ff */
[----:B------:R-:W-:Y:S01]  /*6fa0*/  IMAD.SHL.U32 R37, R37, 0x1000000, RZ ;  /* 0x0100000025257824 */ /* 0x000fe200078e00ff */
[----:B------:R-:W-:Y:S02]  /*6fb0*/  LOP3.LUT R16, R16, 0xff, RZ, 0xc0, !PT ;  /* 0x000000ff10107812 */ /* 0x000fe400078ec0ff */
[----:B------:R-:W-:Y:S02]  /*6fc0*/  LOP3.LUT R67, R46, 0xffff, RZ, 0xc0, !PT ;  /* 0x0000ffff2e437812 */ /* 0x000fe400078ec0ff */
[----:B------:R-:W-:Y:S02]  /*6fd0*/  LOP3.LUT R36, R36, 0xff, RZ, 0xc0, !PT ;  /* 0x000000ff24247812 */ /* 0x000fe400078ec0ff */
[----:B------:R-:W-:-:S02]  /*6fe0*/  LOP3.LUT R89, R54, 0xffff, RZ, 0xc0, !PT ;  /* 0x0000ffff36597812 */ /* 0x000fc400078ec0ff */
[----:B------:R-:W-:Y:S01]  /*6ff0*/  LOP3.LUT R9, R20, R9, RZ, 0xfc, !PT ;  /* 0x0000000914097212 */ /* 0x000fe200078efcff */
[----:B------:R-:W-:Y:S01]  /*7000*/  IMAD.SHL.U32 R20, R171, 0x1000000, RZ ;  /* 0x01000000ab147824 */ /* 0x000fe200078e00ff */
[C---:B------:R-:W-:Y:S02]  /*7010*/  F2FP.SATFINITE.E4M3.F32.PACK_AB_MERGE_C R114, R167.reuse, R114, RZ ;  /* 0x00000072a772723e */ /* 0x040fe400048070ff */
[----:B------:R-:W-:Y:S02]  /*7020*/  F2FP.SATFINITE.E4M3.F32.PACK_AB_MERGE_C R92, R167, R92, RZ ;  /* 0x0000005ca75c723e */ /* 0x000fe400048070ff */
[----:B------:R-:W-:Y:S01]  /*7030*/  PRMT R15, R15, 0x7604, R14 ;  /* 0x000076040f0f7816 */ /* 0x000fe2000000000e */
[----:B------:R-:W-:Y:S01]  /*7040*/  IMAD.U32 R14, R47, 0x10000, RZ ;  /* 0x000100002f0e7824 */ /* 0x000fe200078e00ff */
[----:B------:R-:W-:Y:S01]  /*7050*/  LOP3.LUT R6, R33, 0xff0000, R6, 0xf8, !PT ;  /* 0x00ff000021067812 */ /* 0x000fe200078ef806 */
[----:B------:R-:W-:Y:S01]  /*7060*/  IMAD.U32 R33, R114, 0x10000, RZ ;  /* 0x0001000072217824 */ /* 0x000fe200078e00ff */
[----:B------:R-:W-:-:S02]  /*7070*/  LOP3.LUT R21, R21, 0xff0000, R172, 0xf8, !PT ;  /* 0x00ff000015157812 */ /* 0x000fc400078ef8ac */
[----:B------:R-:W-:Y:S01]  /*7080*/  LOP3.LUT R32, R32, 0xff0000, R11, 0xf8, !PT ;  /* 0x00ff000020207812 */ /* 0x000fe200078ef80b */
[----:B------:R-:W-:Y:S01]  /*7090*/  IMAD.U32 R11, R112, 0x10000, RZ ;  /* 0x00010000700b7824 */ /* 0x000fe200078e00ff */
[----:B------:R-:W-:Y:S02]  /*70a0*/  LOP3.LUT R31, R31, 0xffff, RZ, 0xc0, !PT ;  /* 0x0000ffff1f1f7812 */ /* 0x000fe400078ec0ff */
[----:B------:R-:W-:Y:S02]  /*70b0*/  LOP3.LUT R86, R86, 0xffff, RZ, 0xc0, !PT ;  /* 0x0000ffff56567812 */ /* 0x000fe400078ec0ff */
[----:B------:R-:W-:Y:S01]  /*70c0*/  PRMT R23, R23, 0x7604, R18 ;  /* 0x0000760417177816 */ /* 0x000fe20000000012 */
[----:B------:R-:W-:Y:S01]  /*70d0*/  IMAD.U32 R18, R123, 0x10000, RZ ;  /* 0x000100007b127824 */ /* 0x000fe200078e00ff */
[----:B------:R-:W-:Y:S01]  /*70e0*/  PRMT R67, R67, 0x7604, R16 ;  /* 0x0000760443437816 */ /* 0x000fe20000000010 */
[----:B------:R-:W-:Y:S01]  /*70f0*/  IMAD.U32 R16, R107, 0x10000, RZ ;  /* 0x000100006b107824 */ /* 0x000fe200078e00ff */
[----:B------:R-:W-:Y:S01]  /*7100*/  PRMT R36, R89, 0x7604, R36 ;  /* 0x0000760459247816 */ /* 0x000fe20000000024 */
[----:B------:R-:W-:Y:S01]  /*7110*/  IMAD.SHL.U32 R31, R31, 0x1000000, RZ ;  /* 0x010000001f1f7824 */ /* 0x000fe200078e00ff */
[----:B------:R-:W-:-:S02]  /*7120*/  LOP3.LUT R105, R105, 0xffff, RZ, 0xc0, !PT ;  /* 0x0000ffff69697812 */ /* 0x000fc400078ec0ff */
[----:B------:R-:W-:Y:S02]  /*7130*/  LOP3.LUT R121, R121, 0xffff, RZ, 0xc0, !PT ;  /* 0x0000ffff79797812 */ /* 0x000fe400078ec0ff */
[----:B------:R-:W-:Y:S01]  /*7140*/  LOP3.LUT R10, R55, 0xff0000, R10, 0xf8, !PT ;  /* 0x00ff0000370a7812 */ /* 0x000fe200078ef80a */
[----:B------:R-:W-:Y:S01]  /*7150*/  IMAD.SHL.U32 R105, R105, 0x1000000, RZ ;  /* 0x0100000069697824 */ /* 0x000fe200078e00ff */
[----:B------:R-:W-:Y:S01]  /*7160*/  LOP3.LUT R12, R57, 0xff0000, R12, 0xf8, !PT ;  /* 0x00ff0000390c7812 */ /* 0x000fe200078ef80c */
[----:B------:R-:W-:Y:S01]  /*7170*/  IMAD.SHL.U32 R121, R121, 0x1000000, RZ ;  /* 0x0100000079797824 */ /* 0x000fe200078e00ff */
[----:B------:R-:W-:Y:S02]  /*7180*/  LOP3.LUT R92, R92, 0xffff, RZ, 0xc0, !PT ;  /* 0x0000ffff5c5c7812 */ /* 0x000fe400078ec0ff */
[----:B------:R-:W-:Y:S01]  /*7190*/  LOP3.LUT R6, R6, R29, RZ, 0xfc, !PT ;  /* 0x0000001d06067212 */ /* 0x000fe200078efcff */
[----:B------:R-:W-:Y:S01]  /*71a0*/  IMAD.SHL.U32 R29, R86, 0x1000000, RZ ;  /* 0x01000000561d7824 */ /* 0x000fe200078e00ff */
[----:B------:R-:W-:Y:S01]  /*71b0*/  LOP3.LUT R21, R21, R20, RZ, 0xfc, !PT ;  /* 0x0000001415157212 */ /* 0x000fe200078efcff */
[----:B------:R-:W-:Y:S01]  /*71c0*/  FADD R20, R40, R69 ;  /* 0x0000004528147221 */ /* 0x000fe20000000000 */
[C---:B------:R-:W-:Y:S01]  /*71d0*/  F2FP.SATFINITE.E4M3.F32.PACK_AB_MERGE_C R176, R167.reuse, R176, RZ ;  /* 0x000000b0a7b0723e */ /* 0x040fe200048070ff */
[----:B------:R-:W-:Y:S01]  /*71e0*/  IMAD.SHL.U32 R92, R92, 0x1000000, RZ ;  /* 0x010000005c5c7824 */ /* 0x000fe200078e00ff */
[----:B------:R-:W-:-:S02]  /*71f0*/  F2FP.SATFINITE.E4M3.F32.PACK_AB_MERGE_C R175, R167, R175, RZ ;  /* 0x000000afa7af723e */ /* 0x000fc400048070ff */
[----:B------:R-:W-:Y:S01]  /*7200*/  LOP3.LUT R14, R59, 0xff0000, R14, 0xf8, !PT ;  /* 0x00ff00003b0e7812 */ /* 0x000fe200078ef80e */
[----:B------:R-:W-:Y:S01]  /*7210*/  IMAD.U32 R176, R176, 0x10000, RZ ;  /* 0x00010000b0b07824 */ /* 0x000fe200078e00ff */
[----:B------:R-:W-:Y:S01]  /*7220*/  LOP3.LUT R36, R36, 0xff0000, R11, 0xf8, !PT ;  /* 0x00ff000024247812 */ /* 0x000fe200078ef80b */
[----:B------:R1:W-:Y:S01]  /*7230*/  STL [R1+0x9c], R20 ;  /* 0x00009c1401007387 */ /* 0x0003e20000100800 */
[C---:B------:R-:W-:Y:S02]  /*7240*/  F2FP.SATFINITE.E4M3.F32.PACK_AB_MERGE_C R126, R167.reuse, R126, RZ ;  /* 0x0000007ea77e723e */ /* 0x040fe400048070ff */
[----:B------:R-:W-:Y:S02]  /*7250*/  F2FP.SATFINITE.E4M3.F32.PACK_AB_MERGE_C R106, R167, R106, RZ ;  /* 0x0000006aa76a723e */ /* 0x000fe400048070ff */
[----:B------:R-:W-:Y:S01]  /*7260*/  LOP3.LUT R35, R10, R35, RZ, 0xfc, !PT ;  /* 0x000000230a237212 */ /* 0x000fe200078efcff */
[----:B------:R-:W-:Y:S01]  /*7270*/  IMAD.U32 R126, R126, 0x10000, RZ ;  /* 0x000100007e7e7824 */ /* 0x000fe200078e00ff */
[----:B------:R-:W-:Y:S01]  /*7280*/  LOP3.LUT R12, R12, R37, RZ, 0xfc, !PT ;  /* 0x000000250c0c7212 */ /* 0x000fe200078efcff */
[----:B------:R-:W-:Y:S01]  /*7290*/  IMAD.MOV.U32 R37, RZ, RZ, 0x2130 ;  /* 0x00002130ff257424 */ /* 0x000fe200078e00ff */
[----:B------:R-:W-:-:S02]  /*72a0*/  LOP3.LUT R16, R53, 0xff0000, R16, 0xf8, !PT ;  /* 0x00ff000035107812 */ /* 0x000fc400078ef810 */
[----:B------:R-:W-:Y:S02]  /*72b0*/  LOP3.LUT R18, R61, 0xff0000, R18, 0xf8, !PT ;  /* 0x00ff00003d127812 */ /* 0x000fe400078ef812 */
[----:B------:R-:W-:Y:S02]  /*72c0*/  F2FP.SATFINITE.E4M3.F32.PACK_AB_MERGE_C R25, R167, R25, RZ ;  /* 0x00000019a719723e */ /* 0x000fe400048070ff */
[----:B------:R-:W-:Y:S02]  /*72d0*/  LOP3.LUT R33, R34, 0xff0000, R33, 0xf8, !PT ;  /* 0x00ff000022217812 */ /* 0x000fe400078ef821 */
[----:B------:R-:W-:Y:S02]  /*72e0*/  LOP3.LUT R175, R175, 0xffff, RZ, 0xc0, !PT ;  /* 0x0000ffffafaf7812 */ /* 0x000fe400078ec0ff */
[----:B------:R-:W-:Y:S02]  /*72f0*/  LOP3.LUT R31, R14, R31, RZ, 0xfc, !PT ;  /* 0x0000001f0e1f7212 */ /* 0x000fe400078efcff */
[----:B------:R-:W-:-:S02]  /*7300*/  LOP3.LUT R36, R36, R29, RZ, 0xfc, !PT ;  /* 0x0000001d24247212 */ /* 0x000fc400078efcff */
[C---:B------:R-:W-:Y:S02]  /*7310*/  F2FP.SATFINITE.E4M3.F32.PACK_AB_MERGE_C R174, R167.reuse, R174, RZ ;  /* 0x000000aea7ae723e */ /* 0x040fe400048070ff */
[C---:B------:R-:W-:Y:S02]  /*7320*/  F2FP.SATFINITE.E4M3.F32.PACK_AB_MERGE_C R173, R167.reuse, R173, RZ ;  /* 0x000000ada7ad723e */ /* 0x040fe400048070ff */
[C---:B------:R-:W-:Y:S01]  /*7330*/  F2FP.SATFINITE.E4M3.F32.PACK_AB_MERGE_C R22, R167.reuse, R22, RZ ;  /* 0x00000016a716723e */ /* 0x040fe200048070ff */
[----:B------:R-:W-:Y:S01]  /*7340*/  IMAD.U32 R174, R174, 0x10000, RZ ;  /* 0x00010000aeae7824 */ /* 0x000fe200078e00ff */
[----:B------:R-:W-:Y:S02]  /*7350*/  F2FP.SATFINITE.E4M3.F32.PACK_AB_MERGE_C R44, R167, R44, RZ ;  /* 0x0000002ca72c723e */ /* 0x000fe400048070ff */
[----:B------:R-:W-:Y:S02]  /*7360*/  LOP3.LUT R106, R106, 0xffff, RZ, 0xc0, !PT ;  /* 0x0000ffff6a6a7812 */ /* 0x000fe400078ec0ff */
[----:B------:R-:W-:-:S02]  /*7370*/  SEL R29, R35, R6, P1 ;  /* 0x00000006231d7207 */ /* 0x000fc40000800000 */
[----:B-1----:R-:W-:Y:S01]  /*7380*/  SEL R20, R6, R35, P1 ;  /* 0x0000002306147207 */ /* 0x002fe20000800000 */
[----:B------:R-:W-:Y:S01]  /*7390*/  IMAD.SHL.U32 R106, R106, 0x1000000, RZ ;  /* 0x010000006a6a7824 */ /* 0x000fe200078e00ff */
[----:B------:R-:W-:Y:S02]  /*73a0*/  F2FP.SATFINITE.E4M3.F32.PACK_AB_MERGE_C R13, R167, R13, RZ ;  /* 0x0000000da70d723e */ /* 0x000fe400048070ff */
[----:B------:R-:W-:Y:S02]  /*73b0*/  LOP3.LUT R16, R16, R105, RZ, 0xfc, !PT ;  /* 0x0000006910107212 */ /* 0x000fe400078efcff */
[----:B------:R-:W-:Y:S01]  /*73c0*/  LOP3.LUT R121, R18, R121, RZ, 0xfc, !PT ;  /* 0x0000007912797212 */ /* 0x000fe200078efcff */
[----:B------:R-:W-:Y:S01]  /*73d0*/  IMAD.SHL.U32 R18, R175, 0x1000000, RZ ;  /* 0x01000000af127824 */ /* 0x000fe200078e00ff */
[----:B------:R-:W-:Y:S02]  /*73e0*/  SHF.R.U32.HI R6, RZ, R234, R5 ;  /* 0x000000eaff067219 */ /* 0x000fe40000011605 */
[----:B------:R-:W-:-:S02]  /*73f0*/  F2FP.SATFINITE.E4M3.F32.PACK_AB_MERGE_C R17, R167, R17, RZ ;  /* 0x00000011a711723e */ /* 0x000fc400048070ff */
[----:B------:R-:W-:Y:S02]  /*7400*/  F2FP.SATFINITE.E4M3.F32.PACK_AB_MERGE_C R100, R167, R100, RZ ;  /* 0x00000064a764723e */ /* 0x000fe400048070ff */
[----:B------:R-:W-:Y:S02]  /*7410*/  LOP3.LUT R25, R25, 0xff, RZ, 0xc0, !PT ;  /* 0x000000ff19197812 */ /* 0x000fe400078ec0ff */
[----:B------:R-:W-:Y:S02]  /*7420*/  LOP3.LUT R92, R33, R92, RZ, 0xfc, !PT ;  /* 0x0000005c215c7212 */ /* 0x000fe400078efcff */
[----:B------:R-:W-:Y:S02]  /*7430*/  SHF.R.U32.HI R5, RZ, R234, R37 ;  /* 0x000000eaff057219 */ /* 0x000fe40000011625 */
[C---:B------:R-:W-:Y:S02]  /*7440*/  F2FP.SATFINITE.E4M3.F32.PACK_AB_MERGE_C R142, R167.reuse, R142, RZ ;  /* 0x0000008ea78e723e */ /* 0x040fe400048070ff */
[----:B------:R-:W-:-:S02]  /*7450*/  F2FP.SATFINITE.E4M3.F32.PACK_AB_MERGE_C R74, R167, R74, RZ ;  /* 0x0000004aa74a723e */ /* 0x000fc400048070ff */
[----:B------:R-:W-:Y:S02]  /*7460*/  F2FP.SATFINITE.E4M3.F32.PACK_AB_MERGE_C R76, R167, R76, RZ ;  /* 0x0000004ca74c723e */ /* 0x000fe400048070ff */
[----:B------:R-:W-:Y:S01]  /*7470*/  SEL R33, R31, R12, P1 ;  /* 0x0000000c1f217207 */ /* 0x000fe20000800000 */
[----:B------:R-:W-:Y:S01]  /*7480*/  IMAD.U32 R74, R74, 0x10000, RZ ;  /* 0x000100004a4a7824 */ /* 0x000fe200078e00ff */
[C---:B------:R-:W-:Y:S02]  /*7490*/  F2FP.SATFINITE.E4M3.F32.PACK_AB_MERGE_C R147, R167.reuse, R147, RZ ;  /* 0x00000093a793723e */ /* 0x040fe400048070ff */
[----:B------:R-:W-:Y:S02]  /*74a0*/  F2FP.SATFINITE.E4M3.F32.PACK_AB_MERGE_C R169, R167, R169, RZ ;  /* 0x000000a9a7a9723e */ /* 0x000fe400048070ff */
[----:B------:R-:W-:Y:S02]  /*74b0*/  LOP3.LUT R22, R22, 0xff, RZ, 0xc0, !PT ;  /* 0x000000ff16167812 */ /* 0x000fe400078ec0ff */
[----:B------:R-:W-:-:S02]  /*74c0*/  LOP3.LUT R87, R44, 0xffff, RZ, 0xc0, !PT ;  /* 0x0000ffff2c577812 */ /* 0x000fc400078ec0ff */
[----:B------:R-:W-:Y:S02]  /*74d0*/  LOP3.LUT R27, R27, 0xff0000, R176, 0xf8, !PT ;  /* 0x00ff00001b1b7812 */ /* 0x000fe400078ef8b0 */
[----:B------:R-:W-:Y:S02]  /*74e0*/  LOP3.LUT R173, R173, 0xffff, RZ, 0xc0, !PT ;  /* 0x0000ffffadad7812 */ /* 0x000fe400078ec0ff */
[----:B------:R-:W-:Y:S02]  /*74f0*/  SEL R12, R12, R31, P1 ;  /* 0x0000001f0c0c7207 */ /* 0x000fe40000800000 */
[C---:B------:R-:W-:Y:S02]  /*7500*/  F2FP.SATFINITE.E4M3.F32.PACK_AB_MERGE_C R82, R167.reuse, R82, RZ ;  /* 0x00000052a752723e */ /* 0x040fe400048070ff */
[----:B------:R-:W-:Y:S02]  /*7510*/  F2FP.SATFINITE.E4M3.F32.PACK_AB_MERGE_C R84, R167, R84, RZ ;  /* 0x00000054a754723e */ /* 0x000fe400048070ff */
[----:B------:R-:W-:Y:S01]  /*7520*/  LOP3.LUT R13, R13, 0xff, RZ, 0xc0, !PT ;  /* 0x000000ff0d0d7812 */ /* 0x000fe200078ec0ff */
[----:B------:R-:W-:Y:S01]  /*7530*/  IMAD.U32 R82, R82, 0x10000, RZ ;  /* 0x0001000052527824 */ /* 0x000fe200078e00ff */
[----:B------:R-:W-:-:S02]  /*7540*/  SEL R31, R121, R16, P1 ;  /* 0x00000010791f7207 */ /* 0x000fc40000800000 */
[----:B------:R-:W-:Y:S02]  /*7550*/  F2FP.SATFINITE.E4M3.F32.PACK_AB_MERGE_C R94, R167, R94, RZ ;  /* 0x0000005ea75e723e */ /* 0x000fe400048070ff */
[----:B------:R-:W-:Y:S02]  /*7560*/  LOP3.LUT R17, R17, 0xff, RZ, 0xc0, !PT ;  /* 0x000000ff11117812 */ /* 0x000fe400078ec0ff */
[----:B------:R-:W-:Y:S02]  /*7570*/  PRMT R25, R160, 0x7604, R25 ;  /* 0x00007604a0197816 */ /* 0x000fe40000000019 */
[----:B------:R-:W-:Y:S02]  /*7580*/  LOP3.LUT R23, R23, 0xff0000, R126, 0xf8, !PT ;  /* 0x00ff000017177812 */ /* 0x000fe400078ef87e */
[----:B------:R-:W-:Y:S02]  /*7590*/  LOP3.LUT R100, R100, 0xffff, RZ, 0xc0, !PT ;  /* 0x0000ffff64647812 */ /* 0x000fe400078ec0ff */
[----:B------:R-:W-:-:S02]  /*75a0*/  SEL R16, R16, R121, P1 ;  /* 0x0000007910107207 */ /* 0x000fc40000800000 */
[----:B------:R-:W-:Y:S02]  /*75b0*/  LOP3.LUT R6, R6, 0xf, RZ, 0xc0, !PT ;  /* 0x0000000f06067812 */ /* 0x000fe400078ec0ff */
[----:B------:R-:W-:Y:S02]  /*75c0*/  LOP3.LUT R5, R5, 0xf, RZ, 0xc0, !PT ;  /* 0x0000000f05057812 */ /* 0x000fe400078ec0ff */
[C---:B------:R-:W-:Y:S01]  /*75d0*/  F2FP.SATFINITE.E4M3.F32.PACK_AB_MERGE_C R72, R167.reuse, R72, RZ ;  /* 0x00000048a748723e */ /* 0x040fe200048070ff */
[----:B------:R-:W-:Y:S01]  /*75e0*/  SHFL.IDX PT, R29, R29, R6, 0x1c1f ;  /* 0x001c1f061d1d7589 */ /* 0x000fe200000e0000 */
[C---:B------:R-:W-:Y:S02]  /*75f0*/  F2FP.SATFINITE.E4M3.F32.PACK_AB_MERGE_C R38, R167.reuse, R38, RZ ;  /* 0x00000026a726723e */ /* 0x040fe400048070ff */
[----:B------:R-:W-:Y:S01]  /*7600*/  F2FP.SATFINITE.E4M3.F32.PACK_AB_MERGE_C R52, R167, R52, RZ ;  /* 0x00000034a734723e */ /* 0x000fe200048070ff */
[----:B------:R-:W1:Y:S01]  /*7610*/  SHFL.IDX PT, R20, R20, R5, 0x1c1f ;  /* 0x001c1f0514147589 */ /* 0x000e6200000e0000 */
[----:B------:R-:W-:-:S02]  /*7620*/  LOP3.LUT R65, R142, 0xff, RZ, 0xc0, !PT ;  /* 0x000000ff8e417812 */ /* 0x000fc400078ec0ff */
[----:B------:R-:W-:Y:S01]  /*7630*/  LOP3.LUT R76, R76, 0xffff, RZ, 0xc0, !PT ;  /* 0x0000ffff4c4c7812 */ /* 0x000fe200078ec0ff */
[----:B------:R-:W-:Y:S01]  /*7640*/  SHFL.IDX PT, R31, R31, R6, 0x1c1f ;  /* 0x001c1f061f1f7589 */ /* 0x000fe200000e0000 */
[----:B------:R-:W-:Y:S02]  /*7650*/  F2FP.SATFINITE.E4M3.F32.PACK_AB_MERGE_C R90, R167, R90, RZ ;  /* 0x0000005aa75a723e */ /* 0x000fe400048070ff */
[----:B------:R-:W-:Y:S01]  /*7660*/  LOP3.LUT R142, R147, 0xffff, RZ, 0xc0, !PT ;  /* 0x0000ffff938e7812 */ /* 0x000fe200078ec0ff */
[----:B------:R-:W-:Y:S01]  /*7670*/  IMAD.SHL.U32 R76, R76, 0x1000000, RZ ;  /* 0x010000004c4c7824 */ /* 0x000fe200078e00ff */
[----:B------:R-:W-:Y:S01]  /*7680*/  PRMT R87, R87, 0x7604, R22 ;  /* 0x0000760457577816 */ /* 0x000fe20000000016 */
[----:B------:R-:W-:Y:S01]  /*7690*/  IMAD.U32 R22, R169, 0x10000, RZ ;  /* 0x00010000a9167824 */ /* 0x000fe200078e00ff */
[----:B------:R-:W-:Y:S01]  /*76a0*/  LOP3.LUT R27, R27, R18, RZ, 0xfc, !PT ;  /* 0x000000121b1b7212 */ /* 0x000fe200078efcff */
[----:B------:R-:W-:Y:S01]  /*76b0*/  IMAD.SHL.U32 R18, R173, 0x1000000, RZ ;  /* 0x01000000ad127824 */ /* 0x000fe200078e00ff */
[C---:B------:R-:W-:Y:S01]  /*76c0*/  F2FP.SATFINITE.E4M3.F32.PACK_AB_MERGE_C R145, R167.reuse, R145, RZ ;  /* 0x00000091a791723e */ /* 0x040fe200048070ff */
[----:B------:R-:W2:Y:S01]  /*76d0*/  SHFL.IDX PT, R16, R16, R5, 0x1c1f ;  /* 0x001c1f0510107589 */ /* 0x000ea200000e0000 */
[----:B------:R-:W-:-:S02]  /*76e0*/  F2FP.SATFINITE.E4M3.F32.PACK_AB_MERGE_C R151, R167, R151, RZ ;  /* 0x00000097a797723e */ /* 0x000fc400048070ff */
[C---:B------:R-:W-:Y:S01]  /*76f0*/  F2FP.SATFINITE.E4M3.F32.PACK_AB_MERGE_C R157, R167.reuse, R157, RZ ;  /* 0x0000009da79d723e */ /* 0x040fe200048070ff */
[----:B------:R-:W-:Y:S01]  /*7700*/  SHFL.IDX PT, R33, R33, R6, 0x1c1f ;  /* 0x001c1f0621217589 */ /* 0x000fe200000e0000 */
[C---:B------:R-:W-:Y:S02]  /*7710*/  F2FP.SATFINITE.E4M3.F32.PACK_AB_MERGE_C R159, R167.reuse, R159, RZ ;  /* 0x0000009fa79f723e */ /* 0x040fe400048070ff */
[C---:B------:R-:W-:Y:S01]  /*7720*/  F2FP.SATFINITE.E4M3.F32.PACK_AB_MERGE_C R80, R167.reuse, R80, RZ ;  /* 0x00000050a750723e */ /* 0x040fe200048070ff */
[----:B------:R-:W3:Y:S01]  /*7730*/  SHFL.IDX PT, R12, R12, R5, 0x1c1f ;  /* 0x001c1f050c0c7589 */ /* 0x000ee200000e0000 */
[C---:B------:R-:W-:Y:S02]  /*7740*/  F2FP.SATFINITE.E4M3.F32.PACK_AB_MERGE_C R110, R167.reuse, R110, RZ ;  /* 0x0000006ea76e723e */ /* 0x040fe400048070ff */
[----:B------:R-:W-:Y:S02]  /*7750*/  F2FP.SATFINITE.E4M3.F32.PACK_AB_MERGE_C R43, R167, R43, RZ ;  /* 0x0000002ba72b723e */ /* 0x000fe400048070ff */
[----:B------:R-:W-:Y:S01]  /*7760*/  PRMT R13, R166, 0x7604, R13 ;  /* 0x00007604a60d7816 */ /* 0x000fe2000000000d */
[----:B------:R-:W-:Y:S01]  /*7770*/  IMAD.U32 R39, R110, 0x10000, RZ ;  /* 0x000100006e277824 */ /* 0x000fe200078e00ff */
[----:B------:R-:W-:-:S02]  /*7780*/  LOP3.LUT R84, R84, 0xffff, RZ, 0xc0, !PT ;  /* 0x0000ffff54547812 */ /* 0x000fc400078ec0ff */
[C---:B------:R-:W-:Y:S02]  /*7790*/  F2FP.SATFINITE.E4M3.F32.PACK_AB_MERGE_C R51, R167.reuse, R51, RZ ;  /* 0x00000033a733723e */ /* 0x040fe400048070ff */
[----:B------:R-:W-:Y:S01]  /*77a0*/  F2FP.SATFINITE.E4M3.F32.PACK_AB_MERGE_C R41, R167, R41, RZ ;  /* 0x00000029a729723e */ /* 0x000fe200048070ff */
[----:B------:R-:W-:Y:S01]  /*77b0*/  IMAD.SHL.U32 R84, R84, 0x1000000, RZ ;  /* 0x0100000054547824 */ /* 0x000fe200078e00ff */
[----:B------:R-:W-:Y:S02]  /*77c0*/  PRMT R17, R164, 0x7604, R17 ;  /* 0x00007604a4117816 */ /* 0x000fe40000000011 */
[----:B------:R-:W-:Y:S02]  /*77d0*/  LOP3.LUT R25, R25, 0xff0000, R174, 0xf8, !PT ;  /* 0x00ff000019197812 */ /* 0x000fe400078ef8ae */
[----:B------:R-:W-:Y:S01]  /*77e0*/  LOP3.LUT R106, R23, R106, RZ, 0xfc, !PT ;  /* 0x0000006a176a7212 */ /* 0x000fe200078efcff */
[----:B------:R-:W-:Y:S01]  /*77f0*/  IMAD.SHL.U32 R23, R100, 0x1000000, RZ ;  /* 0x0100000064177824 */ /* 0x000fe200078e00ff */
[----:B------:R-:W-:-:S02]  /*7800*/  LOP3.LUT R94, R94, 0xffff, RZ, 0xc0, !PT ;  /* 0x0000ffff5e5e7812 */ /* 0x000fc400078ec0ff */
[C---:B------:R-:W-:Y:S02]  /*7810*/  F2FP.SATFINITE.E4M3.F32.PACK_AB_MERGE_C R155, R167.reuse, R155, RZ ;  /* 0x0000009ba79b723e */ /* 0x040fe400048070ff */
[C---:B------:R-:W-:Y:S02]  /*7820*/  F2FP.SATFINITE.E4M3.F32.PACK_AB_MERGE_C R156, R167.reuse, R156, RZ ;  /* 0x0000009ca79c723e */ /* 0x040fe400048070ff */
[----:B------:R-:W-:Y:S01]  /*7830*/  F2FP.SATFINITE.E4M3.F32.PACK_AB_MERGE_C R161, R167, R161, RZ ;  /* 0x000000a1a7a1723e */ /* 0x000fe200048070ff */
[----:B------:R-:W-:Y:S01]  /*7840*/  IMAD.U32 R155, R155, 0x10000, RZ ;  /* 0x000100009b9b7824 */ /* 0x000fe200078e00ff */
[C---:B------:R-:W-:Y:S02]  /*7850*/  F2FP.SATFINITE.E4M3.F32.PACK_AB_MERGE_C R163, R167.reuse, R163, RZ ;  /* 0x000000a3a7a3723e */ /* 0x040fe400048070ff */
[----:B------:R-:W-:Y:S01]  /*7860*/  F2FP.SATFINITE.E4M3.F32.PACK_AB_MERGE_C R165, R167, R165, RZ ;  /* 0x000000a5a7a5723e */ /* 0x000fe200048070ff */
[----:B------:R-:W-:Y:S01]  /*7870*/  IMAD.U32 R161, R161, 0x10000, RZ ;  /* 0x00010000a1a17824 */ /* 0x000fe200078e00ff */
[----:B------:R-:W-:-:S02]  /*7880*/  F2FP.SATFINITE.E4M3.F32.PACK_AB_MERGE_C R170, R167, R170, RZ ;  /* 0x000000aaa7aa723e */ /* 0x000fc400048070ff */
[C---:B------:R-:W-:Y:S02]  /*7890*/  F2FP.SATFINITE.E4M3.F32.PACK_AB_MERGE_C R128, R167.reuse, R128, RZ ;  /* 0x00000080a780723e */ /* 0x040fe400048070ff */
[C---:B------:R-:W-:Y:S02]  /*78a0*/  F2FP.SATFINITE.E4M3.F32.PACK_AB_MERGE_C R108, R167.reuse, R108, RZ ;  /* 0x0000006ca76c723e */ /* 0x040fe400048070ff */
[----:B------:R-:W-:Y:S01]  /*78b0*/  F2FP.SATFINITE.E4M3.F32.PACK_AB_MERGE_C R102, R167, R102, RZ ;  /* 0x00000066a766723e */ /* 0x000fe200048070ff */
[----:B------:R-:W-:Y:S01]  /*78c0*/  IMAD.U32 R128, R128, 0x10000, RZ ;  /* 0x0001000080807824 */ /* 0x000fe200078e00ff */
[----:B------:R-:W-:Y:S02]  /*78d0*/  LOP3.LUT R38, R38, 0xff, RZ, 0xc0, !PT ;  /* 0x000000ff26267812 */ /* 0x000fe400078ec0ff */
[----:B------:R-:W-:Y:S02]  /*78e0*/  LOP3.LUT R91, R52, 0xffff, RZ, 0xc0, !PT ;  /* 0x0000ffff345b7812 */ /* 0x000fe400078ec0ff */
[----:B------:R-:W-:-:S02]  /*78f0*/  LOP3.LUT R72, R72, 0xffff, RZ, 0xc0, !PT ;  /* 0x0000ffff48487812 */ /* 0x000fc400078ec0ff */
[----:B------:R-:W-:Y:S02]  /*7900*/  PRMT R65, R142, 0x7604, R65 ;  /* 0x000076048e417816 */ /* 0x000fe40000000041 */
[----:B------:R-:W-:Y:S01]  /*7910*/  LOP3.LUT R90, R90, 0xffff, RZ, 0xc0, !PT ;  /* 0x0000ffff5a5a7812 */ /* 0x000fe200078ec0ff */
[----:B------:R-:W-:Y:S01]  /*7920*/  IMAD.SHL.U32 R72, R72, 0x1000000, RZ ;  /* 0x0100000048487824 */ /* 0x000fe200078e00ff */
[C---:B------:R-:W-:Y:S02]  /*7930*/  F2FP.SATFINITE.E4M3.F32.PACK_AB_MERGE_C R178, R167.reuse, R178, RZ ;  /* 0x000000b2a7b2723e */ /* 0x040fe400048070ff */
[C---:B------:R-:W-:Y:S02]  /*7940*/  F2FP.SATFINITE.E4M3.F32.PACK_AB_MERGE_C R177, R167.reuse, R177, RZ ;  /* 0x000000b1a7b1723e */ /* 0x040fe400048070ff */
[C---:B------:R-:W-:Y:S01]  /*7950*/  F2FP.SATFINITE.E4M3.F32.PACK_AB_MERGE_C R134, R167.reuse, R134, RZ ;  /* 0x00000086a786723e */ /* 0x040fe200048070ff */
[----:B------:R-:W-:Y:S01]  /*7960*/  IMAD.U32 R178, R178, 0x10000, RZ ;  /* 0x00010000b2b27824 */ /* 0x000fe200078e00ff */
[----:B------:R-:W-:-:S02]  /*7970*/  F2FP.SATFINITE.E4M3.F32.PACK_AB_MERGE_C R104, R167, R104, RZ ;  /* 0x00000068a768723e */ /* 0x000fc400048070ff */
[C---:B------:R-:W-:Y:S01]  /*7980*/  F2FP.SATFINITE.E4M3.F32.PACK_AB_MERGE_C R124, R167.reuse, R124, RZ ;  /* 0x0000007ca77c723e */ /* 0x040fe200048070ff */
[----:B------:R-:W-:Y:S01]  /*7990*/  IMAD.U32 R134, R134, 0x10000, RZ ;  /* 0x0001000086867824 */ /* 0x000fe200078e00ff */
[----:B------:R-:W-:Y:S02]  /*79a0*/  F2FP.SATFINITE.E4M3.F32.PACK_AB_MERGE_C R98, R167, R98, RZ ;  /* 0x00000062a762723e */ /* 0x000fe400048070ff */
[----:B------:R-:W-:Y:S01]  /*79b0*/  LOP3.LUT R151, R151, 0xff, RZ, 0xc0, !PT ;  /* 0x000000ff97977812 */ /* 0x000fe200078ec0ff */
[----:B------:R-:W-:Y:S01]  /*79c0*/  IMAD.U32 R124, R124, 0x10000, RZ ;  /* 0x000100007c7c7824 */ /* 0x000fe200078e00ff */
[----:B------:R-:W-:Y:S02]  /*79d0*/  LOP3.LUT R138, R153, 0xffff, RZ, 0xc0, !PT ;  /* 0x0000ffff998a7812 */ /* 0x000fe400078ec0ff */
[----:B------:R-:W-:Y:S02]  /*79e0*/  LOP3.LUT R157, R157, 0xff, RZ, 0xc0, !PT ;  /* 0x000000ff9d9d7812 */ /* 0x000fe400078ec0ff */
[----:B------:R-:W-:-:S02]  /*79f0*/  LOP3.LUT R142, R159, 0xffff, RZ, 0xc0, !PT ;  /* 0x0000ffff9f8e7812 */ /* 0x000fc400078ec0ff */
[----:B------:R-:W-:Y:S02]  /*7a00*/  LOP3.LUT R13, R13, 0xff0000, R74, 0xf8, !PT ;  /* 0x00ff00000d0d7812 */ /* 0x000fe400078ef84a */
[----:B------:R-:W-:Y:S02]  /*7a10*/  LOP3.LUT R145, R145, 0xffff, RZ, 0xc0, !PT ;  /* 0x0000ffff91917812 */ /* 0x000fe400078ec0ff */
[----:B------:R-:W-:Y:S02]  /*7a20*/  LOP3.LUT R80, R80, 0xffff, RZ, 0xc0, !PT ;  /* 0x0000ffff50507812 */ /* 0x000fe400078ec0ff */
[----:B------:R-:W-:Y:S01]  /*7a30*/  LOP3.LUT R43, R43, 0xffff, RZ, 0xc0, !PT ;  /* 0x0000ffff2b2b7812 */ /* 0x000fe200078ec0ff */
[----:B------:R-:W-:Y:S01]  /*7a40*/  IMAD.SHL.U32 R10, R145, 0x1000000, RZ ;  /* 0x01000000910a7824 */ /* 0x000fe200078e00ff */
[C---:B------:R-:W-:Y:S02]  /*7a50*/  F2FP.SATFINITE.E4M3.F32.PACK_AB_MERGE_C R132, R167.reuse, R132, RZ ;  /* 0x00000084a784723e */ /* 0x040fe400048070ff */
[----:B------:R-:W-:Y:S01]  /*7a60*/  F2FP.SATFINITE.E4M3.F32.PACK_AB_MERGE_C R96, R167, R96, RZ ;  /* 0x00000060a760723e */ /* 0x000fe200048070ff */
[----:B------:R-:W-:Y:S01]  /*7a70*/  IMAD.SHL.U32 R43, R43, 0x1000000, RZ ;  /* 0x010000002b2b7824 */ /* 0x000fe200078e00ff */
[----:B------:R-:W-:Y:S01]  /*7a80*/  F2FP.SATFINITE.E4M3.F32.PACK_AB_MERGE_C R88, R167, R88, RZ ;  /* 0x00000058a758723e */ /* 0x000fe200048070ff */
[----:B------:R-:W-:Y:S01]  /*7a90*/  IMAD.U32 R132, R132, 0x10000, RZ ;  /* 0x0001000084847824 */ /* 0x000fe200078e00ff */
[----:B------:R-:W-:Y:S01]  /*7aa0*/  LOP3.LUT R17, R17, 0xff0000, R22, 0xf8, !PT ;  /* 0x00ff000011117812 */ /* 0x000fe200078ef816 */
[----:B------:R-:W-:Y:S01]  /*7ab0*/  IMAD.U32 R22, R51, 0x10000, RZ ;  /* 0x0001000033167824 */ /* 0x000fe200078e00ff */
[----:B------:R-:W-:Y:S01]  /*7ac0*/  LOP3.LUT R18, R25, R18, RZ, 0xfc, !PT ;  /* 0x0000001219127212 */ /* 0x000fe200078efcff */
[----:B------:R-:W-:Y:S01]  /*7ad0*/  IMAD.SHL.U32 R25, R94, 0x1000000, RZ ;  /* 0x010000005e197824 */ /* 0x000fe200078e00ff */
[----:B------:R-:W-:-:S02]  /*7ae0*/  LOP3.LUT R41, R41, 0xffff, RZ, 0xc0, !PT ;  /* 0x0000ffff29297812 */ /* 0x000fc400078ec0ff */
[----:B------:R-:W-:Y:S02]  /*7af0*/  LOP3.LUT R165, R165, 0xff, RZ, 0xc0, !PT ;  /* 0x000000ffa5a57812 */ /* 0x000fe400078ec0ff */
[----:B------:R-:W-:Y:S01]  /*7b00*/  LOP3.LUT R170, R170, 0xffff, RZ, 0xc0, !PT ;  /* 0x0000ffffaaaa7812 */ /* 0x000fe200078ec0ff */
[----:B------:R-:W-:Y:S01]  /*7b10*/  IMAD.SHL.U32 R41, R41, 0x1000000, RZ ;  /* 0x0100000029297824 */ /* 0x000fe200078e00ff */
[----:B------:R-:W-:Y:S02]  /*7b20*/  PRMT R38, R91, 0x7604, R38 ;  /* 0x000076045b267816 */ /* 0x000fe40000000026 */
[----:B------:R-:W-:Y:S02]  /*7b30*/  LOP3.LUT R15, R15, 0xff0000, R82, 0xf8, !PT ;  /* 0x00ff00000f0f7812 */ /* 0x000fe400078ef852 */
[----:B------:R-:W-:Y:S02]  /*7b40*/  LOP3.LUT R156, R156, 0xffff, RZ, 0xc0, !PT ;  /* 0x0000ffff9c9c7812 */ /* 0x000fe400078ec0ff */
[----:B------:R-:W-:-:S02]  /*7b50*/  LOP3.LUT R163, R163, 0xffff, RZ, 0xc0, !PT ;  /* 0x0000ffffa3a37812 */ /* 0x000fc400078ec0ff */
[----:B------:R-:W-:Y:S01]  /*7b60*/  LOP3.LUT R108, R108, 0xffff, RZ, 0xc0, !PT ;  /* 0x0000ffff6c6c7812 */ /* 0x000fe200078ec0ff */
[----:B------:R-:W-:Y:S01]  /*7b70*/  IMAD.SHL.U32 R11, R156, 0x1000000, RZ ;  /* 0x010000009c0b7824 */ /* 0x000fe200078e00ff */
[----:B------:R-:W-:Y:S01]  /*7b80*/  LOP3.LUT R102, R102, 0xffff, RZ, 0xc0, !PT ;  /* 0x0000ffff66667812 */ /* 0x000fe200078ec0ff */
[----:B------:R-:W-:Y:S01]  /*7b90*/  IMAD.SHL.U32 R163, R163, 0x1000000, RZ ;  /* 0x01000000a3a37824 */ /* 0x000fe200078e00ff */
[----:B------:R-:W-:Y:S01]  /*7ba0*/  LOP3.LUT R26, R26, R23, RZ, 0xfc, !PT ;  /* 0x000000171a1a7212 */ /* 0x000fe200078efcff */
[----:B------:R-:W-:Y:S01]  /*7bb0*/  IMAD.SHL.U32 R23, R90, 0x1000000, RZ ;  /* 0x010000005a177824 */ /* 0x000fe200078e00ff */
[----:B------:R-:W-:Y:S01]  /*7bc0*/  PRMT R138, R138, 0x7604, R151 ;  /* 0x000076048a8a7816 */ /* 0x000fe20000000097 */
[----:B------:R-:W-:Y:S01]  /*7bd0*/  IMAD.SHL.U32 R108, R108, 0x1000000, RZ ;  /* 0x010000006c6c7824 */ /* 0x000fe200078e00ff */
[----:B------:R-:W-:Y:S02]  /*7be0*/  PRMT R142, R142, 0x7604, R157 ;  /* 0x000076048e8e7816 */ /* 0x000fe4000000009d */
[----:B------:R-:W-:-:S02]  /*7bf0*/  LOP3.LUT R177, R177, 0xffff, RZ, 0xc0, !PT ;  /* 0x0000ffffb1b17812 */ /* 0x000fc400078ec0ff */
[----:B------:R-:W-:Y:S01]  /*7c00*/  LOP3.LUT R76, R13, R76, RZ, 0xfc, !PT ;  /* 0x0000004c0d4c7212 */ /* 0x000fe200078efcff */
[----:B------:R-:W-:Y:S01]  /*7c10*/  IMAD.SHL.U32 R13, R80, 0x1000000, RZ ;  /* 0x01000000500d7824 */ /* 0x000fe200078e00ff */
[----:B------:R-:W-:Y:S01]  /*7c20*/  LOP3.LUT R104, R104, 0xffff, RZ, 0xc0, !PT ;  /* 0x0000ffff68687812 */ /* 0x000fe200078ec0ff */
[----:B------:R-:W-:Y:S01]  /*7c30*/  IMAD.SHL.U32 R14, R177, 0x1000000, RZ ;  /* 0x01000000b10e7824 */ /* 0x000fe200078e00ff */
[----:B------:R-:W-:Y:S02]  /*7c40*/  LOP3.LUT R98, R98, 0xffff, RZ, 0xc0, !PT ;  /* 0x0000ffff62627812 */ /* 0x000fe400078ec0ff */
[----:B------:R-:W-:Y:S01]  /*7c50*/  LOP3.LUT R96, R96, 0xffff, RZ, 0xc0, !PT ;  /* 0x0000ffff60607812 */ /* 0x000fe200078ec0ff */
[----:B------:R-:W-:Y:S01]  /*7c60*/  IMAD.SHL.U32 R104, R104, 0x1000000, RZ ;  /* 0x0100000068687824 */ /* 0x000fe200078e00ff */
[----:B------:R-:W-:Y:S01]  /*7c70*/  LOP3.LUT R88, R88, 0xffff, RZ, 0xc0, !PT ;  /* 0x0000ffff58587812 */ /* 0x000fe200078ec0ff */
[----:B------:R-:W-:Y:S01]  /*7c80*/  IMAD.SHL.U32 R98, R98, 0x1000000, RZ ;  /* 0x0100000062627824 */ /* 0x000fe200078e00ff */
[----:B------:R-:W-:Y:S01]  /*7c90*/  PRMT R165, R170, 0x7604, R165 ;  /* 0x00007604aaa57816 */ /* 0x000fe200000000a5 */
[----:B------:R-:W-:Y:S01]  /*7ca0*/  IMAD.SHL.U32 R96, R96, 0x1000000, RZ ;  /* 0x0100000060607824 */ /* 0x000fe200078e00ff */
[----:B------:R-:W-:-:S02]  /*7cb0*/  LOP3.LUT R65, R65, 0xff0000, R146, 0xf8, !PT ;  /* 0x00ff000041417812 */ /* 0x000fc400078ef892 */
[----:B------:R-:W-:Y:S02]  /*7cc0*/  LOP3.LUT R38, R38, 0xff0000, R39, 0xf8, !PT ;  /* 0x00ff000026267812 */ /* 0x000fe400078ef827 */
[----:B------:R-:W-:Y:S01]  /*7cd0*/  LOP3.LUT R84, R15, R84, RZ, 0xfc, !PT ;  /* 0x000000540f547212 */ /* 0x000fe200078efcff */
[----:B------:R-:W-:Y:S01]  /*7ce0*/  IMAD.SHL.U32 R15, R102, 0x1000000, RZ ;  /* 0x01000000660f7824 */ /* 0x000fe200078e00ff */
[----:B------:R-:W-:Y:S02]  /*7cf0*/  LOP3.LUT R22, R93, 0xff0000, R22, 0xf8, !PT ;  /* 0x00ff00005d167812 */ /* 0x000fe400078ef816 */
[----:B------:R-:W-:Y:S02]  /*7d00*/  LOP3.LUT R25, R32, R25, RZ, 0xfc, !PT ;  /* 0x0000001920197212 */ /* 0x000fe400078efcff */
[----:B------:R-:W-:Y:S02]  /*7d10*/  LOP3.LUT R138, R138, 0xff0000, R155, 0xf8, !PT ;  /* 0x00ff00008a8a7812 */ /* 0x000fe400078ef89b */
[----:B------:R-:W-:-:S02]  /*7d20*/  LOP3.LUT R142, R142, 0xff0000, R161, 0xf8, !PT ;  /* 0x00ff00008e8e7812 */ /* 0x000fc400078ef8a1 */
[----:B------:R-:W-:Y:S02]  /*7d30*/  LOP3.LUT R19, R19, 0xff0000, R128, 0xf8, !PT ;  /* 0x00ff000013137812 */ /* 0x000fe400078ef880 */
[----:B------:R-:W-:Y:S02]  /*7d40*/  LOP3.LUT R17, R17, R72, RZ, 0xfc, !PT ;  /* 0x0000004811117212 */ /* 0x000fe400078efcff */
[----:B------:R-:W-:Y:S01]  /*7d50*/  LOP3.LUT R28, R28, R23, RZ, 0xfc, !PT ;  /* 0x000000171c1c7212 */ /* 0x000fe200078efcff */
[----:B------:R-:W-:Y:S01]  /*7d60*/  IMAD.SHL.U32 R23, R88, 0x1000000, RZ ;  /* 0x0100000058177824 */ /* 0x000fe200078e00ff */
[----:B------:R-:W-:Y:S02]  /*7d70*/  LOP3.LUT R165, R165, 0xff0000, R178, 0xf8, !PT ;  /* 0x00ff0000a5a57812 */ /* 0x000fe400078ef8b2 */
[----:B------:R-:W-:Y:S02]  /*7d80*/  LOP3.LUT R67, R67, 0xff0000, R134, 0xf8, !PT ;  /* 0x00ff000043437812 */ /* 0x000fe400078ef886 */
[----:B------:R-:W-:-:S02]  /*7d90*/  LOP3.LUT R85, R85, 0xff0000, R124, 0xf8, !PT ;  /* 0x00ff000055557812 */ /* 0x000fc400078ef87c */
[----:B------:R-:W-:Y:S02]  /*7da0*/  LOP3.LUT R10, R65, R10, RZ, 0xfc, !PT ;  /* 0x0000000a410a7212 */ /* 0x000fe400078efcff */
[----:B------:R-:W-:Y:S02]  /*7db0*/  LOP3.LUT R13, R78, R13, RZ, 0xfc, !PT ;  /* 0x0000000d4e0d7212 */ /* 0x000fe400078efcff */
[----:B------:R-:W-:Y:S02]  /*7dc0*/  LOP3.LUT R38, R38, R43, RZ, 0xfc, !PT ;  /* 0x0000002b26267212 */ /* 0x000fe400078efcff */
[----:B------:R-:W-:Y:S02]  /*7dd0*/  SEL R37, R21, R18, P1 ;  /* 0x0000001215257207 */ /* 0x000fe40000800000 */
[----:B------:R-:W-:Y:S02]  /*7de0*/  LOP3.LUT R87, R87, 0xff0000, R132, 0xf8, !PT ;  /* 0x00ff000057577812 */ /* 0x000fe400078ef884 */
[----:B------:R-:W-:Y:S01]  /*7df0*/  LOP3.LUT R41, R22, R41, RZ, 0xfc, !PT ;  /* 0x0000002916297212 */ /* 0x000fe200078efcff */
[----:B------:R-:W-:Y:S01]  /*7e00*/  FADD R22, R77, R158 ;  /* 0x0000009e4d167221 */ /* 0x000fe20000000000 */
[----:B------:R-:W-:Y:S01]  /*7e10*/  SEL R18, R18, R21, P1 ;  /* 0x0000001512127207 */ /* 0x000fe20000800000 */
[----:B------:R-:W-:Y:S01]  /*7e20*/  SHFL.IDX PT, R37, R37, R6, 0x1c1f ;  /* 0x001c1f0625257589 */ /* 0x000fe200000e0000 */
[----:B------:R-:W-:-:S02]  /*7e30*/  SEL R43, R92, R25, P1 ;  /* 0x000000195c2b7207 */ /* 0x000fc40000800000 */
[----:B------:R-:W-:Y:S01]  /*7e40*/  LOP3.LUT R11, R138, R11, RZ, 0xfc, !PT ;  /* 0x0000000b8a0b7212 */ /* 0x000fe200078efcff */
[----:B------:R4:W-:Y:S01]  /*7e50*/  STL [R1+0x98], R22 ;  /* 0x0000981601007387 */ /* 0x0009e20000100800 */
[----:B------:R-:W-:Y:S02]  /*7e60*/  LOP3.LUT R142, R142, R163, RZ, 0xfc, !PT ;  /* 0x000000a38e8e7212 */ /* 0x000fe400078efcff */
[----:B------:R-:W-:Y:S01]  /*7e70*/  LOP3.LUT R19, R19, R108, RZ, 0xfc, !PT ;  /* 0x0000006c13137212 */ /* 0x000fe200078efcff */
[----:B------:R-:W-:Y:S01]  /*7e80*/  SHFL.IDX PT, R18, R18, R5, 0x1c1f ;  /* 0x001c1f0512127589 */ /* 0x000fe200000e0000 */
[----:B------:R-:W-:Y:S01]  /*7e90*/  LOP3.LUT R15, R24, R15, RZ, 0xfc, !PT ;  /* 0x0000000f180f7212 */ /* 0x000fe200078efcff */
[----:B------:R-:W-:Y:S01]  /*7ea0*/  IMAD.MOV.U32 R24, RZ, RZ, 0x1054 ;  /* 0x00001054ff187424 */ /* 0x000fe200078e00ff */
[----:B------:R-:W-:Y:S01]  /*7eb0*/  SEL R21, R76, R17, P1 ;  /* 0x000000114c157207 */ /* 0x000fe20000800000 */
[----:B------:R-:W-:Y:S01]  /*7ec0*/  SHFL.IDX PT, R51, R43, R6, 0x1c1f ;  /* 0x001c1f062b337589 */ /* 0x000fe200000e0000 */
[----:B------:R-:W-:Y:S01]  /*7ed0*/  SEL R92, R25, R92, P1 ;  /* 0x0000005c195c7207 */ /* 0x000fe20000800000 */
[----:B------:R-:W-:Y:S01]  /*7ee0*/  IMAD.MOV.U32 R25, RZ, RZ, 0x3276 ;  /* 0x00003276ff197424 */ /* 0x000fe200078e00ff */
[----:B------:R-:W-:-:S02]  /*7ef0*/  SEL R76, R17, R76, P1 ;  /* 0x0000004c114c7207 */ /* 0x000fc40000800000 */
[----:B------:R-:W-:Y:S01]  /*7f00*/  LOP3.LUT R14, R165, R14, RZ, 0xfc, !PT ;  /* 0x0000000ea50e7212 */ /* 0x000fe200078efcff */
[----:B------:R-:W-:Y:S01]  /*7f10*/  SHFL.IDX PT, R21, R21, R6, 0x1c1f ;  /* 0x001c1f0615157589 */ /* 0x000fe200000e0000 */
[----:B------:R-:W-:Y:S02]  /*7f20*/  LOP3.LUT R67, R67, R104, RZ, 0xfc, !PT ;  /* 0x0000006843437212 */ /* 0x000fe400078efcff */
[----:B------:R-:W-:Y:S01]  /*7f30*/  LOP3.LUT R98, R85, R98, RZ, 0xfc, !PT ;  /* 0x0000006255627212 */ /* 0x000fe200078efcff */
[----:B------:R-:W-:Y:S01]  /*7f40*/  SHFL.IDX PT, R92, R92, R5, 0x1c1f ;  /* 0x001c1f055c5c7589 */ /* 0x000fe200000e0000 */
[----:B------:R-:W-:Y:S02]  /*7f50*/  SEL R35, R10, R9, P1 ;  /* 0x000000090a237207 */ /* 0x000fe40000800000 */
[----:B------:R-:W-:Y:S01]  /*7f60*/  SEL R17, R84, R13, P1 ;  /* 0x0000000d54117207 */ /* 0x000fe20000800000 */
[----:B------:R-:W-:Y:S01]  /*7f70*/  SHFL.IDX PT, R76, R76, R5, 0x1c1f ;  /* 0x001c1f054c4c7589 */ /* 0x000fe200000e0000 */
[----:B------:R-:W-:-:S02]  /*7f80*/  LOP3.LUT R87, R87, R96, RZ, 0xfc, !PT ;  /* 0x0000006057577212 */ /* 0x000fc400078efcff */
[----:B------:R-:W-:Y:S01]  /*7f90*/  LOP3.LUT R23, R30, R23, RZ, 0xfc, !PT ;  /* 0x000000171e177212 */ /* 0x000fe200078efcff */
[----:B------:R-:W-:Y:S01]  /*7fa0*/  SHFL.IDX PT, R35, R35, R6, 0x1c1f ;  /* 0x001c1f0623237589 */ /* 0x000fe200000e0000 */
[----:B------:R-:W-:Y:S02]  /*7fb0*/  SEL R10, R9, R10, P1 ;  /* 0x0000000a090a7207 */ /* 0x000fe40000800000 */
[----:B------:R-:W-:Y:S01]  /*7fc0*/  SEL R84, R13, R84, P1 ;  /* 0x000000540d547207 */ /* 0x000fe20000800000 */
[----:B------:R-:W-:Y:S01]  /*7fd0*/  SHFL.IDX PT, R17, R17, R6, 0x1c1f ;  /* 0x001c1f0611117589 */ /* 0x000fe200000e0000 */
[----:B------:R-:W-:Y:S02]  /*7fe0*/  SEL R9, R142, R11, P1 ;  /* 0x0000000b8e097207 */ /* 0x000fe40000800000 */
[----:B------:R-:W-:Y:S01]  /*7ff0*/  SEL R13, R106, R19, P1 ;  /* 0x000000136a0d7207 */ /* 0x000fe20000800000 */
[----:B------:R-:W5:Y:S01]  /*8000*/  SHFL.IDX PT, R10, R10, R5, 0x1c1f ;  /* 0x001c1f050a0a7589 */ /* 0x000f6200000e0000 */
[----:B------:R-:W-:-:S02]  /*8010*/  SEL R142, R11, R142, P1 ;  /* 0x0000008e0b8e7207 */ /* 0x000fc40000800000 */
[----:B------:R-:W-:Y:S01]  /*8020*/  SEL R106, R19, R106, P1 ;  /* 0x0000006a136a7207 */ /* 0x000fe20000800000 */
[----:B------:R-:W-:Y:S01]  /*8030*/  SHFL.IDX PT, R9, R9, R6, 0x1c1f ;  /* 0x001c1f0609097589 */ /* 0x000fe200000e0000 */
[----:B------:R-:W-:Y:S02]  /*8040*/  SEL R11, R27, R14, P1 ;  /* 0x0000000e1b0b7207 */ /* 0x000fe40000800000 */
[----:B------:R-:W-:Y:S01]  /*8050*/  SEL R19, R98, R67, P1 ;  /* 0x0000004362137207 */ /* 0x000fe20000800000 */
[----:B------:R-:W-:Y:S01]  /*8060*/  SHFL.IDX PT, R142, R142, R5, 0x1c1f ;  /* 0x001c1f058e8e7589 */ /* 0x000fe200000e0000 */
[----:B------:R-:W-:Y:S02]  /*8070*/  SEL R39, R26, R15, P1 ;  /* 0x0000000f1a277207 */ /* 0x000fe40000800000 */
[----:B----4-:R-:W-:Y:S01]  /*8080*/  SEL R22, R15, R26, P1 ;  /* 0x0000001a0f167207 */ /* 0x010fe20000800000 */
[----:B------:R-:W-:Y:S01]  /*8090*/  SHFL.IDX PT, R11, R11, R6, 0x1c1f ;  /* 0x001c1f060b0b7589 */ /* 0x000fe200000e0000 */
[----:B------:R-:W-:-:S02]  /*80a0*/  SEL R54, R24, 0x5410, P1 ;  /* 0x0000541018367807 */ /* 0x000fc40000800000 */
[----:B------:R-:W-:Y:S01]  /*80b0*/  SEL R55, R25, 0x7632, P1 ;  /* 0x0000763219377807 */ /* 0x000fe20000800000 */
[----:B------:R-:W-:Y:S01]  /*80c0*/  SHFL.IDX PT, R47, R39, R6, 0x1c1f ;  /* 0x001c1f06272f7589 */ /* 0x000fe200000e0000 */
[----:B------:R-:W-:Y:S02]  /*80d0*/  SEL R14, R14, R27, P1 ;  /* 0x0000001b0e0e7207 */ /* 0x000fe40000800000 */
[----:B------:R-:W-:Y:S01]  /*80e0*/  SEL R98, R67, R98, P1 ;  /* 0x0000006243627207 */ /* 0x000fe20000800000 */
[----:B------:R-:W4:Y:S01]  /*80f0*/  SHFL.IDX PT, R22, R22, R5, 0x1c1f ;  /* 0x001c1f0516167589 */ /* 0x000f2200000e0000 */
[----:B------:R-:W-:Y:S02]  /*8100*/  SEL R15, R28, R87, P1 ;  /* 0x000000571c0f7207 */ /* 0x000fe40000800000 */
[----:B------:R-:W-:Y:S01]  /*8110*/  SEL R45, R36, R23, P1 ;  /* 0x00000017242d7207 */ /* 0x000fe20000800000 */
[----:B------:R-:W4:Y:S01]  /*8120*/  SHFL.IDX PT, R14, R14, R5, 0x1c1f ;  /* 0x001c1f050e0e7589 */ /* 0x000f2200000e0000 */
[----:B------:R-:W-:-:S02]  /*8130*/  SEL R40, R23, R36, P1 ;  /* 0x0000002417287207 */ /* 0x000fc40000800000 */
[----:B------:R-:W-:Y:S01]  /*8140*/  SEL R34, R87, R28, P1 ;  /* 0x0000001c57227207 */ /* 0x000fe20000800000 */
[----:B------:R-:W-:Y:S01]  /*8150*/  SHFL.IDX PT, R53, R45, R6, 0x1c1f ;  /* 0x001c1f062d357589 */ /* 0x000fe200000e0000 */
[----:B------:R-:W-:Y:S02]  /*8160*/  SEL R23, R41, R38, P1 ;  /* 0x0000002629177207 */ /* 0x000fe40000800000 */
[----:B------:R-:W-:Y:S01]  /*8170*/  SEL R42, R38, R41, P1 ;  /* 0x00000029262a7207 */ /* 0x000fe20000800000 */
[----:B------:R-:W4:Y:S01]  /*8180*/  SHFL.IDX PT, R84, R84, R5, 0x1c1f ;  /* 0x001c1f0554547589 */ /* 0x000f2200000e0000 */
[CCC-:B-1----:R-:W-:Y:S02]  /*8190*/  PRMT R24, R29.reuse, R54.reuse, R20.reuse ;  /* 0x000000361d187216 */ /* 0x1c2fe40000000014 */
[----:B------:R-:W-:Y:S01]  /*81a0*/  PRMT R25, R29, R55, R20 ;  /* 0x000000371d197216 */ /* 0x000fe20000000014 */
[----:B------:R-:W-:Y:S01]  /*81b0*/  SHFL.IDX PT, R13, R13, R6, 0x1c1f ;  /* 0x001c1f060d0d7589 */ /* 0x000fe200000e0000 */
[----:B--2---:R-:W-:-:S02]  /*81c0*/  PRMT R28, R31, R54, R16 ;  /* 0x000000361f1c7216 */ /* 0x004fc40000000010 */
[-C--:B------:R-:W-:Y:S01]  /*81d0*/  PRMT R29, R31, R55.reuse, R16 ;  /* 0x000000371f1d7216 */ /* 0x080fe20000000010 */
[----:B------:R-:W-:Y:S01]  /*81e0*/  SHFL.IDX PT, R106, R106, R5, 0x1c1f ;  /* 0x001c1f056a6a7589 */ /* 0x000fe200000e0000 */
[CCC-:B---3--:R-:W-:Y:S02]  /*81f0*/  PRMT R26, R33.reuse, R54.reuse, R12.reuse ;  /* 0x00000036211a7216 */ /* 0x1c8fe4000000000c */
[-C--:B------:R-:W-:Y:S01]  /*8200*/  PRMT R27, R33, R55.reuse, R12 ;  /* 0x00000037211b7216 */ /* 0x080fe2000000000c */
[----:B------:R1:W2:Y:S01]  /*8210*/  SHFL.IDX PT, R16, R40, R5, 0x1c1f ;  /* 0x001c1f0528107589 */ /* 0x0002a200000e0000 */
[CCC-:B-----5:R-:W-:Y:S02]  /*8220*/  PRMT R30, R35.reuse, R54.reuse, R10.reuse ;  /* 0x00000036231e7216 */ /* 0x1e0fe4000000000a */
[----:B------:R-:W-:Y:S01]  /*8230*/  PRMT R31, R35, R55, R10 ;  /* 0x00000037231f7216 */ /* 0x000fe2000000000a */
[----:B------:R-:W-:Y:S01]  /*8240*/  SHFL.IDX PT, R19, R19, R6, 0x1c1f ;  /* 0x001c1f0613137589 */ /* 0x000fe200000e0000 */
[----:B------:R-:W-:-:S02]  /*8250*/  PRMT R36, R37, R54, R18 ;  /* 0x0000003625247216 */ /* 0x000fc40000000012 */
[-C--:B----4-:R-:W-:Y:S01]  /*8260*/  PRMT R46, R47, R54.reuse, R22 ;  /* 0x000000362f2e7216 */ /* 0x090fe20000000016 */
[----:B------:R-:W3:Y:S01]  /*8270*/  SHFL.IDX PT, R98, R98, R5, 0x1c1f ;  /* 0x001c1f0562627589 */ /* 0x000ee200000e0000 */
[-C--:B------:R-:W-:Y:S02]  /*8280*/  PRMT R50, R51, R54.reuse, R92 ;  /* 0x0000003633327216 */ /* 0x080fe4000000005c */
[C-C-:B------:R-:W-:Y:S01]  /*8290*/  PRMT R32, R9.reuse, R54, R142.reuse ;  /* 0x0000003609207216 */ /* 0x140fe2000000008e */
[----:B------:R-:W-:Y:S01]  /*82a0*/  SHFL.IDX PT, R15, R15, R6, 0x1c1f ;  /* 0x001c1f060f0f7589 */ /* 0x000fe200000e0000 */
[-C--:B------:R-:W-:Y:S02]  /*82b0*/  PRMT R33, R9, R55.reuse, R142 ;  /* 0x0000003709217216 */ /* 0x080fe4000000008e */
[-C--:B------:R-:W-:Y:S01]  /*82c0*/  PRMT R35, R11, R55.reuse, R14 ;  /* 0x000000370b237216 */ /* 0x080fe2000000000e */
[----:B------:R4:W5:Y:S01]  /*82d0*/  SHFL.IDX PT, R12, R34, R5, 0x1c1f ;  /* 0x001c1f05220c7589 */ /* 0x00096200000e0000 */
[----:B------:R-:W-:-:S02]  /*82e0*/  PRMT R37, R37, R55, R18 ;  /* 0x0000003725257216 */ /* 0x000fc40000000012 */
[CCC-:B------:R-:W-:Y:S01]  /*82f0*/  PRMT R38, R21.reuse, R54.reuse, R76.reuse ;  /* 0x0000003615267216 */ /* 0x1c0fe2000000004c */
[----:B------:R-:W-:Y:S01]  /*8300*/  SHFL.IDX PT, R23, R23, R6, 0x1c1f ;  /* 0x001c1f0617177589 */ /* 0x000fe200000e0000 */
[-C--:B------:R-:W-:Y:S02]  /*8310*/  PRMT R39, R21, R55.reuse, R76 ;  /* 0x0000003715277216 */ /* 0x080fe4000000004c */
[-C--:B-1----:R-:W-:Y:S01]  /*8320*/  PRMT R40, R17, R54.reuse, R84 ;  /* 0x0000003611287216 */ /* 0x082fe20000000054 */
[----:B------:R1:W5:Y:S01]  /*8330*/  SHFL.IDX PT, R20, R42, R5, 0x1c1f ;  /* 0x001c1f052a147589 */ /* 0x00036200000e0000 */
[-C--:B--2---:R-:W-:Y:S02]  /*8340*/  PRMT R52, R53, R54.reuse, R16 ;  /* 0x0000003635347216 */ /* 0x084fe40000000010 */
[----:B----4-:R-:W-:Y:S01]  /*8350*/  PRMT R34, R11, R54, R14 ;  /* 0x000000360b227216 */ /* 0x010fe2000000000e */
[----:B------:R2:W-:Y:S01]  /*8360*/  STL [R1+0xa4], R54 ;  /* 0x0000a43601007387 */ /* 0x0005e20000100800 */
[----:B------:R-:W-:-:S02]  /*8370*/  PRMT R41, R17, R55, R84 ;  /* 0x0000003711297216 */ /* 0x000fc40000000054 */
[-C--:B------:R-:W-:Y:S01]  /*8380*/  PRMT R43, R13, R55.reuse, R106 ;  /* 0x000000370d2b7216 */ /* 0x080fe2000000006a */
[----:B------:R4:W-:Y:S01]  /*8390*/  STL [R1+0xa0], R55 ;  /* 0x0000a03701007387 */ /* 0x0009e20000100800 */
[-C--:B---3--:R-:W-:Y:S02]  /*83a0*/  PRMT R44, R19, R54.reuse, R98 ;  /* 0x00000036132c7216 */ /* 0x088fe40000000062 */
[-C--:B-1----:R-:W-:Y:S02]  /*83b0*/  PRMT R42, R13, R54.reuse, R106 ;  /* 0x000000360d2a7216 */ /* 0x082fe4000000006a */
[-C--:B------:R-:W-:Y:S02]  /*83c0*/  PRMT R45, R19, R55.reuse, R98 ;  /* 0x00000037132d7216 */ /* 0x080fe40000000062 */
[----:B------:R-:W-:Y:S02]  /*83d0*/  PRMT R47, R47, R55, R22 ;  /* 0x000000372f2f7216 */ /* 0x000fe40000000016 */
[----:B-----5:R-:W-:-:S02]  /*83e0*/  PRMT R48, R15, R54, R12 ;  /* 0x000000360f307216 */ /* 0x020fc4000000000c */
[-C--:B------:R-:W-:Y:S02]  /*83f0*/  PRMT R49, R15, R55.reuse, R12 ;  /* 0x000000370f317216 */ /* 0x080fe4000000000c */
[-C--:B------:R-:W-:Y:S02]  /*8400*/  PRMT R51, R51, R55.reuse, R92 ;  /* 0x0000003733337216 */ /* 0x080fe4000000005c */
[-C--:B------:R-:W-:Y:S02]  /*8410*/  PRMT R53, R53, R55.reuse, R16 ;  /* 0x0000003735357216 */ /* 0x080fe40000000010 */
[C-C-:B--2---:R-:W-:Y:S02]  /*8420*/  PRMT R54, R23.reuse, R54, R20.reuse ;  /* 0x0000003617367216 */ /* 0x144fe40000000014 */
[----:B----4-:R-:W-:Y:S01]  /*8430*/  PRMT R55, R23, R55, R20 ;  /* 0x0000003717377216 */ /* 0x010fe20000000014 */
[----:B------:R-:W-:Y:S06]  /*8440*/  @!P0 BRA `(.L_x_19) ;  /* 0x0000000000048947 */ /* 0x000fec0003800000 */
[----:B------:R-:W-:Y:S01]  /*8450*/  BPT.TRAP 0x1 ;  /* 0x000000040000795c */ /* 0x000fe20000300000 */
.L_x_19:
[----:B------:R-:W1:Y:S02]  /*8460*/  SYNCS.PHASECHK.TRANS64.TRYWAIT P2, [UR36+0x4d008], R7 ;  /* 0x04d00807ff0075a7 */ /* 0x000e640008040164 */
[----:B-1----:R-:W-:Y:S05]  /*8470*/  @!P2 BRA `(.L_x_20) ;  /* 0x0000018000d8a947 */ /* 0x002fea0003800000 */
.L_x_114:
[----:B------:R-:W-:Y:S01]  /*8480*/  UIADD3 UR6, UR4, 0xe00, URZ ;  /* 0x00000e0004067890 */ /* 0x000fe2000fffe03f */
[----:B------:R-:W-:Y:S01]  /*8490*/  WARPGROUP.ARRIVE ;  /* 0x00000000000079c5 */ /* 0x000fe20000000000 */
[----:B------:R-:W-:Y:S01]  /*84a0*/  UMOV UR7, 0x40000040 ;  /* 0x4000004000077882 */ /* 0x000fe20000000000 */
[----:B------:R-:W-:Y:S01]  /*84b0*/  UIADD3 UR10, UR4, 0xf00, URZ ;  /* 0x00000f00040a7890 */ /* 0x000fe2000fffe03f */
[----:B------:R-:W-:Y:S01]  /*84c0*/  UMOV UR11, 0x40000040 ;  /* 0x40000040000b7882 */ /* 0x000fe20000000000 */
[----:B------:R-:W-:Y:S01]  /*84d0*/  UIADD3 UR14, UR4, 0x1000, URZ ;  /* 0x00001000040e7890 */ /* 0x000fe2000fffe03f */
[----:B------:R-:W-:-:S03]  /*84e0*/  UMOV UR15, 0x40000040 ;  /* 0x40000040000f7882 */ /* 0x000fc60000000000 */
[----:B------:R-:W-:Y:S01]  /*84f0*/  QGMMA.64x32x32.F32.E4M3.E4M3 R72, R24, gdesc[UR4], RZ, !UPT, gsb0 ;  /* 0x0060000418487df3 */ /* 0x000fe2000c0008ff */
[----:B------:R-:W-:Y:S01]  /*8500*/  UIADD3 UR18, UR4, 0x1100, URZ ;  /* 0x0000110004127890 */ /* 0x000fe2000fffe03f */
[----:B------:R-:W-:Y:S01]  /*8510*/  UMOV UR19, 0x40000040 ;  /* 0x4000004000137882 */ /* 0x000fe20000000000 */
[----:B------:R-:W-:Y:S01]  /*8520*/  UIADD3 UR6, UR4, 0x1200, URZ ;  /* 0x0000120004067890 */ /* 0x000fe2000fffe03f */
[----:B------:R-:W-:Y:S01]  /*8530*/  UMOV UR7, 0x40000040 ;  /* 0x4000004000077882 */ /* 0x000fe20000000000 */
[----:B------:R-:W-:Y:S02]  /*8540*/  WARPGROUP.DEPBAR.LE gsb0, 0x0 ;  /* 0x00008000000079c5 */ /* 0x000fe40000010000 */
[----:B------:R-:W-:-:S06]  /*8550*/  WARPGROUP.ARRIVE ;  /* 0x00000000000079c5 */ /* 0x000fcc0000000000 */
[----:B------:R-:W-:Y:S01]  /*8560*/  QGMMA.64x32x32.F32.E4M3.E4M3 R56, R24, gdesc[UR8], RZ, !UPT, gsb0 ;  /* 0x0060000818387df3 */ /* 0x000fe2000c0008ff */
        /* <DEDUP_REMOVED lines=29> */
[----:B------:R-:W-:Y:S01]  /*8740*/  QGMMA.64x32x32.F32.E4M3.E4M3 R72, R28, gdesc[UR4], R72, gsb0 ;  /* 0x006000041c487df3 */ /* 0x000fe20008000848 */
        /* <DEDUP_REMOVED lines=213> */
[----:B------:R-:W-:Y:S01]  /*94a0*/  WARPGROUP.ARRIVE ;  /* 0x00000000000079c5 */ /* 0x000fe20000000000 */
[----:B------:R2:W-:Y:S04]  /*94b0*/  STL.64 [R1+0x40], R72 ;  /* 0x0000404801007387 */ /* 0x0005e80000100a00 */
[----:B------:R2:W-:Y:S01]  /*94c0*/  STL.64 [R1+0x48], R74 ;  /* 0x0000484a01007387 */ /* 0x0005e20000100a00 */
[----:B------:R-:W-:Y:S01]  /*94d0*/  QGMMA.64x32x32.F32.E4M3.E4M3 R56, R52, gdesc[UR8], R56, gsb0 ;  /* 0x0060000834387df3 */ /* 0x000fe20008000838 */
[----:B------:R-:W-:Y:S01]  /*94e0*/  UIADD3 UR10, UR4, 0x1a06, URZ ;  /* 0x00001a06040a7890 */ /* 0x000fe2000fffe03f */
[----:B------:R-:W-:Y:S01]  /*94f0*/  UMOV UR11, 0x40000040 ;  /* 0x40000040000b7882 */ /* 0x000fe20000000000 */
[----:B------:R2:W-:Y:S04]  /*9500*/  STL.64 [R1+0x50], R76 ;  /* 0x0000504c01007387 */ /* 0x0005e80000100a00 */
[----:B------:R2:W-:Y:S04]  /*9510*/  STL.64 [R1+0x58], R78 ;  /* 0x0000584e01007387 */ /* 0x0005e80000100a00 */
[----:B------:R2:W-:Y:S04]  /*9520*/  STL.64 [R1+0x60], R80 ;  /* 0x0000605001007387 */ /* 0x0005e80000100a00 */
[----:B------:R2:W-:Y:S04]  /*9530*/  STL.64 [R1+0x68], R82 ;  /* 0x0000685201007387 */ /* 0x0005e80000100a00 */
[----:B------:R2:W-:Y:S04]  /*9540*/  STL.64 [R1+0x70], R84 ;  /* 0x0000705401007387 */ /* 0x0005e80000100a00 */
[----:B------:R2:W-:Y:S01]  /*9550*/  STL.64 [R1+0x78], R86 ;  /* 0x0000785601007387 */ /* 0x0005e20000100a00 */
[----:B------:R-:W-:-:S02]  /*9560*/  WARPGROUP.DEPBAR.LE gsb0, 0x0 ;  /* 0x00008000000079c5 */ /* 0x000fc40000010000 */
[----:B------:R-:W-:Y:S01]  /*9570*/  WARPGROUP.ARRIVE ;  /* 0x00000000000079c5 */ /* 0x000fe20000000000 */
[----:B------:R2:W-:Y:S04]  /*9580*/  STL.64 [R1], R56 ;  /* 0x0000003801007387 */ /* 0x0005e80000100a00 */
        /* <DEDUP_REMOVED lines=11> */
[----:B------:R-:W-:-:S06]  /*9640*/  WARPGROUP.ARRIVE ;  /* 0x00000000000079c5 */ /* 0x000fcc0000000000 */
[----:B------:R-:W-:Y:S03]  /*9650*/  QGMMA.64x32x32.F32.E4M3.E4M3 R200, R52, gdesc[UR16], R200, gsb0 ;  /* 0x0060001034c87df3 */ /* 0x000fe600080008c8 */
[----:B------:R-:W-:Y:S02]  /*9660*/  WARPGROUP.DEPBAR.LE gsb0, 0x0 ;  /* 0x00008000000079c5 */ /* 0x000fe40000010000 */
        /* <DEDUP_REMOVED lines=9> */
[----:B--2---:R-:W-:Y:S05]  /*9700*/  @!P0 BRA `(.L_x_21) ;  /* 0x0000000000048947 */ /* 0x004fea0003800000 */
[----:B------:R-:W-:Y:S01]  /*9710*/  BPT.TRAP 0x1 ;  /* 0x000000040000795c */ /* 0x000fe20000300000 */
.L_x_21:
[----:B------:R-:W-:Y:S01]  /*9720*/  UISETP.GT.U32.AND UP0, UPT, UR5, 0x1, UPT ;  /* 0x000000010500788c */ /* 0x000fe2000bf04070 */
[----:B-1----:R-:W-:Y:S01]  /*9730*/  IMAD.MOV.U32 R7, RZ, RZ, RZ ;  /* 0x000000ffff077224 */ /* 0x002fe200078e00ff */
[----:B------:R-:W-:-:S04]  /*9740*/  UIADD3 UR6, UR36, 0x4d028, URZ ;  /* 0x0004d02824067890 */ /* 0x000fc8000fffe03f */
[----:B------:R-:W-:Y:S01]  /*9750*/  PLOP3.LUT P2, PT, PT, PT, UP0, 0x80, 0x0 ;  /* 0x000000000000781c */ /* 0x000fe20003f4f008 */
[----:B------:R-:W-:-:S09]  /*9760*/  UPRMT UR6, URZ, 0x654, UR6 ;  /* 0x000006543f067896 */ /* 0x000fd20008000006 */
[----:B------:R-:W-:Y:S03]  /*9770*/  SYNCS.ARRIVE.TRANS64.RED.A1T0 RZ, [UR6], RZ ;  /* 0x000000ffffff79a7 */ /* 0x000fe60008100406 */
[----:B------:R-:W-:Y:S05]  /*9780*/  @P2 BRA `(.L_x_22) ;  /* 0x0000000000042947 */ /* 0x000fea0003800000 */
[----:B------:R-:W-:Y:S01]  /*9790*/  BPT.TRAP 0x1 ;  /* 0x000000040000795c */ /* 0x000fe20000300000 */
.L_x_22:
[C---:B------:R-:W-:Y:S01]  /*97a0*/  VIADD R9, R8.reuse, 0xffffffff ;  /* 0xffffffff08097836 */ /* 0x040fe20000000000 */
[----:B------:R-:W-:Y:S01]  /*97b0*/  ISETP.GE.AND P3, PT, R8, 0x3, PT ;  /* 0x000000030800780c */ /* 0x000fe20003f66270 */
[----:B------:R-:W-:Y:S01]  /*97c0*/  UMOV UR5, 0x1 ;  /* 0x0000000100057882 */ /* 0x000fe20000000000 */
[----:B------:R-:W-:Y:S01]  /*97d0*/  UMOV UR6, 0x2 ;  /* 0x0000000200067882 */ /* 0x000fe20000000000 */
[----:B------:R-:W-:Y:S01]  /*97e0*/  VIADD R2, R2, 0x100 ;  /* 0x0000010002027836 */ /* 0x000fe20000000000 */
[----:B------:R1:W-:Y:S09]  /*97f0*/  STL [R1+0x90], R9 ;  /* 0x0000900901007387 */ /* 0x0003f20000100800 */
[----:B------:R-:W-:Y:S05]  /*9800*/  @!P3 BRA `(.L_x_23) ;  /* 0x0000007c0064b947 */ /* 0x000fea0003800000 */
[----:B------:R2:W5:Y:S01]  /*9810*/  LDL.LU R8, [R1+0x84] ;  /* 0x0000840001087983 */ /* 0x0005620000300800 */
[----:B------:R-:W-:Y:S01]  /*9820*/  IMAD.MOV.U32 R18, RZ, RZ, R0 ;  /* 0x000000ffff127224 */ /* 0x000fe200078e0000 */
[----:B------:R-:W-:Y:S01]  /*9830*/  UMOV UR6, 0x2 ;  /* 0x0000000200067882 */ /* 0x000fe20000000000 */
[----:B------:R-:W-:Y:S02]  /*9840*/  IMAD.MOV.U32 R232, RZ, RZ, R9 ;  /* 0x000000ffffe87224 */ /* 0x000fe400078e0009 */
[----:B------:R-:W-:Y:S01]  /*9850*/  IMAD.MOV.U32 R7, RZ, RZ, RZ ;  /* 0x000000ffff077224 */ /* 0x000fe200078e00ff */
[----:B------:R-:W-:Y:S01]  /*9860*/  UMOV UR5, 0x1 ;  /* 0x0000000100057882 */ /* 0x000fe20000000000 */
[----:B------:R-:W-:-:S05]  /*9870*/  ULDC UR7, c[0x0][0x604] ;  /* 0x0001810000077ab9 */ /* 0x000fca0000000800 */
.L_x_34:
[----:B------:R-:W-:-:S13]  /*9880*/  PLOP3.LUT P4, PT, PT, PT, UP1, 0x80, 0x0 ;  /* 0x000000000000781c */ /* 0x000fda0003f8f018 */
[----:B------:R-:W-:Y:S05]  /*9890*/  @!P4 BRA `(.L_x_24) ;  /* 0x000000000004c947 */ /* 0x000fea0003800000 */
[----:B------:R-:W-:Y:S01]  /*98a0*/  BPT.TRAP 0x1 ;  /* 0x000000040000795c */ /* 0x000fe20000300000 */
.L_x_24:
[----:B------:R-:W-:Y:S01]  /*98b0*/  ULEA UR10, UR6, UR36, 0x3 ;  /* 0x00000024060a7291 */ /* 0x000fe2000f8e183f */
[----:B------:R-:W-:-:S08]  /*98c0*/  SHF.L.U32 R0, R7, 0x1f, RZ ;  /* 0x0000001f07007819 */ /* 0x000fd000000006ff */
[----:B------:R-:W3:Y:S02]  /*98d0*/  SYNCS.PHASECHK.TRANS64.TRYWAIT P3, [UR10+0x4d000], R0 ;  /* 0x04d00000ff0075a7 */ /* 0x000ee4000806014a */
[----:B---3--:R-:W-:Y:S05]  /*98e0*/  @!P3 BRA `(.L_x_25) ;  /* 0x0000016c00d4b947 */ /* 0x008fea0003800000 */
.L_x_115:
[----:B------:R-:W-:Y:S01]  /*98f0*/  UIMAD UR10, UR6, 0xe00, UR4 ;  /* 0x00000e00060a78a4 */ /* 0x000fe2000f8e0204 */
[----:B------:R-:W-:Y:S01]  /*9900*/  WARPGROUP.ARRIVE ;  /* 0x00000000000079c5 */ /* 0x000fe20000000000 */
[----:B------:R-:W-:Y:S01]  /*9910*/  UMOV UR11, 0xc0000010 ;  /* 0xc0000010000b7882 */ /* 0x000fe20000000000 */
[----:B------:R-:W-:Y:S01]  /*9920*/  UMOV UR15, 0xc0000010 ;  /* 0xc0000010000f7882 */ /* 0x000fe20000000000 */
[----:B------:R-:W-:Y:S02]  /*9930*/  UIADD3 UR14, UR10, 0x200, URZ ;  /* 0x000002000a0e7890 */ /* 0x000fe4000fffe03f */
[----:B------:R-:W-:Y:S01]  /*9940*/  UIADD3 UR18, UR10, 0x400, URZ ;  /* 0x000004000a127890 */ /* 0x000fe2000fffe03f */
[----:B------:R-:W-:Y:S02]  /*9950*/  UMOV UR19, 0xc0000010 ;  /* 0xc000001000137882 */ /* 0x000fe40000000000 */
[----:B------:R-:W-:Y:S01]  /*9960*/  QGMMA.64x256x32.F32.E4M3.E4M3 R24, gdesc[UR8], RZ, !UPT, gsb0 ;  /* 0x03e00000081879f3 */ /* 0x000fe2000c0008ff */
[----:B------:R-:W-:Y:S01]  /*9970*/  UIADD3 UR22, UR10, 0x600, URZ ;  /* 0x000006000a167890 */ /* 0x000fe2000fffe03f */
[----:B------:R-:W-:Y:S01]  /*9980*/  UMOV UR23, 0xc0000010 ;  /* 0xc000001000177882 */ /* 0x000fe20000000000 */
[----:B------:R-:W-:Y:S01]  /*9990*/  UIADD3 UR26, UR10, 0x800, URZ ;  /* 0x000008000a1a7890 */ /* 0x000fe2000fffe03f */
[----:B------:R-:W-:Y:S01]  /*99a0*/  UMOV UR27, 0xc0000010 ;  /* 0xc0000010001b7882 */ /* 0x000fe20000000000 */
[----:B------:R-:W-:Y:S01]  /*99b0*/  UIADD3 UR30, UR10, 0xa00, URZ ;  /* 0x00000a000a1e7890 */ /* 0x000fe2000fffe03f */
[----:B------:R-:W-:Y:S01]  /*99c0*/  UMOV UR31, 0xc0000010 ;  /* 0xc0000010001f7882 */ /* 0x000fe20000000000 */
[----:B------:R-:W-:Y:S01]  /*99d0*/  UIADD3 UR34, UR10, 0xc00, URZ ;  /* 0x00000c000a227890 */ /* 0x000fe2000fffe03f */
[----:B------:R-:W-:Y:S01]  /*99e0*/  UMOV UR35, 0xc0000010 ;  /* 0xc000001000237882 */ /* 0x000fe20000000000 */
[----:B------:R-:W-:-:S04]  /*99f0*/  UIADD3 UR6, UR6, 0x1, URZ ;  /* 0x0000000106067890 */ /* 0x000fc8000fffe03f */
[----:B------:R-:W-:-:S04]  /*9a00*/  UISETP.NE.AND UP0, UPT, UR6, 0x5, UPT ;  /* 0x000000050600788c */ /* 0x000fc8000bf05270 */
[----:B------:R-:W-:Y:S02]  /*9a10*/  USEL UR10, URZ, 0x1, UP0 ;  /* 0x000000013f0a7887 */ /* 0x000fe40008000000 */
[----:B------:R-:W-:-:S04]  /*9a20*/  USEL UR6, UR6, URZ, UP0 ;  /* 0x0000003f06067287 */ /* 0x000fc80008000000 */
[----:B------:R-:W-:Y:S01]  /*9a30*/  LOP3.LUT R233, R7, UR10, RZ, 0x3c, !PT ;  /* 0x0000000a07e97c12 */ /* 0x000fe2000f8e3cff */
        /* <DEDUP_REMOVED lines=24> */
[----:B------:R-:W-:Y:S05]  /*9bc0*/  @!P4 BRA `(.L_x_26) ;  /* 0x000000000004c947 */ /* 0x000fea0003800000 */
[----:B------:R-:W-:Y:S01]  /*9bd0*/  BPT.TRAP 0x1 ;  /* 0x000000040000795c */ /* 0x000fe20000300000 */
.L_x_26:
[----:B---3-5:R-:W-:-:S04]  /*9be0*/  FMNMX R0, R24, R8, !PT ;  /* 0x0000000818007209 */ /* 0x028fc80007800000 */
[----:B------:R-:W-:-:S04]  /*9bf0*/  FMNMX R0, R25, R0, !PT ;  /* 0x0000000019007209 */ /* 0x000fc80007800000 */
        /* <DEDUP_REMOVED lines=61> */
[----:B------:R-:W-:-:S05]  /*9fd0*/  FMNMX R0, R149, R0, !PT ;  /* 0x0000000095007209 */ /* 0x000fca0007800000 */
[----:B------:R-:W3:Y:S02]  /*9fe0*/  SHFL.BFLY PT, R5, R0, 0x1, 0x1f ;  /* 0x0c201f0000057f89 */ /* 0x000ee400000e0000 */
[----:B---3--:R-:W-:-:S05]  /*9ff0*/  FMNMX R0, R0, R5, !PT ;  /* 0x0000000500007209 */ /* 0x008fca0007800000 */
[----:B------:R-:W3:Y:S02]  /*a000*/  SHFL.BFLY PT, R5, R0, 0x2, 0x1f ;  /* 0x0c401f0000057f89 */ /* 0x000ee400000e0000 */
[----:B---3--:R-:W-:-:S04]  /*a010*/  FMNMX R6, R0, R5, !PT ;  /* 0x0000000500067209 */ /* 0x008fc80007800000 */
[C---:B------:R-:W-:Y:S01]  /*a020*/  FSETP.NEU.AND P3, PT, R6.reuse, -INF , PT ;  /* 0xff8000000600780b */ /* 0x040fe20003f6d000 */
[----:B------:R3:W-:Y:S03]  /*a030*/  STL [R1+0x84], R6 ;  /* 0x0000840601007387 */ /* 0x0007e60000100800 */
[----:B------:R-:W-:Y:S01]  /*a040*/  FSEL R5, R6, RZ, P3 ;  /* 0x000000ff06057208 */ /* 0x000fe20001800000 */
[----:B------:R-:W4:Y:S04]  /*a050*/  LDL.LU R234, [R1+0x40] ;  /* 0x0000400001ea7983 */ /* 0x000f280000300800 */
[C---:B------:R-:W-:Y:S01]  /*a060*/  FMUL R0, R5.reuse, UR7 ;  /* 0x0000000705007c20 */ /* 0x040fe20008400000 */
[----:B------:R-:W-:-:S01]  /*a070*/  FADD R17, -R5, R8 ;  /* 0x0000000805117221 */ /* 0x000fc20000000100 */
[----:B------:R-:W2:Y:S02]  /*a080*/  LDL.LU R235, [R1+0x10] ;  /* 0x0000100001eb7983 */ /* 0x000ea40000300800 */
[----:B------:R-:W-:-:S01]  /*a090*/  FFMA R24, R24, UR7, -R0 ;  /* 0x0000000718187c23 */ /* 0x000fc20008000800 */
[--C-:B------:R-:W-:Y:S01]  /*a0a0*/  FFMA R28, R28, UR7, -R0.reuse ;  /* 0x000000071c1c7c23 */ /* 0x100fe20008000800 */
[----:B------:R-:W-:-:S01]  /*a0b0*/  FFMA R25, R25, UR7, -R0 ;  /* 0x0000000719197c23 */ /* 0x000fc20008000800 */
[--C-:B------:R-:W-:Y:S01]  /*a0c0*/  FFMA R29, R29, UR7, -R0.reuse ;  /* 0x000000071d1d7c23 */ /* 0x100fe20008000800 */
[----:B------:R-:W-:-:S01]  /*a0d0*/  FFMA R32, R32, UR7, -R0 ;  /* 0x0000000720207c23 */ /* 0x000fc20008000800 */
[----:B------:R-:W-:Y:S01]  /*a0e0*/  FSETP.GEU.AND P5, PT, R24, -126, PT ;  /* 0xc2fc00001800780b */ /* 0x000fe20003fae000 */
[----:B------:R-:W-:-:S01]  /*a0f0*/  FFMA R36, R36, UR7, -R0 ;  /* 0x0000000724247c23 */ /* 0x000fc20008000800 */
[----:B------:R-:W-:Y:S01]  /*a100*/  FSETP.GEU.AND P3, PT, R28, -126, PT ;  /* 0xc2fc00001c00780b */ /* 0x000fe20003f6e000 */
[----:B------:R-:W-:-:S01]  /*a110*/  FFMA R33, R33, UR7, -R0 ;  /* 0x0000000721217c23 */ /* 0x000fc20008000800 */
[----:B------:R-:W-:Y:S01]  /*a120*/  FSETP.GEU.AND P6, PT, R25, -126, PT ;  /* 0xc2fc00001900780b */ /* 0x000fe20003fce000 */
[----:B------:R-:W-:-:S01]  /*a130*/  FFMA R37, R37, UR7, -R0 ;  /* 0x0000000725257c23 */ /* 0x000fc20008000800 */
[----:B------:R-:W-:Y:S01]  /*a140*/  FSETP.GEU.AND P4, PT, R29, -126, PT ;  /* 0xc2fc00001d00780b */ /* 0x000fe20003f8e000 */
[----:B------:R-:W-:-:S01]  /*a150*/  FFMA R40, R40, UR7, -R0 ;  /* 0x0000000728287c23 */ /* 0x000fc20008000800 */
[--C-:B------:R-:W-:Y:S01]  /*a160*/  FFMA R44, R44, UR7, -R0.reuse ;  /* 0x000000072c2c7c23 */ /* 0x100fe20008000800 */
[----:B------:R-:W-:-:S01]  /*a170*/  FFMA R41, R41, UR7, -R0 ;  /* 0x0000000729297c23 */ /* 0x000fc20008000800 */
[--C-:B------:R-:W-:Y:S01]  /*a180*/  FFMA R45, R45, UR7, -R0.reuse ;  /* 0x000000072d2d7c23 */ /* 0x100fe20008000800 */
[----:B------:R-:W-:-:S01]  /*a190*/  FFMA R48, R48, UR7, -R0 ;  /* 0x0000000730307c23 */ /* 0x000fc20008000800 */
[--C-:B------:R-:W-:Y:S01]  /*a1a0*/  FFMA R52, R52, UR7, -R0.reuse ;  /* 0x0000000734347c23 */ /* 0x100fe20008000800 */
[----:B------:R-:W-:Y:S01]  /*a1b0*/  @!P5 FMUL R24, R24, 0.5 ;  /* 0x3f0000001818d820 */ /* 0x000fe20000400000 */
[--C-:B------:R-:W-:Y:S01]  /*a1c0*/  FFMA R49, R49, UR7, -R0.reuse ;  /* 0x0000000731317c23 */ /* 0x100fe20008000800 */
[----:B------:R-:W-:Y:S01]  /*a1d0*/  @!P3 FMUL R28, R28, 0.5 ;  /* 0x3f0000001c1cb820 */ /* 0x000fe20000400000 */
[--C-:B------:R-:W-:Y:S01]  /*a1e0*/  FFMA R53, R53, UR7, -R0.reuse ;  /* 0x0000000735357c23 */ /* 0x100fe20008000800 */
[----:B------:R-:W-:-:S01]  /*a1f0*/  FFMA R56, R56, UR7, -R0 ;  /* 0x0000000738387c23 */ /* 0x000fc20008000800 */
[--C-:B------:R-:W-:Y:S01]  /*a200*/  FFMA R60, R60, UR7, -R0.reuse ;  /* 0x000000073c3c7c23 */ /* 0x100fe20008000800 */
[----:B------:R-:W1:Y:S01]  /*a210*/  MUFU.EX2 R24, R24 ;  /* 0x0000001800187308 */ /* 0x000e620000000800 */
[----:B------:R-:W-:Y:S01]  /*a220*/  @!P6 FMUL R25, R25, 0.5 ;  /* 0x3f0000001919e820 */ /* 0x000fe20000400000 */
[----:B------:R-:W-:Y:S01]  /*a230*/  @!P4 FMUL R29, R29, 0.5 ;  /* 0x3f0000001d1dc820 */ /* 0x000fe20000400000 */
[----:B------:R-:W-:-:S01]  /*a240*/  FFMA R57, R57, UR7, -R0 ;  /* 0x0000000739397c23 */ /* 0x000fc20008000800 */
[--C-:B------:R-:W-:Y:S01]  /*a250*/  FFMA R61, R61, UR7, -R0.reuse ;  /* 0x000000073d3d7c23 */ /* 0x100fe20008000800 */
[----:B------:R-:W-:-:S01]  /*a260*/  FFMA R64, R64, UR7, -R0 ;  /* 0x0000000740407c23 */ /* 0x000fc20008000800 */
[--C-:B------:R-:W-:Y:S01]  /*a270*/  FFMA R68, R68, UR7, -R0.reuse ;  /* 0x0000000744447c23 */ /* 0x100fe20008000800 */
[----:B------:R-:W-:-:S01]  /*a280*/  FFMA R65, R65, UR7, -R0 ;  /* 0x0000000741417c23 */ /* 0x000fc20008000800 */
[----:B------:R-:W3:Y:S01]  /*a290*/  MUFU.EX2 R10, R28 ;  /* 0x0000001c000a7308 */ /* 0x000ee20000000800 */
[----:B------:R-:W-:-:S01]  /*a2a0*/  FFMA R69, R69, UR7, -R0 ;  /* 0x0000000745457c23 */ /* 0x000fc20008000800 */
[--C-:B------:R-:W-:Y:S01]  /*a2b0*/  FFMA R72, R72, UR7, -R0.reuse ;  /* 0x0000000748487c23 */ /* 0x100fe20008000800 */
[----:B------:R-:W-:-:S01]  /*a2c0*/  FFMA R76, R76, UR7, -R0 ;  /* 0x000000074c4c7c23 */ /* 0x000fc20008000800 */
[--C-:B------:R-:W-:Y:S01]  /*a2d0*/  FFMA R73, R73, UR7, -R0.reuse ;  /* 0x0000000749497c23 */ /* 0x100fe20008000800 */
[----:B------:R-:W-:-:S01]  /*a2e0*/  FFMA R77, R77, UR7, -R0 ;  /* 0x000000074d4d7c23 */ /* 0x000fc20008000800 */
[--C-:B------:R-:W-:Y:S01]  /*a2f0*/  FFMA R80, R80, UR7, -R0.reuse ;  /* 0x0000000750507c23 */ /* 0x100fe20008000800 */
[----:B------:R-:W-:-:S01]  /*a300*/  FFMA R84, R84, UR7, -R0 ;  /* 0x0000000754547c23 */ /* 0x000fc20008000800 */
[----:B------:R-:W3:Y:S01]  /*a310*/  MUFU.EX2 R25, R25 ;  /* 0x0000001900197308 */ /* 0x000ee20000000800 */
[----:B-1----:R-:W-:Y:S01]  /*a320*/  @!P5 FMUL R24, R24, R24 ;  /* 0x000000181818d220 */ /* 0x002fe20000400000 */
[----:B------:R-:W-:Y:S01]  /*a330*/  FSETP.GEU.AND P5, PT, R32, -126, PT ;  /* 0xc2fc00002000780b */ /* 0x000fe20003fae000 */
[----:B------:R-:W-:-:S01]  /*a340*/  FFMA R81, R81, UR7, -R0 ;  /* 0x0000000751517c23 */ /* 0x000fc20008000800 */
[--C-:B------:R-:W-:Y:S01]  /*a350*/  FFMA R88, R88, UR7, -R0.reuse ;  /* 0x0000000758587c23 */ /* 0x100fe20008000800 */
[----:B------:R-:W-:-:S01]  /*a360*/  FFMA R89, R89, UR7, -R0 ;  /* 0x0000000759597c23 */ /* 0x000fc20008000800 */
[--C-:B------:R-:W-:Y:S01]  /*a370*/  FFMA R93, R93, UR7, -R0.reuse ;  /* 0x000000075d5d7c23 */ /* 0x100fe20008000800 */
[----:B------:R-:W-:-:S01]  /*a380*/  FFMA R92, R92, UR7, -R0 ;  /* 0x000000075c5c7c23 */ /* 0x000fc20008000800 */
[----:B------:R-:W1:Y:S01]  /*a390*/  MUFU.EX2 R29, R29 ;  /* 0x0000001d001d7308 */ /* 0x000e620000000800 */
[----:B---3--:R-:W-:Y:S01]  /*a3a0*/  @!P3 FMUL R10, R10, R10 ;  /* 0x0000000a0a0ab220 */ /* 0x008fe20000400000 */
[----:B------:R-:W-:Y:S01]  /*a3b0*/  FSETP.GEU.AND P3, PT, R36, -126, PT ;  /* 0xc2fc00002400780b */ /* 0x000fe20003f6e000 */
[----:B------:R-:W-:-:S01]  /*a3c0*/  FFMA R96, R96, UR7, -R0 ;  /* 0x0000000760607c23 */ /* 0x000fc20008000800 */
[--C-:B------:R-:W-:Y:S01]  /*a3d0*/  FFMA R97, R97, UR7, -R0.reuse ;  /* 0x0000000761617c23 */ /* 0x100fe20008000800 */
[----:B------:R-:W-:-:S01]  /*a3e0*/  FFMA R101, R101, UR7, -R0 ;  /* 0x0000000765657c23 */ /* 0x000fc20008000800 */
[--C-:B------:R-:W-:Y:S01]  /*a3f0*/  FFMA R100, R100, UR7, -R0.reuse ;  /* 0x0000000764647c23 */ /* 0x100fe20008000800 */
[----:B------:R-:W-:Y:S01]  /*a400*/  @!P5 FMUL R32, R32, 0.5 ;  /* 0x3f0000002020d820 */ /* 0x000fe20000400000 */
[--C-:B------:R-:W-:Y:S01]  /*a410*/  FFMA R104, R104, UR7, -R0.reuse ;  /* 0x0000000768687c23 */ /* 0x100fe20008000800 */
[----:B------:R-:W-:Y:S01]  /*a420*/  @!P6 FMUL R25, R25, R25 ;  /* 0x000000191919e220 */ /* 0x000fe20000400000 */
[----:B------:R-:W-:Y:S01]  /*a430*/  FSETP.GEU.AND P6, PT, R33, -126, PT ;  /* 0xc2fc00002100780b */ /* 0x000fe20003fce000 */
[----:B------:R-:W-:-:S01]  /*a440*/  FFMA R105, R105, UR7, -R0 ;  /* 0x0000000769697c23 */ /* 0x000fc20008000800 */
[--C-:B------:R-:W-:Y:S01]  /*a450*/  FFMA R120, R120, UR7, -R0.reuse ;  /* 0x0000000778787c23 */ /* 0x100fe20008000800 */
[----:B------:R-:W-:-:S01]  /*a460*/  FFMA R108, R108, UR7, -R0 ;  /* 0x000000076c6c7c23 */ /* 0x000fc20008000800 */
[--C-:B------:R-:W-:Y:S01]  /*a470*/  FFMA R109, R109, UR7, -R0.reuse ;  /* 0x000000076d6d7c23 */ /* 0x100fe20008000800 */
[----:B------:R-:W-:-:S01]  /*a480*/  FFMA R136, R136, UR7, -R0 ;  /* 0x0000000788887c23 */ /* 0x000fc20008000800 */
[--C-:B------:R-:W-:Y:S01]  /*a490*/  FFMA R112, R112, UR7, -R0.reuse ;  /* 0x0000000770707c23 */ /* 0x100fe20008000800 */
[----:B-1----:R-:W-:Y:S01]  /*a4a0*/  @!P4 FMUL R29, R29, R29 ;  /* 0x0000001d1d1dc220 */ /* 0x002fe20000400000 */
[----:B------:R-:W-:Y:S01]  /*a4b0*/  FSETP.GEU.AND P4, PT, R37, -126, PT ;  /* 0xc2fc00002500780b */ /* 0x000fe20003f8e000 */
[----:B------:R-:W1:Y:S01]  /*a4c0*/  MUFU.EX2 R32, R32 ;  /* 0x0000002000207308 */ /* 0x000e620000000800 */
[----:B------:R-:W-:Y:S01]  /*a4d0*/  @!P3 FMUL R36, R36, 0.5 ;  /* 0x3f0000002424b820 */ /* 0x000fe20000400000 */
[--C-:B------:R-:W-:Y:S01]  /*a4e0*/  FFMA R121, R121, UR7, -R0.reuse ;  /* 0x0000000779797c23 */ /* 0x100fe20008000800 */
[----:B------:R-:W-:-:S01]  /*a4f0*/  FFMA R137, R137, UR7, -R0 ;  /* 0x0000000789897c23 */ /* 0x000fc20008000800 */
[----:B------:R-:W-:Y:S01]  /*a500*/  @!P6 FMUL R33, R33, 0.5 ;  /* 0x3f0000002121e820 */ /* 0x000fe20000400000 */
[----:B------:R-:W-:-:S01]  /*a510*/  FFMA R124, R124, UR7, -R0 ;  /* 0x000000077c7c7c23 */ /* 0x000fc20008000800 */
[--C-:B------:R-:W-:Y:S01]  /*a520*/  FFMA R140, R140, UR7, -R0.reuse ;  /* 0x000000078c8c7c23 */ /* 0x100fe20008000800 */
[----:B------:R-:W-:-:S01]  /*a530*/  FFMA R113, R113, UR7, -R0 ;  /* 0x0000000771717c23 */ /* 0x000fc20008000800 */
[----:B------:R-:W3:Y:S01]  /*a540*/  MUFU.EX2 R36, R36 ;  /* 0x0000002400247308 */ /* 0x000ee20000000800 */
[----:B------:R-:W-:-:S01]  /*a550*/  FFMA R125, R125, UR7, -R0 ;  /* 0x000000077d7d7c23 */ /* 0x000fc20008000800 */
[--C-:B------:R-:W-:Y:S01]  /*a560*/  FFMA R116, R116, UR7, -R0.reuse ;  /* 0x0000000774747c23 */ /* 0x100fe20008000800 */
[----:B------:R-:W-:-:S01]  /*a570*/  FFMA R128, R128, UR7, -R0 ;  /* 0x0000000780807c23 */ /* 0x000fc20008000800 */
[----:B------:R-:W-:Y:S01]  /*a580*/  @!P4 FMUL R37, R37, 0.5 ;  /* 0x3f0000002525c820 */ /* 0x000fe20000400000 */
        /* <DEDUP_REMOVED lines=15> */
[----:B------:R-:W3:Y:S03]  /*a680*/  LDL.LU R23, [R1+0x14] ;  /* 0x0000140001177983 */ /* 0x000ee60000300800 */
[----:B------:R-:W-:Y:S01]  /*a690*/  @!P5 FMUL R40, R40, 0.5 ;  /* 0x3f0000002828d820 */ /* 0x000fe20000400000 */
[----:B------:R-:W-:Y:S01]  /*a6a0*/  @!P6 FMUL R33, R33, R33 ;  /* 0x000000212121e220 */ /* 0x000fe20000400000 */
[----:B------:R-:W-:Y:S01]  /*a6b0*/  FSETP.GEU.AND P6, PT, R41, -126, PT ;  /* 0xc2fc00002900780b */ /* 0x000fe20003fce000 */
[----:B-1----:R-:W-:Y:S01]  /*a6c0*/  @!P4 FMUL R37, R37, R37 ;  /* 0x000000252525c220 */ /* 0x002fe20000400000 */
[----:B------:R-:W-:-:S02]  /*a6d0*/  FSETP.GEU.AND P4, PT, R45, -126, PT ;  /* 0xc2fc00002d00780b */ /* 0x000fc40003f8e000 */
[----:B------:R-:W1:Y:S02]  /*a6e0*/  MUFU.EX2 R40, R40 ;  /* 0x0000002800287308 */ /* 0x000e640000000800 */
[----:B------:R-:W-:Y:S01]  /*a6f0*/  @!P3 FMUL R44, R44, 0.5 ;  /* 0x3f0000002c2cb820 */ /* 0x000fe20000400000 */
[----:B------:R-:W-:Y:S01]  /*a700*/  FFMA R0, R149, UR7, -R0 ;  /* 0x0000000795007c23 */ /* 0x000fe20008000800 */
[----:B------:R-:W3:Y:S05]  /*a710*/  LDL.LU R22, [R1+0x20] ;  /* 0x0000200001167983 */ /* 0x000eea0000300800 */
[----:B------:R-:W-:Y:S01]  /*a720*/  @!P6 FMUL R41, R41, 0.5 ;  /* 0x3f0000002929e820 */ /* 0x000fe20000400000 */
[----:B------:R-:W3:Y:S01]  /*a730*/  LDL.LU R21, [R1+0x24] ;  /* 0x0000240001157983 */ /* 0x000ee20000300800 */
[----:B------:R-:W1:Y:S03]  /*a740*/  MUFU.EX2 R44, R44 ;  /* 0x0000002c002c7308 */ /* 0x000e660000000800 */
[----:B------:R-:W3:Y:S01]  /*a750*/  LDL.LU R20, [R1+0x30] ;  /* 0x0000300001147983 */ /* 0x000ee20000300800 */
[----:B------:R-:W-:-:S03]  /*a760*/  @!P4 FMUL R45, R45, 0.5 ;  /* 0x3f0000002d2dc820 */ /* 0x000fc60000400000 */
[----:B------:R-:W3:Y:S01]  /*a770*/  LDL.LU R19, [R1+0x34] ;  /* 0x0000340001137983 */ /* 0x000ee20000300800 */
[----:B------:R-:W1:Y:S02]  /*a780*/  MUFU.EX2 R41, R41 ;  /* 0x0000002900297308 */ /* 0x000e640000000800 */
[----:B-1----:R-:W-:Y:S01]  /*a790*/  @!P5 FMUL R40, R40, R40 ;  /* 0x000000282828d220 */ /* 0x002fe20000400000 */
[----:B------:R-:W-:Y:S01]  /*a7a0*/  FSETP.GEU.AND P5, PT, R48, -126, PT ;  /* 0xc2fc00003000780b */ /* 0x000fe20003fae000 */
[----:B------:R-:W2:Y:S04]  /*a7b0*/  LDL.LU R28, [R1+0x4] ;  /* 0x00000400011c7983 */ /* 0x000ea80000300800 */
[----:B------:R-:W3:Y:S01]  /*a7c0*/  LDL.LU R149, [R1] ;  /* 0x0000000001957983 */ /* 0x000ee20000300800 */
[----:B------:R-:W1:Y:S01]  /*a7d0*/  MUFU.EX2 R45, R45 ;  /* 0x0000002d002d7308 */ /* 0x000e620000000800 */
[----:B------:R-:W-:Y:S01]  /*a7e0*/  @!P3 FMUL R44, R44, R44 ;  /* 0x0000002c2c2cb220 */ /* 0x000fe20000400000 */
[----:B------:R-:W-:-:S05]  /*a7f0*/  FSETP.GEU.AND P3, PT, R52, -126, PT ;  /* 0xc2fc00003400780b */ /* 0x000fca0003f6e000 */
[----:B------:R-:W-:Y:S01]  /*a800*/  @!P5 FMUL R48, R48, 0.5 ;  /* 0x3f0000003030d820 */ /* 0x000fe20000400000 */
[----:B------:R-:W-:Y:S01]  /*a810*/  @!P6 FMUL R41, R41, R41 ;  /* 0x000000292929e220 */ /* 0x000fe20000400000 */
[----:B------:R-:W-:-:S04]  /*a820*/  FSETP.GEU.AND P6, PT, R49, -126, PT ;  /* 0xc2fc00003100780b */ /* 0x000fc80003fce000 */
[----:B------:R-:W1:Y:S02]  /*a830*/  MUFU.EX2 R48, R48 ;  /* 0x0000003000307308 */ /* 0x000e640000000800 */
[----:B------:R-:W-:Y:S01]  /*a840*/  @!P3 FMUL R52, R52, 0.5 ;  /* 0x3f0000003434b820 */ /* 0x000fe20000400000 */
[----:B-1----:R-:W-:Y:S01]  /*a850*/  @!P4 FMUL R45, R45, R45 ;  /* 0x0000002d2d2dc220 */ /* 0x002fe20000400000 */
[----:B------:R-:W-:-:S04]  /*a860*/  FSETP.GEU.AND P4, PT, R53, -126, PT ;  /* 0xc2fc00003500780b */ /* 0x000fc80003f8e000 */
[----:B------:R-:W1:Y:S01]  /*a870*/  MUFU.EX2 R52, R52 ;  /* 0x0000003400347308 */ /* 0x000e620000000800 */
[----:B------:R-:W-:-:S07]  /*a880*/  @!P6 FMUL R49, R49, 0.5 ;  /* 0x3f0000003131e820 */ /* 0x000fce0000400000 */
[----:B------:R-:W1:Y:S01]  /*a890*/  MUFU.EX2 R49, R49 ;  /* 0x0000003100317308 */ /* 0x000e620000000800 */
[----:B------:R-:W-:Y:S01]  /*a8a0*/  @!P5 FMUL R48, R48, R48 ;  /* 0x000000303030d220 */ /* 0x000fe20000400000 */
[----:B------:R-:W-:Y:S01]  /*a8b0*/  @!P4 FMUL R53, R53, 0.5 ;  /* 0x3f0000003535c820 */ /* 0x000fe20000400000 */
[----:B------:R-:W-:-:S05]  /*a8c0*/  FSETP.GEU.AND P5, PT, R56, -126, PT ;  /* 0xc2fc00003800780b */ /* 0x000fca0003fae000 */
[----:B------:R-:W1:Y:S02]  /*a8d0*/  MUFU.EX2 R53, R53 ;  /* 0x0000003500357308 */ /* 0x000e640000000800 */
[----:B-1----:R-:W-:Y:S01]  /*a8e0*/  @!P3 FMUL R52, R52, R52 ;  /* 0x000000343434b220 */ /* 0x002fe20000400000 */
[----:B------:R-:W-:-:S05]  /*a8f0*/  FSETP.GEU.AND P3, PT, R60, -126, PT ;  /* 0xc2fc00003c00780b */ /* 0x000fca0003f6e000 */
[----:B------:R-:W-:Y:S01]  /*a900*/  @!P5 FMUL R56, R56, 0.5 ;  /* 0x3f0000003838d820 */ /* 0x000fe20000400000 */
[----:B------:R-:W-:Y:S01]  /*a910*/  @!P6 FMUL R49, R49, R49 ;  /* 0x000000313131e220 */ /* 0x000fe20000400000 */
[----:B------:R-:W-:-:S04]  /*a920*/  FSETP.GEU.AND P6, PT, R57, -126, PT ;  /* 0xc2fc00003900780b */ /* 0x000fc80003fce000 */
[----:B------:R-:W1:Y:S02]  /*a930*/  MUFU.EX2 R56, R56 ;  /* 0x0000003800387308 */ /* 0x000e640000000800 */
[----:B------:R-:W-:Y:S01]  /*a940*/  @!P3 FMUL R60, R60, 0.5 ;  /* 0x3f0000003c3cb820 */ /* 0x000fe20000400000 */
[----:B------:R-:W-:Y:S01]  /*a950*/  @!P4 FMUL R53, R53, R53 ;  /* 0x000000353535c220 */ /* 0x000fe20000400000 */
[----:B------:R-:W-:-:S04]  /*a960*/  FSETP.GEU.AND P4, PT, R61, -126, PT ;  /* 0xc2fc00003d00780b */ /* 0x000fc80003f8e000 */
[----:B------:R-:W1:Y:S01]  /*a970*/  MUFU.EX2 R60, R60 ;  /* 0x0000003c003c7308 */ /* 0x000e620000000800 */
[----:B------:R-:W-:-:S07]  /*a980*/  @!P6 FMUL R57, R57, 0.5 ;  /* 0x3f0000003939e820 */ /* 0x000fce0000400000 */
[----:B------:R-:W1:Y:S01]  /*a990*/  MUFU.EX2 R57, R57 ;  /* 0x0000003900397308 */ /* 0x000e620000000800 */
[----:B------:R-:W-:Y:S01]  /*a9a0*/  @!P4 FMUL R61, R61, 0.5 ;  /* 0x3f0000003d3dc820 */ /* 0x000fe20000400000 */
[----:B-1----:R-:W-:Y:S01]  /*a9b0*/  @!P5 FMUL R56, R56, R56 ;  /* 0x000000383838d220 */ /* 0x002fe20000400000 */
[----:B------:R-:W-:-:S05]  /*a9c0*/  FSETP.GEU.AND P5, PT, R64, -126, PT ;  /* 0xc2fc00004000780b */ /* 0x000fca0003fae000 */
[----:B------:R-:W1:Y:S01]  /*a9d0*/  MUFU.EX2 R61, R61 ;  /* 0x0000003d003d7308 */ /* 0x000e620000000800 */
[----:B------:R-:W-:Y:S01]  /*a9e0*/  @!P3 FMUL R60, R60, R60 ;  /* 0x0000003c3c3cb220 */ /* 0x000fe20000400000 */
[----:B------:R-:W-:-:S06]  /*a9f0*/  FSETP.GEU.AND P3, PT, R68, -126, PT ;  /* 0xc2fc00004400780b */ /* 0x000fcc0003f6e000 */
[----:B------:R-:W-:Y:S01]  /*aa00*/  @!P5 FMUL R64, R64, 0.5 ;  /* 0x3f0000004040d820 */ /* 0x000fe20000400000 */
[----:B------:R-:W-:Y:S01]  /*aa10*/  @!P6 FMUL R57, R57, R57 ;  /* 0x000000393939e220 */ /* 0x000fe20000400000 */
[----:B------:R-:W-:-:S04]  /*aa20*/  FSETP.GEU.AND P6, PT, R65, -126, PT ;  /* 0xc2fc00004100780b */ /* 0x000fc80003fce000 */
[----:B------:R-:W1:Y:S01]  /*aa30*/  MUFU.EX2 R64, R64 ;  /* 0x0000004000407308 */ /* 0x000e620000000800 */
[----:B------:R-:W-:Y:S01]  /*aa40*/  @!P3 FMUL R68, R68, 0.5 ;  /* 0x3f0000004444b820 */ /* 0x000fe20000400000 */
[----:B-1----:R-:W-:Y:S01]  /*aa50*/  @!P4 FMUL R61, R61, R61 ;  /* 0x0000003d3d3dc220 */ /* 0x002fe20000400000 */
[----:B------:R-:W-:-:S05]  /*aa60*/  FSETP.GEU.AND P4, PT, R69, -126, PT ;  /* 0xc2fc00004500780b */ /* 0x000fca0003f8e000 */
[----:B------:R-:W1:Y:S01]  /*aa70*/  MUFU.EX2 R68, R68 ;  /* 0x0000004400447308 */ /* 0x000e620000000800 */
[----:B------:R-:W-:-:S07]  /*aa80*/  @!P6 FMUL R65, R65, 0.5 ;  /* 0x3f0000004141e820 */ /* 0x000fce0000400000 */
[----:B------:R-:W1:Y:S01]  /*aa90*/  MUFU.EX2 R65, R65 ;  /* 0x0000004100417308 */ /* 0x000e620000000800 */
[----:B------:R-:W-:Y:S01]  /*aaa0*/  @!P4 FMUL R69, R69, 0.5 ;  /* 0x3f0000004545c820 */ /* 0x000fe20000400000 */
[----:B------:R-:W-:Y:S01]  /*aab0*/  @!P5 FMUL R64, R64, R64 ;  /* 0x000000404040d220 */ /* 0x000fe20000400000 */
        /* <DEDUP_REMOVED lines=11> */
[----:B------:R-:W4:Y:S01]  /*ab70*/  MUFU.EX2 R76, R76 ;  /* 0x0000004c004c7308 */ /* 0x000f220000000800 */
[----:B------:R-:W-:-:S07]  /*ab80*/  @!P6 FMUL R73, R73, 0.5 ;  /* 0x3f0000004949e820 */ /* 0x000fce0000400000 */
[----:B------:R-:W4:Y:S01]  /*ab90*/  MUFU.EX2 R73, R73 ;  /* 0x0000004900497308 */ /* 0x000f220000000800 */
[----:B------:R-:W-:Y:S01]  /*aba0*/  @!P4 FMUL R77, R77, 0.5 ;  /* 0x3f0000004d4dc820 */ /* 0x000fe20000400000 */
[----:B-1----:R-:W-:Y:S01]  /*abb0*/  @!P5 FMUL R72, R72, R72 ;  /* 0x000000484848d220 */ /* 0x002fe20000400000 */
[----:B------:R-:W-:-:S05]  /*abc0*/  FSETP.GEU.AND P5, PT, R80, -126, PT ;  /* 0xc2fc00005000780b */ /* 0x000fca0003fae000 */
[----:B------:R-:W1:Y:S01]  /*abd0*/  MUFU.EX2 R77, R77 ;  /* 0x0000004d004d7308 */ /* 0x000e620000000800 */
[----:B----4-:R-:W-:Y:S01]  /*abe0*/  @!P3 FMUL R76, R76, R76 ;  /* 0x0000004c4c4cb220 */ /* 0x010fe20000400000 */
[----:B------:R-:W-:-:S06]  /*abf0*/  FSETP.GEU.AND P3, PT, R84, -126, PT ;  /* 0xc2fc00005400780b */ /* 0x000fcc0003f6e000 */
[----:B------:R-:W-:Y:S01]  /*ac00*/  @!P5 FMUL R80, R80, 0.5 ;  /* 0x3f0000005050d820 */ /* 0x000fe20000400000 */
[----:B------:R-:W-:Y:S01]  /*ac10*/  @!P6 FMUL R73, R73, R73 ;  /* 0x000000494949e220 */ /* 0x000fe20000400000 */
[----:B------:R-:W-:-:S04]  /*ac20*/  FSETP.GEU.AND P6, PT, R81, -126, PT ;  /* 0xc2fc00005100780b */ /* 0x000fc80003fce000 */
[----:B------:R-:W4:Y:S01]  /*ac30*/  MUFU.EX2 R80, R80 ;  /* 0x0000005000507308 */ /* 0x000f220000000800 */
[----:B------:R-:W-:Y:S01]  /*ac40*/  @!P3 FMUL R84, R84, 0.5 ;  /* 0x3f0000005454b820 */ /* 0x000fe20000400000 */
[----:B-1----:R-:W-:Y:S01]  /*ac50*/  @!P4 FMUL R77, R77, R77 ;  /* 0x0000004d4d4dc220 */ /* 0x002fe20000400000 */
[----:B------:R-:W-:-:S05]  /*ac60*/  FSETP.GEU.AND P4, PT, R88, -126, PT ;  /* 0xc2fc00005800780b */ /* 0x000fca0003f8e000 */
[----:B------:R-:W1:Y:S01]  /*ac70*/  MUFU.EX2 R84, R84 ;  /* 0x0000005400547308 */ /* 0x000e620000000800 */
[----:B------:R-:W-:-:S07]  /*ac80*/  @!P6 FMUL R81, R81, 0.5 ;  /* 0x3f0000005151e820 */ /* 0x000fce0000400000 */
[----:B------:R-:W1:Y:S01]  /*ac90*/  MUFU.EX2 R81, R81 ;  /* 0x0000005100517308 */ /* 0x000e620000000800 */
[----:B------:R-:W-:Y:S01]  /*aca0*/  @!P4 FMUL R88, R88, 0.5 ;  /* 0x3f0000005858c820 */ /* 0x000fe20000400000 */
[----:B----4-:R-:W-:Y:S01]  /*acb0*/  @!P5 FMUL R80, R80, R80 ;  /* 0x000000505050d220 */ /* 0x010fe20000400000 */
[----:B------:R-:W-:-:S05]  /*acc0*/  FSETP.GEU.AND P5, PT, R89, -126, PT ;  /* 0xc2fc00005900780b */ /* 0x000fca0003fae000 */
[----:B------:R-:W4:Y:S01]  /*acd0*/  MUFU.EX2 R88, R88 ;  /* 0x0000005800587308 */ /* 0x000f220000000800 */
[----:B-1----:R-:W-:Y:S01]  /*ace0*/  @!P3 FMUL R84, R84, R84 ;  /* 0x000000545454b220 */ /* 0x002fe20000400000 */
[----:B------:R-:W-:-:S06]  /*acf0*/  FSETP.GEU.AND P3, PT, R93, -126, PT ;  /* 0xc2fc00005d00780b */ /* 0x000fcc0003f6e000 */
[----:B------:R-:W-:Y:S01]  /*ad00*/  @!P5 FMUL R89, R89, 0.5 ;  /* 0x3f0000005959d820 */ /* 0x000fe20000400000 */
[----:B------:R-:W-:Y:S01]  /*ad10*/  @!P6 FMUL R81, R81, R81 ;  /* 0x000000515151e220 */ /* 0x000fe20000400000 */
[----:B------:R-:W-:-:S04]  /*ad20*/  FSETP.GEU.AND P6, PT, R92, -126, PT ;  /* 0xc2fc00005c00780b */ /* 0x000fc80003fce000 */
[----:B------:R-:W1:Y:S01]  /*ad30*/  MUFU.EX2 R89, R89 ;  /* 0x0000005900597308 */ /* 0x000e620000000800 */
[----:B------:R-:W-:Y:S01]  /*ad40*/  @!P3 FMUL R93, R93, 0.5 ;  /* 0x3f0000005d5db820 */ /* 0x000fe20000400000 */
[----:B----4-:R-:W-:Y:S01]  /*ad50*/  @!P4 FMUL R88, R88, R88 ;  /* 0x000000585858c220 */ /* 0x010fe20000400000 */
[----:B------:R-:W-:-:S05]  /*ad60*/  FSETP.GEU.AND P4, PT, R96, -126, PT ;  /* 0xc2fc00006000780b */ /* 0x000fca0003f8e000 */
        /* <DEDUP_REMOVED lines=34> */
[----:B------:R-:W2:Y:S01]  /*af90*/  MUFU.EX2 R108, R108 ;  /* 0x0000006c006c7308 */ /* 0x000ea20000000800 */
[----:B------:R-:W-:Y:S01]  /*afa0*/  @!P4 FMUL R109, R109, 0.5 ;  /* 0x3f0000006d6dc820 */ /* 0x000fe20000400000 */
[----:B-1----:R-:W-:Y:S01]  /*afb0*/  @!P5 FMUL R105, R105, R105 ;  /* 0x000000696969d220 */ /* 0x002fe20000400000 */
[----:B------:R-:W-:-:S05]  /*afc0*/  FSETP.GEU.AND P5, PT, R136, -126, PT ;  /* 0xc2fc00008800780b */ /* 0x000fca0003fae000 */
[----:B------:R-:W1:Y:S01]  /*afd0*/  MUFU.EX2 R109, R109 ;  /* 0x0000006d006d7308 */ /* 0x000e620000000800 */
[----:B----4-:R-:W-:Y:S01]  /*afe0*/  @!P3 FMUL R120, R120, R120 ;  /* 0x000000787878b220 */ /* 0x010fe20000400000 */
[----:B------:R-:W-:-:S06]  /*aff0*/  FSETP.GEU.AND P3, PT, R112, -126, PT ;  /* 0xc2fc00007000780b */ /* 0x000fcc0003f6e000 */
[----:B------:R-:W-:Y:S01]  /*b000*/  @!P5 FMUL R136, R136, 0.5 ;  /* 0x3f0000008888d820 */ /* 0x000fe20000400000 */
[----:B--2---:R-:W-:Y:S01]  /*b010*/  @!P6 FMUL R108, R108, R108 ;  /* 0x0000006c6c6ce220 */ /* 0x004fe20000400000 */
[----:B------:R-:W-:Y:S01]  /*b020*/  FSETP.GEU.AND P6, PT, R121, -126, PT ;  /* 0xc2fc00007900780b */ /* 0x000fe20003fce000 */
[----:B-1----:R-:W-:Y:S01]  /*b030*/  @!P4 FMUL R109, R109, R109 ;  /* 0x0000006d6d6dc220 */ /* 0x002fe20000400000 */
[----:B------:R-:W-:Y:S02]  /*b040*/  FSETP.GEU.AND P4, PT, R137, -126, PT ;  /* 0xc2fc00008900780b */ /* 0x000fe40003f8e000 */
[----:B------:R-:W1:Y:S01]  /*b050*/  MUFU.EX2 R136, R136 ;  /* 0x0000008800887308 */ /* 0x000e620000000800 */
[----:B------:R-:W-:-:S08]  /*b060*/  @!P3 FMUL R112, R112, 0.5 ;  /* 0x3f0000007070b820 */ /* 0x000fd00000400000 */
[----:B------:R-:W-:Y:S01]  /*b070*/  @!P6 FMUL R121, R121, 0.5 ;  /* 0x3f0000007979e820 */ /* 0x000fe20000400000 */
[----:B------:R-:W2:Y:S01]  /*b080*/  MUFU.EX2 R112, R112 ;  /* 0x0000007000707308 */ /* 0x000ea20000000800 */
[----:B------:R-:W-:-:S07]  /*b090*/  @!P4 FMUL R137, R137, 0.5 ;  /* 0x3f0000008989c820 */ /* 0x000fce0000400000 */
[----:B------:R-:W4:Y:S01]  /*b0a0*/  MUFU.EX2 R121, R121 ;  /* 0x0000007900797308 */ /* 0x000f220000000800 */
[----:B-1----:R-:W-:Y:S01]  /*b0b0*/  @!P5 FMUL R136, R136, R136 ;  /* 0x000000888888d220 */ /* 0x002fe20000400000 */
[----:B------:R-:W-:-:S06]  /*b0c0*/  FSETP.GEU.AND P5, PT, R124, -126, PT ;  /* 0xc2fc00007c00780b */ /* 0x000fcc0003fae000 */
[----:B------:R-:W1:Y:S01]  /*b0d0*/  MUFU.EX2 R137, R137 ;  /* 0x0000008900897308 */ /* 0x000e620000000800 */
[----:B--2---:R-:W-:Y:S01]  /*b0e0*/  @!P3 FMUL R112, R112, R112 ;  /* 0x000000707070b220 */ /* 0x004fe20000400000 */
[----:B------:R-:W-:-:S05]  /*b0f0*/  FSETP.GEU.AND P3, PT, R140, -126, PT ;  /* 0xc2fc00008c00780b */ /* 0x000fca0003f6e000 */
[----:B------:R-:W-:Y:S01]  /*b100*/  @!P5 FMUL R124, R124, 0.5 ;  /* 0x3f0000007c7cd820 */ /* 0x000fe20000400000 */
[----:B----4-:R-:W-:Y:S01]  /*b110*/  @!P6 FMUL R121, R121, R121 ;  /* 0x000000797979e220 */ /* 0x010fe20000400000 */
[----:B------:R-:W-:Y:S01]  /*b120*/  FSETP.GEU.AND P6, PT, R113, -126, PT ;  /* 0xc2fc00007100780b */ /* 0x000fe20003fce000 */
[----:B-1----:R-:W-:Y:S01]  /*b130*/  @!P4 FMUL R137, R137, R137 ;  /* 0x000000898989c220 */ /* 0x002fe20000400000 */
[----:B------:R-:W-:Y:S02]  /*b140*/  FSETP.GEU.AND P4, PT, R125, -126, PT ;  /* 0xc2fc00007d00780b */ /* 0x000fe40003f8e000 */
[----:B------:R-:W1:Y:S02]  /*b150*/  MUFU.EX2 R124, R124 ;  /* 0x0000007c007c7308 */ /* 0x000e640000000800 */
[----:B------:R-:W-:-:S07]  /*b160*/  @!P3 FMUL R140, R140, 0.5 ;  /* 0x3f0000008c8cb820 */ /* 0x000fce0000400000 */
        /* <DEDUP_REMOVED lines=8> */
[----:B------:R-:W-:Y:S01]  /*b1f0*/  FSETP.GEU.AND P3, PT, R128, -126, PT ;  /* 0xc2fc00008000780b */ /* 0x000fe20003f6e000 */
[----:B------:R-:W-:-:S01]  /*b200*/  FADD R6, R24, R88 ;  /* 0x0000005818067221 */ /* 0x000fc20000000000 */
[----:B------:R-:W-:-:S03]  /*b210*/  FADD R5, R56, R120 ;  /* 0x0000007838057221 */ /* 0x000fc60000000000 */
[----:B------:R-:W-:Y:S01]  /*b220*/  @!P5 FMUL R116, R116, 0.5 ;  /* 0x3f0000007474d820 */ /* 0x000fe20000400000 */
[----:B----4-:R-:W-:Y:S01]  /*b230*/  @!P6 FMUL R113, R113, R113 ;  /* 0x000000717171e220 */ /* 0x010fe20000400000 */
[----:B------:R-:W-:Y:S01]  /*b240*/  FSETP.GEU.AND P6, PT, R141, -126, PT ;  /* 0xc2fc00008d00780b */ /* 0x000fe20003fce000 */
[----:B-1----:R-:W-:Y:S01]  /*b250*/  @!P4 FMUL R125, R125, R125 ;  /* 0x0000007d7d7dc220 */ /* 0x002fe20000400000 */
[----:B------:R-:W-:Y:S02]  /*b260*/  FSETP.GEU.AND P4, PT, R129, -126, PT ;  /* 0xc2fc00008100780b */ /* 0x000fe40003f8e000 */
[----:B------:R-:W1:Y:S01]  /*b270*/  MUFU.EX2 R116, R116 ;  /* 0x0000007400747308 */ /* 0x000e620000000800 */
[----:B------:R-:W-:-:S01]  /*b280*/  FADD R7, R6, R5 ;  /* 0x0000000506077221 */ /* 0x000fc20000000000 */
[----:B------:R-:W-:Y:S01]  /*b290*/  @!P3 FMUL R128, R128, 0.5 ;  /* 0x3f0000008080b820 */ /* 0x000fe20000400000 */
[----:B------:R-:W-:-:S01]  /*b2a0*/  FADD R6, R40, R104 ;  /* 0x0000006828067221 */ /* 0x000fc20000000000 */
[----:B------:R-:W-:-:S05]  /*b2b0*/  FADD R5, R72, R136 ;  /* 0x0000008848057221 */ /* 0x000fca0000000000 */
[----:B------:R-:W-:Y:S01]  /*b2c0*/  @!P6 FMUL R141, R141, 0.5 ;  /* 0x3f0000008d8de820 */ /* 0x000fe20000400000 */
[----:B------:R-:W-:-:S01]  /*b2d0*/  FADD R5, R6, R5 ;  /* 0x0000000506057221 */ /* 0x000fc20000000000 */
[----:B------:R-:W2:Y:S01]  /*b2e0*/  MUFU.EX2 R128, R128 ;  /* 0x0000008000807308 */ /* 0x000ea20000000800 */
[----:B------:R-:W-:Y:S02]  /*b2f0*/  @!P4 FMUL R129, R129, 0.5 ;  /* 0x3f0000008181c820 */ /* 0x000fe40000400000 */
[----:B------:R-:W-:Y:S01]  /*b300*/  FADD R12, R7, R5 ;  /* 0x00000005070c7221 */ /* 0x000fe20000000000 */
[----:B------:R-:W-:-:S01]  /*b310*/  FADD R6, R25, R89 ;  /* 0x0000005919067221 */ /* 0x000fc20000000000 */
[----:B------:R-:W-:-:S03]  /*b320*/  FADD R5, R57, R121 ;  /* 0x0000007939057221 */ /* 0x000fc60000000000 */
[----:B------:R-:W4:Y:S01]  /*b330*/  MUFU.EX2 R141, R141 ;  /* 0x0000008d008d7308 */ /* 0x000f220000000800 */
[----:B------:R-:W-:-:S01]  /*b340*/  FADD R7, R6, R5 ;  /* 0x0000000506077221 */ /* 0x000fc20000000000 */
[----:B------:R-:W-:Y:S01]  /*b350*/  FADD R6, R41, R105 ;  /* 0x0000006929067221 */ /* 0x000fe20000000000 */
[----:B------:R-:W-:-:S01]  /*b360*/  FADD R5, R73, R137 ;  /* 0x0000008949057221 */ /* 0x000fc20000000000 */
[----:B-1----:R-:W-:-:S04]  /*b370*/  @!P5 FMUL R116, R116, R116 ;  /* 0x000000747474d220 */ /* 0x002fc80000400000 */
[----:B------:R-:W1:Y:S01]  /*b380*/  MUFU.EX2 R129, R129 ;  /* 0x0000008100817308 */ /* 0x000e620000000800 */
[----:B------:R-:W-:Y:S01]  /*b390*/  FSETP.GEU.AND P5, PT, R144, -126, PT ;  /* 0xc2fc00009000780b */ /* 0x000fe20003fae000 */
[----:B------:R-:W-:Y:S01]  /*b3a0*/  FADD R5, R6, R5 ;  /* 0x0000000506057221 */ /* 0x000fe20000000000 */
[----:B--2---:R-:W-:Y:S01]  /*b3b0*/  @!P3 FMUL R128, R128, R128 ;  /* 0x000000808080b220 */ /* 0x004fe20000400000 */
[----:B------:R-:W-:Y:S01]  /*b3c0*/  FADD R6, R10, R92 ;  /* 0x0000005c0a067221 */ /* 0x000fe20000000000 */
[----:B------:R-:W-:Y:S01]  /*b3d0*/  FSETP.GEU.AND P3, PT, R145, -126, PT ;  /* 0xc2fc00009100780b */ /* 0x000fe20003f6e000 */
[----:B------:R-:W-:Y:S01]  /*b3e0*/  FADD R11, R7, R5 ;  /* 0x00000005070b7221 */ /* 0x000fe20000000000 */
[----:B------:R-:W-:-:S01]  /*b3f0*/  FADD R5, R60, R124 ;  /* 0x0000007c3c057221 */ /* 0x000fc20000000000 */
[----:B----4-:R-:W-:Y:S01]  /*b400*/  @!P6 FMUL R141, R141, R141 ;  /* 0x0000008d8d8de220 */ /* 0x010fe20000400000 */
[----:B------:R-:W-:Y:S02]  /*b410*/  FSETP.GEU.AND P6, PT, R132, -126, PT ;  /* 0xc2fc00008400780b */ /* 0x000fe40003fce000 */
[----:B------:R-:W-:Y:S01]  /*b420*/  FADD R7, R6, R5 ;  /* 0x0000000506077221 */ /* 0x000fe20000000000 */
[----:B------:R-:W-:-:S01]  /*b430*/  FADD R6, R44, R108 ;  /* 0x0000006c2c067221 */ /* 0x000fc20000000000 */
[----:B------:R-:W-:Y:S01]  /*b440*/  FADD R5, R76, R140 ;  /* 0x0000008c4c057221 */ /* 0x000fe20000000000 */
[----:B------:R-:W-:Y:S01]  /*b450*/  @!P5 FMUL R144, R144, 0.5 ;  /* 0x3f0000009090d820 */ /* 0x000fe20000400000 */
[----:B-1----:R-:W-:Y:S01]  /*b460*/  @!P4 FMUL R129, R129, R129 ;  /* 0x000000818181c220 */ /* 0x002fe20000400000 */
[----:B------:R-:W-:Y:S01]  /*b470*/  FSETP.GEU.AND P4, PT, R148, -126, PT ;  /* 0xc2fc00009400780b */ /* 0x000fe20003f8e000 */
[----:B------:R-:W-:-:S03]  /*b480*/  FADD R5, R6, R5 ;  /* 0x0000000506057221 */ /* 0x000fc60000000000 */
[----:B------:R-:W1:Y:S01]  /*b490*/  MUFU.EX2 R144, R144 ;  /* 0x0000009000907308 */ /* 0x000e620000000800 */
[----:B------:R-:W-:Y:S01]  /*b4a0*/  @!P3 FMUL R145, R145, 0.5 ;  /* 0x3f0000009191b820 */ /* 0x000fe20000400000 */
[----:B------:R-:W-:Y:S01]  /*b4b0*/  FADD R6, R29, R93 ;  /* 0x0000005d1d067221 */ /* 0x000fe20000000000 */
[----:B------:R-:W-:-:S01]  /*b4c0*/  FADD R16, R7, R5 ;  /* 0x0000000507107221 */ /* 0x000fc20000000000 */
[----:B------:R-:W-:Y:S01]  /*b4d0*/  FADD R5, R61, R125 ;  /* 0x0000007d3d057221 */ /* 0x000fe20000000000 */
[----:B------:R-:W-:-:S03]  /*b4e0*/  @!P6 FMUL R132, R132, 0.5 ;  /* 0x3f0000008484e820 */ /* 0x000fc60000400000 */
[----:B------:R-:W-:Y:S01]  /*b4f0*/  FADD R7, R6, R5 ;  /* 0x0000000506077221 */ /* 0x000fe20000000000 */
[----:B------:R-:W-:-:S01]  /*b500*/  FADD R6, R45, R109 ;  /* 0x0000006d2d067221 */ /* 0x000fc20000000000 */
[----:B------:R-:W-:Y:S01]  /*b510*/  FADD R5, R77, R141 ;  /* 0x0000008d4d057221 */ /* 0x000fe20000000000 */
[----:B------:R-:W2:Y:S01]  /*b520*/  MUFU.EX2 R145, R145 ;  /* 0x0000009100917308 */ /* 0x000ea20000000800 */
[----:B------:R-:W-:Y:S02]  /*b530*/  @!P4 FMUL R148, R148, 0.5 ;  /* 0x3f0000009494c820 */ /* 0x000fe40000400000 */
[----:B------:R-:W-:Y:S01]  /*b540*/  FADD R5, R6, R5 ;  /* 0x0000000506057221 */ /* 0x000fe20000000000 */
[----:B------:R-:W-:-:S04]  /*b550*/  FADD R6, R32, R96 ;  /* 0x0000006020067221 */ /* 0x000fc80000000000 */
[----:B------:R-:W4:Y:S01]  /*b560*/  MUFU.EX2 R132, R132 ;  /* 0x0000008400847308 */ /* 0x000f220000000800 */
[----:B------:R-:W-:-:S01]  /*b570*/  FADD R15, R7, R5 ;  /* 0x00000005070f7221 */ /* 0x000fc20000000000 */
[----:B------:R-:W-:Y:S01]  /*b580*/  FADD R5, R64, R128 ;  /* 0x0000008040057221 */ /* 0x000fe20000000000 */
[----:B-1----:R-:W-:-:S05]  /*b590*/  @!P5 FMUL R144, R144, R144 ;  /* 0x000000909090d220 */ /* 0x002fca0000400000 */
[----:B------:R-:W1:Y:S01]  /*b5a0*/  MUFU.EX2 R148, R148 ;  /* 0x0000009400947308 */ /* 0x000e620000000800 */
[----:B------:R-:W-:-:S01]  /*b5b0*/  FADD R7, R6, R5 ;  /* 0x0000000506077221 */ /* 0x000fc20000000000 */
[----:B------:R-:W-:Y:S01]  /*b5c0*/  FADD R6, R48, R112 ;  /* 0x0000007030067221 */ /* 0x000fe20000000000 */
[----:B------:R-:W-:-:S01]  /*b5d0*/  FADD R5, R80, R144 ;  /* 0x0000009050057221 */ /* 0x000fc20000000000 */
[----:B--2---:R-:W-:Y:S01]  /*b5e0*/  @!P3 FMUL R145, R145, R145 ;  /* 0x000000919191b220 */ /* 0x004fe20000400000 */
[----:B------:R-:W-:Y:S02]  /*b5f0*/  FSETP.GEU.AND P3, PT, R133, -126, PT ;  /* 0xc2fc00008500780b */ /* 0x000fe40003f6e000 */
[----:B------:R-:W-:Y:S01]  /*b600*/  FADD R5, R6, R5 ;  /* 0x0000000506057221 */ /* 0x000fe20000000000 */
[----:B------:R-:W-:Y:S01]  /*b610*/  FSETP.GEU.AND P5, PT, R85, -126, PT ;  /* 0xc2fc00005500780b */ /* 0x000fe20003fae000 */
[----:B----4-:R-:W-:Y:S01]  /*b620*/  @!P6 FMUL R132, R132, R132 ;  /* 0x000000848484e220 */ /* 0x010fe20000400000 */
[----:B------:R-:W-:Y:S01]  /*b630*/  FSETP.GEU.AND P6, PT, R117, -126, PT ;  /* 0xc2fc00007500780b */ /* 0x000fe20003fce000 */
[----:B------:R-:W-:Y:S01]  /*b640*/  FADD R9, R7, R5 ;  /* 0x0000000507097221 */ /* 0x000fe20000000000 */
[----:B------:R-:W-:-:S01]  /*b650*/  FADD R6, R33, R97 ;  /* 0x0000006121067221 */ /* 0x000fc20000000000 */
[----:B------:R-:W-:Y:S01]  /*b660*/  FADD R5, R65, R129 ;  /* 0x0000008141057221 */ /* 0x000fe20000000000 */
[----:B-1----:R-:W-:Y:S01]  /*b670*/  @!P4 FMUL R148, R148, R148 ;  /* 0x000000949494c220 */ /* 0x002fe20000400000 */
[----:B------:R-:W-:-:S02]  /*b680*/  FSETP.GEU.AND P4, PT, R0, -126, PT ;  /* 0xc2fc00000000780b */ /* 0x000fc40003f8e000 */
[----:B------:R-:W-:-:S01]  /*b690*/  FADD R7, R6, R5 ;  /* 0x0000000506077221 */ /* 0x000fc20000000000 */
[----:B------:R-:W-:Y:S01]  /*b6a0*/  FADD R6, R49, R113 ;  /* 0x0000007131067221 */ /* 0x000fe20000000000 */
[----:B------:R-:W-:-:S01]  /*b6b0*/  FADD R5, R81, R145 ;  /* 0x0000009151057221 */ /* 0x000fc20000000000 */
[----:B------:R-:W-:-:S03]  /*b6c0*/  @!P3 FMUL R133, R133, 0.5 ;  /* 0x3f0000008585b820 */ /* 0x000fc60000400000 */
[----:B------:R-:W-:Y:S01]  /*b6d0*/  FADD R5, R6, R5 ;  /* 0x0000000506057221 */ /* 0x000fe20000000000 */
[----:B------:R-:W-:Y:S01]  /*b6e0*/  @!P5 FMUL R85, R85, 0.5 ;  /* 0x3f0000005555d820 */ /* 0x000fe20000400000 */
[----:B------:R-:W-:Y:S01]  /*b6f0*/  @!P6 FMUL R117, R117, 0.5 ;  /* 0x3f0000007575e820 */ /* 0x000fe20000400000 */
[----:B------:R-:W-:-:S01]  /*b700*/  FADD R6, R36, R100 ;  /* 0x0000006424067221 */ /* 0x000fc20000000000 */
[----:B------:R-:W-:Y:S01]  /*b710*/  FADD R8, R7, R5 ;  /* 0x0000000507087221 */ /* 0x000fe20000000000 */
[----:B------:R-:W1:Y:S01]  /*b720*/  MUFU.EX2 R133, R133 ;  /* 0x0000008500857308 */ /* 0x000e620000000800 */
[----:B------:R-:W-:-:S01]  /*b730*/  FADD R5, R68, R132 ;  /* 0x0000008444057221 */ /* 0x000fc20000000000 */
[----:B------:R-:W-:-:S03]  /*b740*/  @!P4 FMUL R0, R0, 0.5 ;  /* 0x3f0000000000c820 */ /* 0x000fc60000400000 */
[----:B------:R-:W-:-:S03]  /*b750*/  FADD R7, R6, R5 ;  /* 0x0000000506077221 */ /* 0x000fc60000000000 */
[----:B------:R-:W2:Y:S01]  /*b760*/  MUFU.EX2 R85, R85 ;  /* 0x0000005500557308 */ /* 0x000ea20000000800 */
[----:B------:R-:W-:-:S07]  /*b770*/  FADD R5, R52, R116 ;  /* 0x0000007434057221 */ /* 0x000fce0000000000 */
[----:B------:R-:W4:Y:S08]  /*b780*/  MUFU.EX2 R117, R117 ;  /* 0x0000007500757308 */ /* 0x000f300000000800 */
[----:B------:R3:W4:Y:S01]  /*b790*/  MUFU.EX2 R6, R0 ;  /* 0x0000000000067308 */ /* 0x0007220000000800 */
[----:B-1----:R-:W-:Y:S01]  /*b7a0*/  @!P3 FMUL R133, R133, R133 ;  /* 0x000000858585b220 */ /* 0x002fe20000400000 */
[----:B---3--:R-:W-:-:S04]  /*b7b0*/  FADD R0, R84, R148 ;  /* 0x0000009454007221 */ /* 0x008fc80000000000 */
[----:B------:R-:W-:Y:S01]  /*b7c0*/  FADD R0, R5, R0 ;  /* 0x0000000005007221 */ /* 0x000fe20000000000 */
[----:B------:R-:W-:-:S01]  /*b7d0*/  FADD R5, R37, R101 ;  /* 0x0000006525057221 */ /* 0x000fc20000000000 */
[----:B--2---:R-:W-:Y:S02]  /*b7e0*/  @!P5 FMUL R85, R85, R85 ;  /* 0x000000555555d220 */ /* 0x004fe40000400000 */
[----:B------:R-:W-:-:S01]  /*b7f0*/  FADD R14, R7, R0 ;  /* 0x00000000070e7221 */ /* 0x000fc20000000000 */
[----:B------:R-:W-:Y:S01]  /*b800*/  FADD R0, R69, R133 ;  /* 0x0000008545007221 */ /* 0x000fe20000000000 */
[----:B----4-:R-:W-:Y:S01]  /*b810*/  @!P6 FMUL R117, R117, R117 ;  /* 0x000000757575e220 */ /* 0x010fe20000400000 */
[----:B------:R-:W-:Y:S02]  /*b820*/  @!P4 FMUL R6, R6, R6 ;  /* 0x000000060606c220 */ /* 0x000fe40000400000 */
[----:B------:R-:W-:-:S01]  /*b830*/  FADD R7, R5, R0 ;  /* 0x0000000005077221 */ /* 0x000fc20000000000 */
[----:B------:R-:W-:Y:S01]  /*b840*/  FADD R5, R53, R117 ;  /* 0x0000007535057221 */ /* 0x000fe20000000000 */
[----:B------:R-:W-:-:S04]  /*b850*/  FADD R0, R85, R6 ;  /* 0x0000000655007221 */ /* 0x000fc80000000000 */
[----:B------:R-:W-:-:S04]  /*b860*/  FADD R0, R5, R0 ;  /* 0x0000000005007221 */ /* 0x000fc80000000000 */
[----:B------:R-:W-:Y:S01]  /*b870*/  FADD R13, R7, R0 ;  /* 0x00000000070d7221 */ /* 0x000fe20000000000 */
        /* <DEDUP_REMOVED lines=64> */
[----:B------:R-:W1:Y:S01]  /*bc80*/  SHFL.BFLY PT, R5, R0, 0x1, 0x1f ;  /* 0x0c201f0000057f89 */ /* 0x000e6200000e0000 */
[----:B------:R-:W-:-:S01]  /*bc90*/  FADD R12, R12, R9 ;  /* 0x000000090c0c7221 */ /* 0x000fc20000000000 */
[----:B-1----:R-:W-:-:S05]  /*bca0*/  FMNMX R0, R0, R5, !PT ;  /* 0x0000000500007209 */ /* 0x002fca0007800000 */
[----:B------:R-:W1:Y:S01]  /*bcb0*/  SHFL.BFLY PT, R5, R0, 0x2, 0x1f ;  /* 0x0c401f0000057f89 */ /* 0x000e6200000e0000 */
[----:B------:R-:W-:-:S01]  /*bcc0*/  FADD R9, R16, R14 ;  /* 0x0000000e10097221 */ /* 0x000fc20000000000 */
[----:B------:R-:W-:Y:S01]  /*bcd0*/  FADD R11, R11, R8 ;  /* 0x000000080b0b7221 */ /* 0x000fe20000000000 */
[----:B------:R-:W-:Y:S01]  /*bce0*/  FMUL R7, R17, UR7 ;  /* 0x0000000711077c20 */ /* 0x000fe20008400000 */
[----:B------:R-:W2:Y:S01]  /*bcf0*/  LDL.LU R16, [R1+0x70] ;  /* 0x0000700001107983 */ /* 0x000ea20000300800 */
[----:B------:R-:W-:-:S03]  /*bd00*/  FADD R8, R15, R13 ;  /* 0x0000000d0f087221 */ /* 0x000fc60000000000 */
[----:B------:R-:W3:Y:S01]  /*bd10*/  LDL.LU R14, [R1+0x74] ;  /* 0x00007400010e7983 */ /* 0x000ee20000300800 */
[----:B------:R-:W-:-:S03]  /*bd20*/  FADD R9, R12, R9 ;  /* 0x000000090c097221 */ /* 0x000fc60000000000 */
[----:B------:R-:W4:Y:S04]  /*bd30*/  LDL.LU R17, [R1+0x64] ;  /* 0x0000640001117983 */ /* 0x000f280000300800 */
[----:B------:R-:W4:Y:S04]  /*bd40*/  LDL.LU R15, [R1+0x54] ;  /* 0x00005400010f7983 */ /* 0x000f280000300800 */
[----:B------:R-:W4:Y:S01]  /*bd50*/  LDL.LU R13, [R1+0x60] ;  /* 0x00006000010d7983 */ /* 0x000f220000300800 */
[----:B-1----:R-:W-:-:S03]  /*bd60*/  FMNMX R0, R0, R5, !PT ;  /* 0x0000000500007209 */ /* 0x002fc60007800000 */
[----:B------:R-:W4:Y:S01]  /*bd70*/  LDL.LU R12, [R1+0x50] ;  /* 0x00005000010c7983 */ /* 0x000f220000300800 */
[----:B------:R-:W-:-:S03]  /*bd80*/  FADD R5, R11, R8 ;  /* 0x000000080b057221 */ /* 0x000fc60000000000 */
[----:B------:R-:W4:Y:S01]  /*bd90*/  LDL.LU R11, [R1+0x44] ;  /* 0x00004400010b7983 */ /* 0x000f220000300800 */
[----:B------:R-:W-:Y:S02]  /*bda0*/  FSETP.GEU.AND P3, PT, R7, -126, PT ;  /* 0xc2fc00000700780b */ /* 0x000fe40003f6e000 */
[----:B------:R-:W-:-:S11]  /*bdb0*/  FSETP.NEU.AND P4, PT, R0, -INF , PT ;  /* 0xff8000000000780b */ /* 0x000fd60003f8d000 */
[----:B------:R-:W-:Y:S01]  /*bdc0*/  @!P3 FMUL R7, R7, 0.5 ;  /* 0x3f0000000707b820 */ /* 0x000fe20000400000 */
[----:B------:R-:W-:-:S05]  /*bdd0*/  FSEL R8, R0, RZ, P4 ;  /* 0x000000ff00087208 */ /* 0x000fca0002000000 */
[----:B------:R-:W1:Y:S01]  /*bde0*/  MUFU.EX2 R7, R7 ;  /* 0x0000000700077308 */ /* 0x000e620000000800 */
[----:B------:R-:W-:-:S01]  /*bdf0*/  FADD R9, R9, R5 ;  /* 0x0000000509097221 */ /* 0x000fc20000000000 */
[----:B------:R-:W-:-:S04]  /*be00*/  FMUL R5, R8, UR7 ;  /* 0x0000000708057c20 */ /* 0x000fc80008400000 */
[--C-:B------:R-:W-:Y:S01]  /*be10*/  FFMA R26, R26, UR7, -R5.reuse ;  /* 0x000000071a1a7c23 */ /* 0x100fe20008000805 */
[----:B------:R-:W-:-:S01]  /*be20*/  FFMA R30, R30, UR7, -R5 ;  /* 0x000000071e1e7c23 */ /* 0x000fc20008000805 */
[--C-:B------:R-:W-:Y:S01]  /*be30*/  FFMA R27, R27, UR7, -R5.reuse ;  /* 0x000000071b1b7c23 */ /* 0x100fe20008000805 */
[----:B------:R-:W-:-:S02]  /*be40*/  FFMA R31, R31, UR7, -R5 ;  /* 0x000000071f1f7c23 */ /* 0x000fc40008000805 */
[----:B------:R-:W-:Y:S01]  /*be50*/  FSETP.GEU.AND P5, PT, R26, -126, PT ;  /* 0xc2fc00001a00780b */ /* 0x000fe20003fae000 */
[----:B-1----:R-:W-:Y:S01]  /*be60*/  @!P3 FMUL R7, R7, R7 ;  /* 0x000000070707b220 */ /* 0x002fe20000400000 */
[----:B------:R-:W-:Y:S02]  /*be70*/  FSETP.GEU.AND P3, PT, R30, -126, PT ;  /* 0xc2fc00001e00780b */ /* 0x000fe40003f6e000 */
[----:B------:R-:W-:Y:S02]  /*be80*/  FSETP.GEU.AND P6, PT, R27, -126, PT ;  /* 0xc2fc00001b00780b */ /* 0x000fe40003fce000 */
[----:B------:R-:W-:-:S07]  /*be90*/  FSETP.GEU.AND P4, PT, R31, -126, PT ;  /* 0xc2fc00001f00780b */ /* 0x000fce0003f8e000 */
[----:B------:R-:W-:Y:S02]  /*bea0*/  @!P5 FMUL R26, R26, 0.5 ;  /* 0x3f0000001a1ad820 */ /* 0x000fe40000400000 */
[----:B------:R-:W-:-:S04]  /*beb0*/  @!P3 FMUL R30, R30, 0.5 ;  /* 0x3f0000001e1eb820 */ /* 0x000fc80000400000 */
[----:B------:R-:W1:Y:S01]  /*bec0*/  MUFU.EX2 R26, R26 ;  /* 0x0000001a001a7308 */ /* 0x000e620000000800 */
[----:B------:R-:W-:Y:S01]  /*bed0*/  @!P6 FMUL R27, R27, 0.5 ;  /* 0x3f0000001b1be820 */ /* 0x000fe20000400000 */
[----:B------:R-:W-:-:S06]  /*bee0*/  @!P4 FMUL R31, R31, 0.5 ;  /* 0x3f0000001f1fc820 */ /* 0x000fcc0000400000 */
[----:B------:R-:W1:Y:S08]  /*bef0*/  MUFU.EX2 R30, R30 ;  /* 0x0000001e001e7308 */ /* 0x000e700000000800 */
[----:B------:R-:W1:Y:S08]  /*bf00*/  MUFU.EX2 R27, R27 ;  /* 0x0000001b001b7308 */ /* 0x000e700000000800 */
[----:B------:R-:W1:Y:S01]  /*bf10*/  MUFU.EX2 R31, R31 ;  /* 0x0000001f001f7308 */ /* 0x000e620000000800 */
[----:B------:R-:W-:-:S01]  /*bf20*/  FFMA R34, R34, UR7, -R5 ;  /* 0x0000000722227c23 */ /* 0x000fc20008000805 */
[--C-:B------:R-:W-:Y:S01]  /*bf30*/  FFMA R38, R38, UR7, -R5.reuse ;  /* 0x0000000726267c23 */ /* 0x100fe20008000805 */
[----:B-1----:R-:W-:Y:S01]  /*bf40*/  @!P5 FMUL R26, R26, R26 ;  /* 0x0000001a1a1ad220 */ /* 0x002fe20000400000 */
[----:B------:R-:W-:Y:S01]  /*bf50*/  @!P3 FMUL R30, R30, R30 ;  /* 0x0000001e1e1eb220 */ /* 0x000fe20000400000 */
[----:B------:R-:W-:-:S01]  /*bf60*/  FFMA R35, R35, UR7, -R5 ;  /* 0x0000000723237c23 */ /* 0x000fc20008000805 */
[----:B------:R-:W-:Y:S01]  /*bf70*/  FSETP.GEU.AND P5, PT, R34, -126, PT ;  /* 0xc2fc00002200780b */ /* 0x000fe20003fae000 */
[----:B------:R-:W-:-:S01]  /*bf80*/  FFMA R39, R39, UR7, -R5 ;  /* 0x0000000727277c23 */ /* 0x000fc20008000805 */
[----:B------:R-:W-:Y:S01]  /*bf90*/  FSETP.GEU.AND P3, PT, R38, -126, PT ;  /* 0xc2fc00002600780b */ /* 0x000fe20003f6e000 */
[----:B------:R-:W-:Y:S01]  /*bfa0*/  @!P6 FMUL R27, R27, R27 ;  /* 0x0000001b1b1be220 */ /* 0x000fe20000400000 */
[----:B------:R-:W-:Y:S01]  /*bfb0*/  FSETP.GEU.AND P6, PT, R35, -126, PT ;  /* 0xc2fc00002300780b */ /* 0x000fe20003fce000 */
[----:B------:R-:W-:Y:S01]  /*bfc0*/  @!P4 FMUL R31, R31, R31 ;  /* 0x0000001f1f1fc220 */ /* 0x000fe20000400000 */
[----:B------:R-:W-:-:S07]  /*bfd0*/  FSETP.GEU.AND P4, PT, R39, -126, PT ;  /* 0xc2fc00002700780b */ /* 0x000fce0003f8e000 */
[----:B------:R-:W-:Y:S02]  /*bfe0*/  @!P5 FMUL R34, R34, 0.5 ;  /* 0x3f0000002222d820 */ /* 0x000fe40000400000 */
[----:B------:R-:W-:Y:S02]  /*bff0*/  @!P3 FMUL R38, R38, 0.5 ;  /* 0x3f0000002626b820 */ /* 0x000fe40000400000 */
[----:B------:R-:W-:Y:S02]  /*c000*/  @!P6 FMUL R35, R35, 0.5 ;  /* 0x3f0000002323e820 */ /* 0x000fe40000400000 */
[----:B------:R-:W1:Y:S01]  /*c010*/  MUFU.EX2 R34, R34 ;  /* 0x0000002200227308 */ /* 0x000e620000000800 */
[----:B------:R-:W-:-:S07]  /*c020*/  @!P4 FMUL R39, R39, 0.5 ;  /* 0x3f0000002727c820 */ /* 0x000fce0000400000 */
        /* <DEDUP_REMOVED lines=60> */
[----:B------:R-:W3:Y:S01]  /*c3f0*/  MUFU.EX2 R62, R62 ;  /* 0x0000003e003e7308 */ /* 0x000ee20000000800 */
[----:B------:R-:W-:-:S07]  /*c400*/  FMUL R234, R234, R7 ;  /* 0x00000007eaea7220 */ /* 0x000fce0000400000 */
[----:B------:R-:W4:Y:S08]  /*c410*/  MUFU.EX2 R59, R59 ;  /* 0x0000003b003b7308 */ /* 0x000f300000000800 */
[----:B------:R-:W4:Y:S01]  /*c420*/  MUFU.EX2 R63, R63 ;  /* 0x0000003f003f7308 */ /* 0x000f220000000800 */
[----:B------:R-:W-:-:S01]  /*c430*/  FFMA R66, R66, UR7, -R5 ;  /* 0x0000000742427c23 */ /* 0x000fc20008000805 */
[--C-:B------:R-:W-:Y:S01]  /*c440*/  FFMA R70, R70, UR7, -R5.reuse ;  /* 0x0000000746467c23 */ /* 0x100fe20008000805 */
[----:B------:R-:W-:Y:S01]  /*c450*/  STL [R1+0x40], R234 ;  /* 0x000040ea01007387 */ /* 0x000fe20000100800 */
[-C--:B--2---:R-:W-:Y:S01]  /*c460*/  FMUL R16, R16, R7.reuse ;  /* 0x0000000710107220 */ /* 0x084fe20000400000 */
[----:B-1----:R-:W-:Y:S01]  /*c470*/  @!P5 FMUL R58, R58, R58 ;  /* 0x0000003a3a3ad220 */ /* 0x002fe20000400000 */
[----:B---3--:R-:W-:Y:S01]  /*c480*/  @!P3 FMUL R62, R62, R62 ;  /* 0x0000003e3e3eb220 */ /* 0x008fe20000400000 */
[-C--:B------:R-:W-:Y:S01]  /*c490*/  FMUL R14, R14, R7.reuse ;  /* 0x000000070e0e7220 */ /* 0x080fe20000400000 */
[----:B------:R-:W-:Y:S01]  /*c4a0*/  FSETP.GEU.AND P5, PT, R66, -126, PT ;  /* 0xc2fc00004200780b */ /* 0x000fe20003fae000 */
[--C-:B------:R-:W-:Y:S01]  /*c4b0*/  FFMA R67, R67, UR7, -R5.reuse ;  /* 0x0000000743437c23 */ /* 0x100fe20008000805 */
[-C--:B----4-:R-:W-:Y:S01]  /*c4c0*/  FMUL R17, R17, R7.reuse ;  /* 0x0000000711117220 */ /* 0x090fe20000400000 */
[-C--:B------:R-:W-:Y:S01]  /*c4d0*/  FMUL R15, R15, R7.reuse ;  /* 0x000000070f0f7220 */ /* 0x080fe20000400000 */
[----:B------:R-:W-:Y:S01]  /*c4e0*/  FSETP.GEU.AND P3, PT, R70, -126, PT ;  /* 0xc2fc00004600780b */ /* 0x000fe20003f6e000 */
[-C--:B------:R-:W-:Y:S01]  /*c4f0*/  FMUL R13, R13, R7.reuse ;  /* 0x000000070d0d7220 */ /* 0x080fe20000400000 */
[-C--:B------:R-:W-:Y:S01]  /*c500*/  FMUL R12, R12, R7.reuse ;  /* 0x000000070c0c7220 */ /* 0x080fe20000400000 */
[----:B------:R-:W-:Y:S01]  /*c510*/  FMUL R11, R11, R7 ;  /* 0x000000070b0b7220 */ /* 0x000fe20000400000 */
[----:B------:R-:W-:-:S01]  /*c520*/  FFMA R71, R71, UR7, -R5 ;  /* 0x0000000747477c23 */ /* 0x000fc20008000805 */
[----:B------:R-:W-:-:S03]  /*c530*/  FMUL R149, R149, R7 ;  /* 0x0000000795957220 */ /* 0x000fc60000400000 */
[----:B------:R1:W-:Y:S01]  /*c540*/  STL [R1+0x44], R11 ;  /* 0x0000440b01007387 */ /* 0x0003e20000100800 */
[----:B------:R-:W-:-:S03]  /*c550*/  FMUL R28, R28, R7 ;  /* 0x000000071c1c7220 */ /* 0x000fc60000400000 */
[----:B------:R-:W-:Y:S01]  /*c560*/  STL [R1+0x50], R12 ;  /* 0x0000500c01007387 */ /* 0x000fe20000100800 */
[----:B------:R-:W-:-:S03]  /*c570*/  FMUL R235, R235, R7 ;  /* 0x00000007ebeb7220 */ /* 0x000fc60000400000 */
[----:B------:R-:W-:Y:S01]  /*c580*/  STL [R1+0x54], R15 ;  /* 0x0000540f01007387 */ /* 0x000fe20000100800 */
[----:B------:R-:W-:Y:S01]  /*c590*/  FMUL R23, R23, R7 ;  /* 0x0000000717177220 */ /* 0x000fe20000400000 */
[----:B------:R-:W-:Y:S02]  /*c5a0*/  @!P6 FMUL R59, R59, R59 ;  /* 0x0000003b3b3be220 */ /* 0x000fe40000400000 */
[----:B------:R-:W-:Y:S01]  /*c5b0*/  STL [R1+0x60], R13 ;  /* 0x0000600d01007387 */ /* 0x000fe20000100800 */
[----:B------:R-:W-:Y:S01]  /*c5c0*/  @!P4 FMUL R63, R63, R63 ;  /* 0x0000003f3f3fc220 */ /* 0x000fe20000400000 */
[----:B------:R-:W-:Y:S02]  /*c5d0*/  FMUL R22, R22, R7 ;  /* 0x0000000716167220 */ /* 0x000fe40000400000 */
[----:B------:R-:W-:Y:S01]  /*c5e0*/  STL [R1+0x64], R17 ;  /* 0x0000641101007387 */ /* 0x000fe20000100800 */
[----:B------:R-:W-:Y:S02]  /*c5f0*/  FSETP.GEU.AND P6, PT, R67, -126, PT ;  /* 0xc2fc00004300780b */ /* 0x000fe40003fce000 */
[----:B------:R-:W-:Y:S01]  /*c600*/  FSETP.GEU.AND P4, PT, R71, -126, PT ;  /* 0xc2fc00004700780b */ /* 0x000fe20003f8e000 */
[----:B------:R-:W-:Y:S04]  /*c610*/  STL [R1+0x70], R16 ;  /* 0x0000701001007387 */ /* 0x000fe80000100800 */
[----:B------:R-:W-:Y:S04]  /*c620*/  STL [R1+0x74], R14 ;  /* 0x0000740e01007387 */ /* 0x000fe80000100800 */
[----:B------:R-:W-:Y:S04]  /*c630*/  STL [R1], R149 ;  /* 0x0000009501007387 */ /* 0x000fe80000100800 */
[----:B------:R-:W-:Y:S04]  /*c640*/  STL [R1+0x4], R28 ;  /* 0x0000041c01007387 */ /* 0x000fe80000100800 */
[----:B------:R-:W-:Y:S04]  /*c650*/  STL [R1+0x10], R235 ;  /* 0x000010eb01007387 */ /* 0x000fe80000100800 */
[----:B------:R-:W-:Y:S01]  /*c660*/  STL [R1+0x14], R23 ;  /* 0x0000141701007387 */ /* 0x000fe20000100800 */
[----:B------:R-:W-:-:S03]  /*c670*/  @!P5 FMUL R66, R66, 0.5 ;  /* 0x3f0000004242d820 */ /* 0x000fc60000400000 */
[----:B------:R-:W-:Y:S01]  /*c680*/  STL [R1+0x20], R22 ;  /* 0x0000201601007387 */ /* 0x000fe20000100800 */
[----:B------:R-:W-:-:S03]  /*c690*/  @!P3 FMUL R70, R70, 0.5 ;  /* 0x3f0000004646b820 */ /* 0x000fc60000400000 */
[----:B-1----:R-:W2:Y:S01]  /*c6a0*/  LDL.LU R11, [R1+0x9c] ;  /* 0x00009c00010b7983 */ /* 0x002ea20000300800 */
[----:B------:R-:W-:Y:S01]  /*c6b0*/  @!P6 FMUL R67, R67, 0.5 ;  /* 0x3f0000004343e820 */ /* 0x000fe20000400000 */
[----:B------:R-:W-:Y:S01]  /*c6c0*/  @!P4 FMUL R71, R71, 0.5 ;  /* 0x3f0000004747c820 */ /* 0x000fe20000400000 */
[----:B------:R-:W1:Y:S08]  /*c6d0*/  MUFU.EX2 R66, R66 ;  /* 0x0000004200427308 */ /* 0x000e700000000800 */
[----:B------:R-:W3:Y:S08]  /*c6e0*/  MUFU.EX2 R70, R70 ;  /* 0x0000004600467308 */ /* 0x000ef00000000800 */
[----:B------:R-:W4:Y:S08]  /*c6f0*/  MUFU.EX2 R67, R67 ;  /* 0x0000004300437308 */ /* 0x000f300000000800 */
[----:B------:R-:W4:Y:S01]  /*c700*/  MUFU.EX2 R71, R71 ;  /* 0x0000004700477308 */ /* 0x000f220000000800 */
[----:B------:R-:W-:-:S01]  /*c710*/  FFMA R74, R74, UR7, -R5 ;  /* 0x000000074a4a7c23 */ /* 0x000fc20008000805 */
[--C-:B------:R-:W-:Y:S01]  /*c720*/  FFMA R78, R78, UR7, -R5.reuse ;  /* 0x000000074e4e7c23 */ /* 0x100fe20008000805 */
[----:B-1----:R-:W-:Y:S01]  /*c730*/  @!P5 FMUL R66, R66, R66 ;  /* 0x000000424242d220 */ /* 0x002fe20000400000 */
[----:B---3--:R-:W-:Y:S01]  /*c740*/  @!P3 FMUL R70, R70, R70 ;  /* 0x000000464646b220 */ /* 0x008fe20000400000 */
[----:B------:R-:W-:-:S01]  /*c750*/  FFMA R75, R75, UR7, -R5 ;  /* 0x000000074b4b7c23 */ /* 0x000fc20008000805 */
[----:B------:R-:W-:Y:S01]  /*c760*/  FSETP.GEU.AND P5, PT, R74, -126, PT ;  /* 0xc2fc00004a00780b */ /* 0x000fe20003fae000 */
[----:B------:R-:W-:-:S01]  /*c770*/  FFMA R79, R79, UR7, -R5 ;  /* 0x000000074f4f7c23 */ /* 0x000fc20008000805 */
[----:B------:R-:W-:Y:S01]  /*c780*/  FSETP.GEU.AND P3, PT, R78, -126, PT ;  /* 0xc2fc00004e00780b */ /* 0x000fe20003f6e000 */
[----:B----4-:R-:W-:Y:S01]  /*c790*/  @!P6 FMUL R67, R67, R67 ;  /* 0x000000434343e220 */ /* 0x010fe20000400000 */
        /* <DEDUP_REMOVED lines=90> */
[----:B------:R-:W2:Y:S01]  /*cd40*/  MUFU.EX2 R111, R111 ;  /* 0x0000006f006f7308 */ /* 0x000ea20000000800 */
[----:B------:R-:W-:-:S01]  /*cd50*/  FFMA R114, R114, UR7, -R5 ;  /* 0x0000000772727c23 */ /* 0x000fc20008000805 */
[--C-:B------:R-:W-:Y:S01]  /*cd60*/  FFMA R138, R138, UR7, -R5.reuse ;  /* 0x000000078a8a7c23 */ /* 0x100fe20008000805 */
[----:B-1----:R-:W-:Y:S01]  /*cd70*/  @!P5 FMUL R107, R107, R107 ;  /* 0x0000006b6b6bd220 */ /* 0x002fe20000400000 */
[----:B---3--:R-:W-:Y:S01]  /*cd80*/  @!P3 FMUL R122, R122, R122 ;  /* 0x0000007a7a7ab220 */ /* 0x008fe20000400000 */
[----:B------:R-:W-:-:S01]  /*cd90*/  FFMA R123, R123, UR7, -R5 ;  /* 0x000000077b7b7c23 */ /* 0x000fc20008000805 */
[----:B------:R-:W-:Y:S01]  /*cda0*/  FFMA R139, R139, UR7, -R5 ;  /* 0x000000078b8b7c23 */ /* 0x000fe20008000805 */
[----:B------:R-:W-:-:S02]  /*cdb0*/  FSETP.GEU.AND P5, PT, R138, -126, PT ;  /* 0xc2fc00008a00780b */ /* 0x000fc40003fae000 */
[----:B------:R-:W-:Y:S01]  /*cdc0*/  FSETP.GEU.AND P3, PT, R114, -126, PT ;  /* 0xc2fc00007200780b */ /* 0x000fe20003f6e000 */
[----:B----4-:R-:W-:Y:S01]  /*cdd0*/  @!P6 FMUL R110, R110, R110 ;  /* 0x0000006e6e6ee220 */ /* 0x010fe20000400000 */
[----:B------:R-:W-:Y:S01]  /*cde0*/  FSETP.GEU.AND P6, PT, R123, -126, PT ;  /* 0xc2fc00007b00780b */ /* 0x000fe20003fce000 */
[----:B--2---:R-:W-:Y:S01]  /*cdf0*/  @!P4 FMUL R111, R111, R111 ;  /* 0x0000006f6f6fc220 */ /* 0x004fe20000400000 */
[----:B------:R-:W-:-:S07]  /*ce00*/  FSETP.GEU.AND P4, PT, R139, -126, PT ;  /* 0xc2fc00008b00780b */ /* 0x000fce0003f8e000 */
[----:B------:R-:W-:Y:S02]  /*ce10*/  @!P5 FMUL R138, R138, 0.5 ;  /* 0x3f0000008a8ad820 */ /* 0x000fe40000400000 */
[----:B------:R-:W-:Y:S02]  /*ce20*/  @!P3 FMUL R114, R114, 0.5 ;  /* 0x3f0000007272b820 */ /* 0x000fe40000400000 */
[----:B------:R-:W-:Y:S02]  /*ce30*/  @!P6 FMUL R123, R123, 0.5 ;  /* 0x3f0000007b7be820 */ /* 0x000fe40000400000 */
[----:B------:R-:W1:Y:S01]  /*ce40*/  MUFU.EX2 R138, R138 ;  /* 0x0000008a008a7308 */ /* 0x000e620000000800 */
[----:B------:R-:W-:-:S07]  /*ce50*/  @!P4 FMUL R139, R139, 0.5 ;  /* 0x3f0000008b8bc820 */ /* 0x000fce0000400000 */
[----:B------:R-:W2:Y:S08]  /*ce60*/  MUFU.EX2 R114, R114 ;  /* 0x0000007200727308 */ /* 0x000eb00000000800 */
[----:B------:R-:W3:Y:S08]  /*ce70*/  MUFU.EX2 R123, R123 ;  /* 0x0000007b007b7308 */ /* 0x000ef00000000800 */
[----:B------:R-:W4:Y:S01]  /*ce80*/  MUFU.EX2 R139, R139 ;  /* 0x0000008b008b7308 */ /* 0x000f220000000800 */
[----:B------:R-:W-:-:S01]  /*ce90*/  FFMA R126, R126, UR7, -R5 ;  /* 0x000000077e7e7c23 */ /* 0x000fc20008000805 */
[--C-:B------:R-:W-:Y:S01]  /*cea0*/  FFMA R142, R142, UR7, -R5.reuse ;  /* 0x000000078e8e7c23 */ /* 0x100fe20008000805 */
[----:B-1----:R-:W-:Y:S01]  /*ceb0*/  @!P5 FMUL R138, R138, R138 ;  /* 0x0000008a8a8ad220 */ /* 0x002fe20000400000 */
[----:B--2---:R-:W-:Y:S01]  /*cec0*/  @!P3 FMUL R114, R114, R114 ;  /* 0x000000727272b220 */ /* 0x004fe20000400000 */
[----:B------:R-:W-:-:S01]  /*ced0*/  FFMA R115, R115, UR7, -R5 ;  /* 0x0000000773737c23 */ /* 0x000fc20008000805 */
[----:B------:R-:W-:Y:S01]  /*cee0*/  FFMA R127, R127, UR7, -R5 ;  /* 0x000000077f7f7c23 */ /* 0x000fe20008000805 */
[----:B------:R-:W-:-:S02]  /*cef0*/  FSETP.GEU.AND P5, PT, R126, -126, PT ;  /* 0xc2fc00007e00780b */ /* 0x000fc40003fae000 */
[----:B------:R-:W-:Y:S01]  /*cf00*/  FSETP.GEU.AND P3, PT, R142, -126, PT ;  /* 0xc2fc00008e00780b */ /* 0x000fe20003f6e000 */
[----:B---3--:R-:W-:Y:S01]  /*cf10*/  @!P6 FMUL R123, R123, R123 ;  /* 0x0000007b7b7be220 */ /* 0x008fe20000400000 */
[----:B------:R-:W-:Y:S01]  /*cf20*/  FSETP.GEU.AND P6, PT, R115, -126, PT ;  /* 0xc2fc00007300780b */ /* 0x000fe20003fce000 */
[----:B----4-:R-:W-:Y:S01]  /*cf30*/  @!P4 FMUL R139, R139, R139 ;  /* 0x0000008b8b8bc220 */ /* 0x010fe20000400000 */
        /* <DEDUP_REMOVED lines=20> */
[----:B------:R-:W-:Y:S01]  /*d080*/  FSETP.GEU.AND P4, PT, R131, -126, PT ;  /* 0xc2fc00008300780b */ /* 0x000fe20003f8e000 */
[----:B------:R-:W-:-:S06]  /*d090*/  FMUL R21, R21, R7 ;  /* 0x0000000715157220 */ /* 0x000fcc0000400000 */
[----:B------:R-:W-:Y:S02]  /*d0a0*/  @!P5 FMUL R118, R118, 0.5 ;  /* 0x3f0000007676d820 */ /* 0x000fe40000400000 */
[----:B------:R-:W-:Y:S01]  /*d0b0*/  @!P3 FMUL R130, R130, 0.5 ;  /* 0x3f0000008282b820 */ /* 0x000fe20000400000 */
[-C--:B------:R-:W-:Y:S01]  /*d0c0*/  FMUL R20, R20, R7.reuse ;  /* 0x0000000714147220 */ /* 0x080fe20000400000 */
        /* <DEDUP_REMOVED lines=40> */
[----:B------:R-:W-:Y:S01]  /*d350*/  FMUL R165, R165, R7 ;  /* 0x00000007a5a57220 */ /* 0x000fe20000400000 */
[----:B------:R-:W-:Y:S01]  /*d360*/  FFMA R11, R7, R11, R9 ;  /* 0x0000000b070b7223 */ /* 0x000fe20000000009 */
[----:B------:R-:W-:-:S01]  /*d370*/  FADD R9, R26, R90 ;  /* 0x0000005a1a097221 */ /* 0x000fc20000000000 */
[----:B------:R-:W-:Y:S01]  /*d380*/  FADD R7, R58, R122 ;  /* 0x0000007a3a077221 */ /* 0x000fe20000000000 */
[----:B------:R-:W-:Y:S01]  /*d390*/  @!P6 FMUL R143, R143, 0.5 ;  /* 0x3f0000008f8fe820 */ /* 0x000fe20000400000 */
[----:B------:R-:W-:Y:S01]  /*d3a0*/  @!P4 FMUL R131, R131, 0.5 ;  /* 0x3f0000008383c820 */ /* 0x000fe20000400000 */
[----:B------:R1:W-:Y:S01]  /*d3b0*/  STL [R1+0x24], R21 ;  /* 0x0000241501007387 */ /* 0x0003e20000100800 */
[----:B------:R-:W2:Y:S01]  /*d3c0*/  MUFU.EX2 R118, R118 ;  /* 0x0000007600767308 */ /* 0x000ea20000000800 */
[----:B------:R-:W-:-:S01]  /*d3d0*/  FADD R9, R9, R7 ;  /* 0x0000000709097221 */ /* 0x000fc20000000000 */
[----:B------:R-:W-:-:S06]  /*d3e0*/  FADD R7, R42, R106 ;  /* 0x0000006a2a077221 */ /* 0x000fcc0000000000 */
[----:B------:R-:W3:Y:S01]  /*d3f0*/  MUFU.EX2 R130, R130 ;  /* 0x0000008200827308 */ /* 0x000ee20000000800 */
[----:B-1----:R-:W-:-:S01]  /*d400*/  FADD R21, -R8, R18 ;  /* 0x0000001208157221 */ /* 0x002fc20000000100 */
[----:B------:R-:W-:-:S04]  /*d410*/  FADD R8, R74, R138 ;  /* 0x0000008a4a087221 */ /* 0x000fc80000000000 */
[----:B------:R-:W-:Y:S02]  /*d420*/  FADD R7, R7, R8 ;  /* 0x0000000807077221 */ /* 0x000fe40000000000 */
[----:B------:R-:W1:Y:S02]  /*d430*/  MUFU.EX2 R143, R143 ;  /* 0x0000008f008f7308 */ /* 0x000e640000000800 */
[----:B------:R-:W-:-:S06]  /*d440*/  FADD R18, R9, R7 ;  /* 0x0000000709127221 */ /* 0x000fcc0000000000 */
[----:B------:R-:W4:Y:S01]  /*d450*/  MUFU.EX2 R131, R131 ;  /* 0x0000008300837308 */ /* 0x000f220000000800 */
[----:B------:R-:W-:-:S01]  /*d460*/  FADD R9, R27, R91 ;  /* 0x0000005b1b097221 */ /* 0x000fc20000000000 */
[----:B------:R-:W-:Y:S01]  /*d470*/  FADD R7, R59, R123 ;  /* 0x0000007b3b077221 */ /* 0x000fe20000000000 */
[----:B------:R-:W-:-:S01]  /*d480*/  FFMA R146, R146, UR7, -R5 ;  /* 0x0000000792927c23 */ /* 0x000fc20008000805 */
[----:B------:R-:W-:Y:S01]  /*d490*/  FFMA R147, R147, UR7, -R5 ;  /* 0x0000000793937c23 */ /* 0x000fe20008000805 */
[----:B------:R-:W-:-:S01]  /*d4a0*/  FADD R8, R75, R139 ;  /* 0x0000008b4b087221 */ /* 0x000fc20000000000 */
[----:B------:R-:W-:Y:S01]  /*d4b0*/  FADD R9, R9, R7 ;  /* 0x0000000709097221 */ /* 0x000fe20000000000 */
[----:B------:R-:W-:-:S01]  /*d4c0*/  FADD R7, R43, R107 ;  /* 0x0000006b2b077221 */ /* 0x000fc20000000000 */
[----:B--2---:R-:W-:Y:S01]  /*d4d0*/  @!P5 FMUL R118, R118, R118 ;  /* 0x000000767676d220 */ /* 0x004fe20000400000 */
[----:B---3--:R-:W-:Y:S01]  /*d4e0*/  @!P3 FMUL R130, R130, R130 ;  /* 0x000000828282b220 */ /* 0x008fe20000400000 */
[--C-:B------:R-:W-:Y:S01]  /*d4f0*/  FFMA R134, R134, UR7, -R5.reuse ;  /* 0x0000000786867c23 */ /* 0x100fe20008000805 */
[----:B------:R-:W-:-:S01]  /*d500*/  FFMA R150, R150, UR7, -R5 ;  /* 0x0000000796967c23 */ /* 0x000fc20008000805 */
[----:B------:R-:W-:-:S02]  /*d510*/  FSETP.GEU.AND P5, PT, R146, -126, PT ;  /* 0xc2fc00009200780b */ /* 0x000fc40003fae000 */
[----:B------:R-:W-:Y:S01]  /*d520*/  FSETP.GEU.AND P3, PT, R147, -126, PT ;  /* 0xc2fc00009300780b */ /* 0x000fe20003f6e000 */
[----:B------:R-:W-:Y:S01]  /*d530*/  FADD R7, R7, R8 ;  /* 0x0000000807077221 */ /* 0x000fe20000000000 */
[----:B-1----:R-:W-:Y:S01]  /*d540*/  @!P6 FMUL R143, R143, R143 ;  /* 0x0000008f8f8fe220 */ /* 0x002fe20000400000 */
[----:B----4-:R-:W-:Y:S01]  /*d550*/  @!P4 FMUL R131, R131, R131 ;  /* 0x000000838383c220 */ /* 0x010fe20000400000 */
[----:B------:R-:W-:Y:S01]  /*d560*/  FSETP.GEU.AND P6, PT, R134, -126, PT ;  /* 0xc2fc00008600780b */ /* 0x000fe20003fce000 */
[----:B------:R-:W-:Y:S01]  /*d570*/  FADD R17, R9, R7 ;  /* 0x0000000709117221 */ /* 0x000fe20000000000 */
[----:B------:R-:W-:Y:S01]  /*d580*/  FSETP.GEU.AND P4, PT, R150, -126, PT ;  /* 0xc2fc00009600780b */ /* 0x000fe20003f8e000 */
[----:B------:R-:W-:Y:S01]  /*d590*/  FADD R9, R30, R94 ;  /* 0x0000005e1e097221 */ /* 0x000fe20000000000 */
[----:B------:R-:W-:-:S01]  /*d5a0*/  FADD R7, R62, R126 ;  /* 0x0000007e3e077221 */ /* 0x000fc20000000000 */
[----:B------:R-:W-:-:S03]  /*d5b0*/  FADD R8, R78, R142 ;  /* 0x0000008e4e087221 */ /* 0x000fc60000000000 */
[----:B------:R-:W-:Y:S01]  /*d5c0*/  FADD R9, R9, R7 ;  /* 0x0000000709097221 */ /* 0x000fe20000000000 */
[----:B------:R-:W-:-:S01]  /*d5d0*/  FADD R7, R46, R110 ;  /* 0x0000006e2e077221 */ /* 0x000fc20000000000 */
[----:B------:R-:W-:Y:S01]  /*d5e0*/  @!P5 FMUL R146, R146, 0.5 ;  /* 0x3f0000009292d820 */ /* 0x000fe20000400000 */
[----:B------:R-:W-:Y:S02]  /*d5f0*/  @!P3 FMUL R147, R147, 0.5 ;  /* 0x3f0000009393b820 */ /* 0x000fe40000400000 */
[----:B------:R-:W-:Y:S01]  /*d600*/  FADD R7, R7, R8 ;  /* 0x0000000807077221 */ /* 0x000fe20000000000 */
[----:B------:R-:W-:Y:S01]  /*d610*/  @!P6 FMUL R134, R134, 0.5 ;  /* 0x3f0000008686e820 */ /* 0x000fe20000400000 */
[----:B------:R-:W-:Y:S01]  /*d620*/  @!P4 FMUL R150, R150, 0.5 ;  /* 0x3f0000009696c820 */ /* 0x000fe20000400000 */
[----:B------:R-:W1:Y:S01]  /*d630*/  MUFU.EX2 R146, R146 ;  /* 0x0000009200927308 */ /* 0x000e620000000800 */
[----:B------:R-:W-:-:S01]  /*d640*/  FADD R16, R9, R7 ;  /* 0x0000000709107221 */ /* 0x000fc20000000000 */
[----:B------:R-:W-:Y:S01]  /*d650*/  FADD R9, R31, R95 ;  /* 0x0000005f1f097221 */ /* 0x000fe20000000000 */
[----:B------:R-:W-:-:S05]  /*d660*/  FADD R7, R63, R127 ;  /* 0x0000007f3f077221 */ /* 0x000fca0000000000 */
[----:B------:R-:W2:Y:S01]  /*d670*/  MUFU.EX2 R147, R147 ;  /* 0x0000009300937308 */ /* 0x000ea20000000800 */
[----:B------:R-:W-:-:S01]  /*d680*/  FADD R9, R9, R7 ;  /* 0x0000000709097221 */ /* 0x000fc20000000000 */
[----:B------:R-:W-:Y:S01]  /*d690*/  FADD R7, R47, R111 ;  /* 0x0000006f2f077221 */ /* 0x000fe20000000000 */
[----:B------:R-:W-:-:S05]  /*d6a0*/  FADD R8, R79, R143 ;  /* 0x0000008f4f087221 */ /* 0x000fca0000000000 */
[----:B------:R-:W3:Y:S01]  /*d6b0*/  MUFU.EX2 R134, R134 ;  /* 0x0000008600867308 */ /* 0x000ee20000000800 */
[----:B------:R-:W-:-:S07]  /*d6c0*/  FADD R7, R7, R8 ;  /* 0x0000000807077221 */ /* 0x000fce0000000000 */
[----:B------:R-:W4:Y:S01]  /*d6d0*/  MUFU.EX2 R150, R150 ;  /* 0x0000009600967308 */ /* 0x000f220000000800 */
[----:B------:R-:W-:-:S01]  /*d6e0*/  FFMA R135, R135, UR7, -R5 ;  /* 0x0000000787877c23 */ /* 0x000fc20008000805 */
[----:B------:R-:W-:Y:S01]  /*d6f0*/  FADD R15, R9, R7 ;  /* 0x00000007090f7221 */ /* 0x000fe20000000000 */
[----:B------:R-:W-:-:S01]  /*d700*/  FADD R9, R34, R98 ;  /* 0x0000006222097221 */ /* 0x000fc20000000000 */
[----:B------:R-:W-:Y:S01]  /*d710*/  FADD R7, R66, R130 ;  /* 0x0000008242077221 */ /* 0x000fe20000000000 */
[----:B------:R-:W-:-:S01]  /*d720*/  FFMA R87, R87, UR7, -R5 ;  /* 0x0000000757577c23 */ /* 0x000fc20008000805 */
[--C-:B------:R-:W-:Y:S01]  /*d730*/  FFMA R119, R119, UR7, -R5.reuse ;  /* 0x0000000777777c23 */ /* 0x100fe20008000805 */
[----:B-1----:R-:W-:Y:S01]  /*d740*/  @!P5 FMUL R146, R146, R146 ;  /* 0x000000929292d220 */ /* 0x002fe20000400000 */
[----:B--2---:R-:W-:Y:S01]  /*d750*/  @!P3 FMUL R147, R147, R147 ;  /* 0x000000939393b220 */ /* 0x004fe20000400000 */
[----:B------:R-:W-:-:S01]  /*d760*/  FFMA R5, R151, UR7, -R5 ;  /* 0x0000000797057c23 */ /* 0x000fc20008000805 */
[----:B------:R-:W-:Y:S01]  /*d770*/  FSETP.GEU.AND P3, PT, R135, -126, PT ;  /* 0xc2fc00008700780b */ /* 0x000fe20003f6e000 */
[----:B------:R-:W-:-:S01]  /*d780*/  FADD R9, R9, R7 ;  /* 0x0000000709097221 */ /* 0x000fc20000000000 */
[----:B------:R-:W-:Y:S01]  /*d790*/  FADD R7, R50, R114 ;  /* 0x0000007232077221 */ /* 0x000fe20000000000 */
[----:B------:R-:W-:-:S01]  /*d7a0*/  FADD R8, R82, R146 ;  /* 0x0000009252087221 */ /* 0x000fc20000000000 */
[----:B---3--:R-:W-:Y:S01]  /*d7b0*/  @!P6 FMUL R134, R134, R134 ;  /* 0x000000868686e220 */ /* 0x008fe20000400000 */
[----:B------:R-:W-:Y:S01]  /*d7c0*/  FSETP.GEU.AND P5, PT, R87, -126, PT ;  /* 0xc2fc00005700780b */ /* 0x000fe20003fae000 */
[----:B----4-:R-:W-:Y:S01]  /*d7d0*/  @!P4 FMUL R150, R150, R150 ;  /* 0x000000969696c220 */ /* 0x010fe20000400000 */
[----:B------:R-:W-:-:S02]  /*d7e0*/  FSETP.GEU.AND P6, PT, R119, -126, PT ;  /* 0xc2fc00007700780b */ /* 0x000fc40003fce000 */
[----:B------:R-:W-:Y:S01]  /*d7f0*/  FSETP.GEU.AND P4, PT, R5, -126, PT ;  /* 0xc2fc00000500780b */ /* 0x000fe20003f8e000 */
[----:B------:R-:W-:-:S03]  /*d800*/  FADD R7, R7, R8 ;  /* 0x0000000807077221 */ /* 0x000fc60000000000 */
[----:B------:R-:W-:Y:S01]  /*d810*/  @!P3 FMUL R135, R135, 0.5 ;  /* 0x3f0000008787b820 */ /* 0x000fe20000400000 */
[----:B------:R-:W-:-:S01]  /*d820*/  FADD R14, R9, R7 ;  /* 0x00000007090e7221 */ /* 0x000fc20000000000 */
[----:B------:R-:W-:Y:S01]  /*d830*/  FADD R9, R35, R99 ;  /* 0x0000006323097221 */ /* 0x000fe20000000000 */
[----:B------:R-:W-:-:S01]  /*d840*/  FADD R7, R67, R131 ;  /* 0x0000008343077221 */ /* 0x000fc20000000000 */
[----:B------:R-:W-:Y:S01]  /*d850*/  FADD R8, R83, R147 ;  /* 0x0000009353087221 */ /* 0x000fe20000000000 */
[----:B------:R-:W-:Y:S02]  /*d860*/  @!P5 FMUL R87, R87, 0.5 ;  /* 0x3f0000005757d820 */ /* 0x000fe40000400000 */
[----:B------:R-:W-:Y:S01]  /*d870*/  FADD R9, R9, R7 ;  /* 0x0000000709097221 */ /* 0x000fe20000000000 */
[----:B------:R-:W-:-:S01]  /*d880*/  FADD R7, R51, R115 ;  /* 0x0000007333077221 */ /* 0x000fc20000000000 */
[----:B------:R-:W-:Y:S01]  /*d890*/  @!P6 FMUL R119, R119, 0.5 ;  /* 0x3f0000007777e820 */ /* 0x000fe20000400000 */
[----:B------:R-:W-:Y:S01]  /*d8a0*/  @!P4 FMUL R5, R5, 0.5 ;  /* 0x3f0000000505c820 */ /* 0x000fe20000400000 */
[----:B------:R-:W1:Y:S01]  /*d8b0*/  MUFU.EX2 R135, R135 ;  /* 0x0000008700877308 */ /* 0x000e620000000800 */
[----:B------:R-:W-:-:S04]  /*d8c0*/  FADD R7, R7, R8 ;  /* 0x0000000807077221 */ /* 0x000fc80000000000 */
[----:B------:R-:W-:Y:S01]  /*d8d0*/  FADD R13, R9, R7 ;  /* 0x00000007090d7221 */ /* 0x000fe20000000000 */
[----:B------:R-:W-:-:S02]  /*d8e0*/  FADD R9, R38, R102 ;  /* 0x0000006626097221 */ /* 0x000fc40000000000 */
[----:B------:R-:W2:Y:S01]  /*d8f0*/  MUFU.EX2 R87, R87 ;  /* 0x0000005700577308 */ /* 0x000ea20000000800 */
[----:B------:R-:W-:-:S07]  /*d900*/  FADD R7, R70, R134 ;  /* 0x0000008646077221 */ /* 0x000fce0000000000 */
[----:B------:R-:W3:Y:S01]  /*d910*/  MUFU.EX2 R119, R119 ;  /* 0x0000007700777308 */ /* 0x000ee20000000800 */
[----:B------:R-:W-:-:S07]  /*d920*/  FADD R9, R9, R7 ;  /* 0x0000000709097221 */ /* 0x000fce0000000000 */
[----:B------:R-:W4:Y:S01]  /*d930*/  MUFU.EX2 R5, R5 ;  /* 0x0000000500057308 */ /* 0x000f220000000800 */
[----:B------:R-:W-:-:S01]  /*d940*/  FADD R7, R54, R118 ;  /* 0x0000007636077221 */ /* 0x000fc20000000000 */
[----:B------:R-:W-:Y:S01]  /*d950*/  FADD R8, R86, R150 ;  /* 0x0000009656087221 */ /* 0x000fe20000000000 */
[----:B-1----:R-:W-:-:S03]  /*d960*/  @!P3 FMUL R135, R135, R135 ;  /* 0x000000878787b220 */ /* 0x002fc60000400000 */
[----:B------:R-:W-:Y:S01]  /*d970*/  FADD R7, R7, R8 ;  /* 0x0000000807077221 */ /* 0x000fe20000000000 */
[----:B------:R-:W-:-:S01]  /*d980*/  FADD R8, R71, R135 ;  /* 0x0000008747087221 */ /* 0x000fc20000000000 */
[----:B--2---:R-:W-:Y:S02]  /*d990*/  @!P5 FMUL R87, R87, R87 ;  /* 0x000000575757d220 */ /* 0x004fe40000400000 */
[----:B------:R-:W-:-:S01]  /*d9a0*/  FADD R12, R9, R7 ;  /* 0x00000007090c7221 */ /* 0x000fc20000000000 */
[----:B------:R-:W-:Y:S01]  /*d9b0*/  FADD R7, R39, R103 ;  /* 0x0000006727077221 */ /* 0x000fe20000000000 */
[----:B---3--:R-:W-:Y:S01]  /*d9c0*/  @!P6 FMUL R119, R119, R119 ;  /* 0x000000777777e220 */ /* 0x008fe20000400000 */
[----:B----4-:R-:W-:Y:S02]  /*d9d0*/  @!P4 FMUL R5, R5, R5 ;  /* 0x000000050505c220 */ /* 0x010fe40000400000 */
[----:B------:R-:W-:-:S01]  /*d9e0*/  FADD R7, R7, R8 ;  /* 0x0000000807077221 */ /* 0x000fc20000000000 */
[----:B------:R-:W-:Y:S01]  /*d9f0*/  FADD R9, R55, R119 ;  /* 0x0000007737097221 */ /* 0x000fe20000000000 */
[----:B------:R-:W-:-:S01]  /*da00*/  FADD R8, R87, R5 ;  /* 0x0000000557087221 */ /* 0x000fc20000000000 */
[----:B------:R-:W-:Y:S03]  /*da10*/  STL [R1+0x30], R20 ;  /* 0x0000301401007387 */ /* 0x000fe60000100800 */
[----:B------:R-:W-:-:S01]  /*da20*/  FADD R8, R9, R8 ;  /* 0x0000000809087221 */ /* 0x000fc20000000000 */
[----:B------:R-:W-:Y:S01]  /*da30*/  STL [R1+0x34], R19 ;  /* 0x0000341301007387 */ /* 0x000fe20000100800 */
[----:B------:R-:W-:-:S03]  /*da40*/  F2FP.SATFINITE.E4M3.F32.PACK_AB_MERGE_C R24, RZ, R24, RZ ;  /* 0x00000018ff18723e */ /* 0x000fc600048070ff */
[----:B------:R-:W2:Y:S01]  /*da50*/  LDL.LU R235, [R1+0x3c] ;  /* 0x00003c0001eb7983 */ /* 0x000ea20000300800 */
[----:B------:R-:W-:-:S03]  /*da60*/  F2FP.SATFINITE.E4M3.F32.PACK_AB_MERGE_C R25, RZ, R25, RZ ;  /* 0x00000019ff19723e */ /* 0x000fc600048070ff */
[----:B------:R1:W-:Y:S01]  /*da70*/  STL [R1+0x9c], R11 ;  /* 0x00009c0b01007387 */ /* 0x0003e20000100800 */
[----:B------:R-:W-:Y:S02]  /*da80*/  F2FP.SATFINITE.E4M3.F32.PACK_AB_MERGE_C R10, RZ, R10, RZ ;  /* 0x0000000aff0a723e */ /* 0x000fe400048070ff */
[----:B------:R-:W-:Y:S01]  /*da90*/  F2FP.SATFINITE.E4M3.F32.PACK_AB_MERGE_C R9, RZ, R29, RZ ;  /* 0x0000001dff09723e */ /* 0x000fe200048070ff */
[----:B------:R-:W3:Y:S01]  /*daa0*/  LDL.LU R151, [R1+0x38] ;  /* 0x0000380001977983 */ /* 0x000ee20000300800 */
[----:B------:R-:W-:Y:S01]  /*dab0*/  LOP3.LUT R24, R24, 0xff, RZ, 0xc0, !PT ;  /* 0x000000ff18187812 */ /* 0x000fe200078ec0ff */
[----:B-1----:R-:W-:Y:S01]  /*dac0*/  FADD R11, R7, R8 ;  /* 0x00000008070b7221 */ /* 0x002fe20000000000 */
[----:B------:R-:W-:Y:S02]  /*dad0*/  F2FP.SATFINITE.E4M3.F32.PACK_AB_MERGE_C R7, RZ, R32, RZ ;  /* 0x00000020ff07723e */ /* 0x000fe400048070ff */
[----:B------:R-:W-:Y:S02]  /*dae0*/  F2FP.SATFINITE.E4M3.F32.PACK_AB_MERGE_C R8, RZ, R33, RZ ;  /* 0x00000021ff08723e */ /* 0x000fe400048070ff */
[----:B------:R-:W-:-:S02]  /*daf0*/  LOP3.LUT R25, R25, 0xffff, RZ, 0xc0, !PT ;  /* 0x0000ffff19197812 */ /* 0x000fc400078ec0ff */
[----:B------:R-:W-:Y:S02]  /*db00*/  LOP3.LUT R10, R10, 0xff, RZ, 0xc0, !PT ;  /* 0x000000ff0a0a7812 */ /* 0x000fe400078ec0ff */
[----:B------:R-:W-:Y:S02]  /*db10*/  LOP3.LUT R9, R9, 0xffff, RZ, 0xc0, !PT ;  /* 0x0000ffff09097812 */ /* 0x000fe400078ec0ff */
[----:B------:R-:W-:Y:S02]  /*db20*/  LOP3.LUT R7, R7, 0xff, RZ, 0xc0, !PT ;  /* 0x000000ff07077812 */ /* 0x000fe400078ec0ff */
[----:B------:R-:W-:Y:S02]  /*db30*/  LOP3.LUT R8, R8, 0xffff, RZ, 0xc0, !PT ;  /* 0x0000ffff08087812 */ /* 0x000fe400078ec0ff */
[----:B------:R-:W-:Y:S02]  /*db40*/  PRMT R149, R25, 0x7604, R24 ;  /* 0x0000760419957816 */ /* 0x000fe40000000018 */
[----:B------:R-:W-:-:S02]  /*db50*/  PRMT R28, R9, 0x7604, R10 ;  /* 0x00007604091c7816 */ /* 0x000fc4000000000a */
[----:B------:R-:W-:Y:S02]  /*db60*/  PRMT R25, R8, 0x7604, R7 ;  /* 0x0000760408197816 */ /* 0x000fe40000000007 */
[----:B------:R-:W-:Y:S02]  /*db70*/  F2FP.SATFINITE.E4M3.F32.PACK_AB_MERGE_C R9, RZ, R36, RZ ;  /* 0x00000024ff09723e */ /* 0x000fe400048070ff */
[----:B------:R-:W-:Y:S02]  /*db80*/  F2FP.SATFINITE.E4M3.F32.PACK_AB_MERGE_C R7, RZ, R37, RZ ;  /* 0x00000025ff07723e */ /* 0x000fe400048070ff */
[----:B------:R-:W-:Y:S02]  /*db90*/  F2FP.SATFINITE.E4M3.F32.PACK_AB_MERGE_C R8, RZ, R40, RZ ;  /* 0x00000028ff08723e */ /* 0x000fe400048070ff */
[----:B------:R-:W-:Y:S02]  /*dba0*/  F2FP.SATFINITE.E4M3.F32.PACK_AB_MERGE_C R41, RZ, R41, RZ ;  /* 0x00000029ff29723e */ /* 0x000fe400048070ff */
[----:B------:R-:W-:-:S02]  /*dbb0*/  F2FP.SATFINITE.E4M3.F32.PACK_AB_MERGE_C R44, RZ, R44, RZ ;  /* 0x0000002cff2c723e */ /* 0x000fc400048070ff */
[----:B------:R-:W-:Y:S02]  /*dbc0*/  LOP3.LUT R9, R9, 0xff, RZ, 0xc0, !PT ;  /* 0x000000ff09097812 */ /* 0x000fe400078ec0ff */
[----:B------:R-:W-:Y:S02]  /*dbd0*/  LOP3.LUT R7, R7, 0xffff, RZ, 0xc0, !PT ;  /* 0x0000ffff07077812 */ /* 0x000fe400078ec0ff */
[----:B------:R-:W-:Y:S02]  /*dbe0*/  F2FP.SATFINITE.E4M3.F32.PACK_AB_MERGE_C R45, RZ, R45, RZ ;  /* 0x0000002dff2d723e */ /* 0x000fe400048070ff */
[----:B------:R-:W-:Y:S02]  /*dbf0*/  F2FP.SATFINITE.E4M3.F32.PACK_AB_MERGE_C R48, RZ, R48, RZ ;  /* 0x00000030ff30723e */ /* 0x000fe400048070ff */
[----:B------:R-:W-:Y:S02]  /*dc00*/  F2FP.SATFINITE.E4M3.F32.PACK_AB_MERGE_C R49, RZ, R49, RZ ;  /* 0x00000031ff31723e */ /* 0x000fe400048070ff */
[----:B------:R-:W-:-:S02]  /*dc10*/  LOP3.LUT R8, R8, 0xff, RZ, 0xc0, !PT ;  /* 0x000000ff08087812 */ /* 0x000fc400078ec0ff */
[----:B------:R-:W-:Y:S02]  /*dc20*/  LOP3.LUT R22, R41, 0xffff, RZ, 0xc0, !PT ;  /* 0x0000ffff29167812 */ /* 0x000fe400078ec0ff */
[----:B------:R-:W-:Y:S02]  /*dc30*/  LOP3.LUT R44, R44, 0xff, RZ, 0xc0, !PT ;  /* 0x000000ff2c2c7812 */ /* 0x000fe400078ec0ff */
[----:B------:R-:W-:Y:S02]  /*dc40*/  F2FP.SATFINITE.E4M3.F32.PACK_AB_MERGE_C R52, RZ, R52, RZ ;  /* 0x00000034ff34723e */ /* 0x000fe400048070ff */
[----:B------:R-:W-:Y:S02]  /*dc50*/  PRMT R24, R7, 0x7604, R9 ;  /* 0x0000760407187816 */ /* 0x000fe40000000009 */
[----:B------:R-:W-:Y:S02]  /*dc60*/  LOP3.LUT R10, R45, 0xffff, RZ, 0xc0, !PT ;  /* 0x0000ffff2d0a7812 */ /* 0x000fe400078ec0ff */
[----:B------:R-:W-:Y:S01]  /*dc70*/  LOP3.LUT R48, R48, 0xff, RZ, 0xc0, !PT ;  /* 0x000000ff30307812 */ /* 0x000fe200078ec0ff */
[----:B------:R-:W4:Y:S01]  /*dc80*/  LDL.LU R45, [R1+0x2c] ;  /* 0x00002c00012d7983 */ /* 0x000f220000300800 */
[----:B------:R-:W-:-:S02]  /*dc90*/  F2FP.SATFINITE.E4M3.F32.PACK_AB_MERGE_C R53, RZ, R53, RZ ;  /* 0x00000035ff35723e */ /* 0x000fc400048070ff */
[----:B------:R-:W-:Y:S02]  /*dca0*/  F2FP.SATFINITE.E4M3.F32.PACK_AB_MERGE_C R56, RZ, R56, RZ ;  /* 0x00000038ff38723e */ /* 0x000fe400048070ff */
[----:B------:R-:W-:Y:S02]  /*dcb0*/  LOP3.LUT R9, R49, 0xffff, RZ, 0xc0, !PT ;  /* 0x0000ffff31097812 */ /* 0x000fe400078ec0ff */
[----:B------:R-:W-:Y:S01]  /*dcc0*/  F2FP.SATFINITE.E4M3.F32.PACK_AB_MERGE_C R57, RZ, R57, RZ ;  /* 0x00000039ff39723e */ /* 0x000fe200048070ff */
[----:B------:R-:W2:Y:S01]  /*dcd0*/  LDL.LU R49, [R1+0x28] ;  /* 0x0000280001317983 */ /* 0x000ea20000300800 */
[----:B------:R-:W-:Y:S02]  /*dce0*/  PRMT R22, R22, 0x7604, R8 ;  /* 0x0000760416167816 */ /* 0x000fe40000000008 */
[----:B------:R-:W-:Y:S02]  /*dcf0*/  LOP3.LUT R52, R52, 0xff, RZ, 0xc0, !PT ;  /* 0x000000ff34347812 */ /* 0x000fe400078ec0ff */
[----:B------:R-:W-:-:S02]  /*dd00*/  F2FP.SATFINITE.E4M3.F32.PACK_AB_MERGE_C R60, RZ, R60, RZ ;  /* 0x0000003cff3c723e */ /* 0x000fc400048070ff */
[----:B------:R-:W-:Y:S02]  /*dd10*/  PRMT R10, R10, 0x7604, R44 ;  /* 0x000076040a0a7816 */ /* 0x000fe4000000002c */
[----:B------:R-:W-:Y:S01]  /*dd20*/  LOP3.LUT R8, R53, 0xffff, RZ, 0xc0, !PT ;  /* 0x0000ffff35087812 */ /* 0x000fe200078ec0ff */
[----:B------:R-:W2:Y:S01]  /*dd30*/  LDL.LU R44, [R1+0x1c] ;  /* 0x00001c00012c7983 */ /* 0x000ea20000300800 */
[----:B------:R-:W-:Y:S02]  /*dd40*/  LOP3.LUT R56, R56, 0xff, RZ, 0xc0, !PT ;  /* 0x000000ff38387812 */ /* 0x000fe400078ec0ff */
[----:B------:R-:W-:Y:S02]  /*dd50*/  F2FP.SATFINITE.E4M3.F32.PACK_AB_MERGE_C R61, RZ, R61, RZ ;  /* 0x0000003dff3d723e */ /* 0x000fe400048070ff */
[----:B------:R-:W-:Y:S02]  /*dd60*/  F2FP.SATFINITE.E4M3.F32.PACK_AB_MERGE_C R64, RZ, R64, RZ ;  /* 0x00000040ff40723e */ /* 0x000fe400048070ff */
[----:B------:R-:W-:-:S02]  /*dd70*/  PRMT R9, R9, 0x7604, R48 ;  /* 0x0000760409097816 */ /* 0x000fc40000000030 */
[----:B------:R-:W-:Y:S01]  /*dd80*/  LOP3.LUT R7, R57, 0xffff, RZ, 0xc0, !PT ;  /* 0x0000ffff39077812 */ /* 0x000fe200078ec0ff */
[----:B------:R-:W2:Y:S01]  /*dd90*/  LDL.LU R48, [R1+0x18] ;  /* 0x0000180001307983 */ /* 0x000ea20000300800 */
[----:B------:R-:W-:Y:S02]  /*dda0*/  F2FP.SATFINITE.E4M3.F32.PACK_AB_MERGE_C R65, RZ, R65, RZ ;  /* 0x00000041ff41723e */ /* 0x000fe400048070ff */
[----:B------:R-:W-:Y:S01]  /*ddb0*/  F2FP.SATFINITE.E4M3.F32.PACK_AB_MERGE_C R68, RZ, R68, RZ ;  /* 0x00000044ff44723e */ /* 0x000fe200048070ff */
[----:B------:R-:W2:Y:S01]  /*ddc0*/  LDL.LU R53, [R1+0xc] ;  /* 0x00000c0001357983 */ /* 0x000ea20000300800 */
[----:B------:R-:W-:Y:S02]  /*ddd0*/  LOP3.LUT R60, R60, 0xff, RZ, 0xc0, !PT ;  /* 0x000000ff3c3c7812 */ /* 0x000fe400078ec0ff */
[----:B------:R-:W-:Y:S01]  /*dde0*/  F2FP.SATFINITE.E4M3.F32.PACK_AB_MERGE_C R69, RZ, R69, RZ ;  /* 0x00000045ff45723e */ /* 0x000fe200048070ff */
[----:B------:R-:W2:Y:S01]  /*ddf0*/  LDL.LU R57, [R1+0x8] ;  /* 0x0000080001397983 */ /* 0x000ea20000300800 */
[----:B------:R-:W-:-:S02]  /*de00*/  PRMT R8, R8, 0x7604, R52 ;  /* 0x0000760408087816 */ /* 0x000fc40000000034 */
[----:B------:R-:W-:Y:S01]  /*de10*/  LOP3.LUT R20, R61, 0xffff, RZ, 0xc0, !PT ;  /* 0x0000ffff3d147812 */ /* 0x000fe200078ec0ff */
[----:B------:R-:W2:Y:S01]  /*de20*/  LDL.LU R52, [R1+0x7c] ;  /* 0x00007c0001347983 */ /* 0x000ea20000300800 */
[----:B------:R-:W-:Y:S02]  /*de30*/  LOP3.LUT R64, R64, 0xff, RZ, 0xc0, !PT ;  /* 0x000000ff40407812 */ /* 0x000fe400078ec0ff */
[----:B------:R-:W-:Y:S02]  /*de40*/  PRMT R7, R7, 0x7604, R56 ;  /* 0x0000760407077816 */ /* 0x000fe40000000038 */
[----:B------:R-:W-:Y:S01]  /*de50*/  LOP3.LUT R19, R65, 0xffff, RZ, 0xc0, !PT ;  /* 0x0000ffff41137812 */ /* 0x000fe200078ec0ff */
[----:B------:R-:W2:Y:S01]  /*de60*/  LDL.LU R56, [R1+0x78] ;  /* 0x0000780001387983 */ /* 0x000ea20000300800 */
[----:B------:R-:W-:Y:S02]  /*de70*/  LOP3.LUT R68, R68, 0xff, RZ, 0xc0, !PT ;  /* 0x000000ff44447812 */ /* 0x000fe400078ec0ff */
[----:B------:R-:W-:Y:S01]  /*de80*/  LOP3.LUT R23, R69, 0xffff, RZ, 0xc0, !PT ;  /* 0x0000ffff45177812 */ /* 0x000fe200078ec0ff */
[----:B------:R-:W2:Y:S01]  /*de90*/  LDL.LU R61, [R1+0x6c] ;  /* 0x00006c00013d7983 */ /* 0x000ea20000300800 */
[----:B------:R-:W-:-:S02]  /*dea0*/  PRMT R20, R20, 0x7604, R60 ;  /* 0x0000760414147816 */ /* 0x000fc4000000003c */
[----:B------:R-:W-:Y:S01]  /*deb0*/  PRMT R19, R19, 0x7604, R64 ;  /* 0x0000760413137816 */ /* 0x000fe20000000040 */
[----:B------:R-:W2:Y:S01]  /*dec0*/  LDL.LU R65, [R1+0x68] ;  /* 0x0000680001417983 */ /* 0x000ea20000300800 */
[----:B------:R-:W-:-:S03]  /*ded0*/  PRMT R23, R23, 0x7604, R68 ;  /* 0x0000760417177816 */ /* 0x000fc60000000044 */
[----:B------:R-:W2:Y:S04]  /*dee0*/  LDL.LU R60, [R1+0x5c] ;  /* 0x00005c00013c7983 */ /* 0x000ea80000300800 */
[----:B------:R-:W2:Y:S04]  /*def0*/  LDL.LU R64, [R1+0x58] ;  /* 0x0000580001407983 */ /* 0x000ea80000300800 */
[----:B------:R-:W2:Y:S04]  /*df00*/  LDL.LU R69, [R1+0x4c] ;  /* 0x00004c0001457983 */ /* 0x000ea80000300800 */
[----:B------:R-:W2:Y:S01]  /*df10*/  LDL.LU R68, [R1+0x48] ;  /* 0x0000480001447983 */ /* 0x000ea20000300800 */
[----:B------:R-:W-:-:S05]  /*df20*/  FMUL R21, R21, UR7 ;  /* 0x0000000715157c20 */ /* 0x000fca0008400000 */
[----:B------:R-:W-:-:S13]  /*df30*/  FSETP.GEU.AND P3, PT, R21, -126, PT ;  /* 0xc2fc00001500780b */ /* 0x000fda0003f6e000 */
[----:B------:R-:W-:-:S06]  /*df40*/  @!P3 FMUL R21, R21, 0.5 ;  /* 0x3f0000001515b820 */ /* 0x000fcc0000400000 */
[----:B------:R-:W1:Y:S01]  /*df50*/  MUFU.EX2 R21, R21 ;  /* 0x0000001500157308 */ /* 0x000e620000000800 */
[----:B------:R-:W-:Y:S02]  /*df60*/  F2FP.SATFINITE.E4M3.F32.PACK_AB_MERGE_C R26, RZ, R26, RZ ;  /* 0x0000001aff1a723e */ /* 0x000fe400048070ff */
[----:B------:R-:W-:Y:S01]  /*df70*/  F2FP.SATFINITE.E4M3.F32.PACK_AB_MERGE_C R148, RZ, R148, RZ ;  /* 0x00000094ff94723e */ /* 0x000fe200048070ff */
[----:B-1----:R-:W-:Y:S01]  /*df80*/  @!P3 FMUL R21, R21, R21 ;  /* 0x000000151515b220 */ /* 0x002fe20000400000 */
[----:B------:R-:W-:Y:S01]  /*df90*/  F2FP.SATFINITE.E4M3.F32.PACK_AB_MERGE_C R6, RZ, R6, RZ ;  /* 0x00000006ff06723e */ /* 0x000fe200048070ff */
[----:B------:R-:W-:Y:S01]  /*dfa0*/  IMAD.U32 R26, R26, 0x10000, RZ ;  /* 0x000100001a1a7824 */ /* 0x000fe200078e00ff */
[----:B------:R-:W-:Y:S02]  /*dfb0*/  LOP3.LUT R148, R148, 0xff, RZ, 0xc0, !PT ;  /* 0x000000ff94947812 */ /* 0x000fe400078ec0ff */
[----:B------:R-:W-:Y:S02]  /*dfc0*/  LOP3.LUT R37, R6, 0xffff, RZ, 0xc0, !PT ;  /* 0x0000ffff06257812 */ /* 0x000fe400078ec0ff */
[----:B------:R-:W-:-:S02]  /*dfd0*/  F2FP.SATFINITE.E4M3.F32.PACK_AB_MERGE_C R54, RZ, R54, RZ ;  /* 0x00000036ff36723e */ /* 0x000fc400048070ff */
[----:B------:R-:W-:Y:S02]  /*dfe0*/  LOP3.LUT R149, R149, 0xff0000, R26, 0xf8, !PT ;  /* 0x00ff000095957812 */ /* 0x000fe400078ef81a */
[----:B------:R-:W-:Y:S01]  /*dff0*/  PRMT R6, R37, 0x7604, R148 ;  /* 0x0000760425067816 */ /* 0x000fe20000000094 */
[----:B------:R-:W-:Y:S02]  /*e000*/  IMAD.U32 R37, R54, 0x10000, RZ ;  /* 0x0001000036257824 */ /* 0x000fe400078e00ff */
[-C--:B---3--:R-:W-:Y:S01]  /*e010*/  FMUL R151, R151, R21.reuse ;  /* 0x0000001597977220 */ /* 0x088fe20000400000 */
[-C--:B----4-:R-:W-:Y:S01]  /*e020*/  FMUL R45, R45, R21.reuse ;  /* 0x000000152d2d7220 */ /* 0x090fe20000400000 */
[-C--:B--2---:R-:W-:Y:S01]  /*e030*/  FMUL R49, R49, R21.reuse ;  /* 0x0000001531317220 */ /* 0x084fe20000400000 */
        /* <DEDUP_REMOVED lines=11> */
[----:B------:R-:W-:-:S05]  /*e0f0*/  FMUL R68, R68, R21 ;  /* 0x0000001544447220 */ /* 0x000fca0000400000 */
[----:B------:R-:W-:Y:S04]  /*e100*/  STL [R1+0x48], R68 ;  /* 0x0000484401007387 */ /* 0x000fe80000100800 */
[----:B------:R-:W-:Y:S04]  /*e110*/  STL [R1+0x4c], R69 ;  /* 0x00004c4501007387 */ /* 0x000fe80000100800 */
[----:B------:R-:W-:Y:S04]  /*e120*/  STL [R1+0x58], R64 ;  /* 0x0000584001007387 */ /* 0x000fe80000100800 */
[----:B------:R-:W-:Y:S04]  /*e130*/  STL [R1+0x5c], R60 ;  /* 0x00005c3c01007387 */ /* 0x000fe80000100800 */
[----:B------:R-:W-:Y:S04]  /*e140*/  STL [R1+0x68], R65 ;  /* 0x0000684101007387 */ /* 0x000fe80000100800 */
[----:B------:R-:W-:Y:S04]  /*e150*/  STL [R1+0x6c], R61 ;  /* 0x00006c3d01007387 */ /* 0x000fe80000100800 */
[----:B------:R1:W-:Y:S04]  /*e160*/  STL [R1+0x78], R56 ;  /* 0x0000783801007387 */ /* 0x0003e80000100800 */
[----:B------:R-:W-:Y:S04]  /*e170*/  STL [R1+0x7c], R52 ;  /* 0x00007c3401007387 */ /* 0x000fe80000100800 */
[----:B------:R-:W-:Y:S04]  /*e180*/  STL [R1+0x8], R57 ;  /* 0x0000083901007387 */ /* 0x000fe80000100800 */
[----:B------:R-:W-:Y:S04]  /*e190*/  STL [R1+0xc], R53 ;  /* 0x00000c3501007387 */ /* 0x000fe80000100800 */
[----:B------:R-:W-:Y:S04]  /*e1a0*/  STL [R1+0x18], R48 ;  /* 0x0000183001007387 */ /* 0x000fe80000100800 */
[----:B------:R-:W-:Y:S04]  /*e1b0*/  STL [R1+0x1c], R44 ;  /* 0x00001c2c01007387 */ /* 0x000fe80000100800 */
[----:B------:R-:W-:Y:S04]  /*e1c0*/  STL [R1+0x28], R49 ;  /* 0x0000283101007387 */ /* 0x000fe80000100800 */
[----:B------:R-:W2:Y:S04]  /*e1d0*/  LDL.LU R26, [R1+0x98] ;  /* 0x00009800011a7983 */ /* 0x000ea80000300800 */
[----:B------:R-:W-:Y:S04]  /*e1e0*/  STL [R1+0x2c], R45 ;  /* 0x00002c2d01007387 */ /* 0x000fe80000100800 */
[----:B------:R-:W3:Y:S04]  /*e1f0*/  LDL R54, [R1+0xa4] ;  /* 0x0000a40001367983 */ /* 0x000ee80000100800 */
[----:B------:R-:W-:Y:S04]  /*e200*/  STL [R1+0x38], R151 ;  /* 0x0000389701007387 */ /* 0x000fe80000100800 */
[----:B-1----:R-:W4:Y:S01]  /*e210*/  LDL R56, [R1+0xa0] ;  /* 0x0000a00001387983 */ /* 0x002f220000100800 */
[----:B------:R-:W-:Y:S01]  /*e220*/  F2FP.SATFINITE.E4M3.F32.PACK_AB_MERGE_C R30, RZ, R30, RZ ;  /* 0x0000001eff1e723e */ /* 0x000fe200048070ff */
[----:B------:R-:W-:Y:S01]  /*e230*/  FADD R13, R17, R13 ;  /* 0x0000000d110d7221 */ /* 0x000fe20000000000 */
[----:B------:R-:W-:-:S01]  /*e240*/  FADD R17, R16, R12 ;  /* 0x0000000c10117221 */ /* 0x000fc20000000000 */
[----:B------:R-:W-:Y:S01]  /*e250*/  FADD R12, R15, R11 ;  /* 0x0000000b0f0c7221 */ /* 0x000fe20000000000 */
[----:B------:R-:W-:Y:S01]  /*e260*/  F2FP.SATFINITE.E4M3.F32.PACK_AB_MERGE_C R42, RZ, R42, RZ ;  /* 0x0000002aff2a723e */ /* 0x000fe200048070ff */
[----:B------:R-:W-:Y:S01]  /*e270*/  IMAD.U32 R11, R30, 0x10000, RZ ;  /* 0x000100001e0b7824 */ /* 0x000fe200078e00ff */
[----:B------:R-:W-:-:S04]  /*e280*/  F2FP.SATFINITE.E4M3.F32.PACK_AB_MERGE_C R62, RZ, R62, RZ ;  /* 0x0000003eff3e723e */ /* 0x000fc800048070ff */
[----:B------:R-:W-:Y:S01]  /*e290*/  LOP3.LUT R28, R28, 0xff0000, R11, 0xf8, !PT ;  /* 0x00ff00001c1c7812 */ /* 0x000fe200078ef80b */
[----:B------:R-:W-:Y:S01]  /*e2a0*/  IMAD.U32 R11, R42, 0x10000, RZ ;  /* 0x000100002a0b7824 */ /* 0x000fe200078e00ff */
[----:B------:R-:W-:Y:S02]  /*e2b0*/  F2FP.SATFINITE.E4M3.F32.PACK_AB_MERGE_C R38, RZ, R38, RZ ;  /* 0x00000026ff26723e */ /* 0x000fe400048070ff */
[----:B------:R-:W-:Y:S02]  /*e2c0*/  F2FP.SATFINITE.E4M3.F32.PACK_AB_MERGE_C R72, RZ, R72, RZ ;  /* 0x00000048ff48723e */ /* 0x000fe400048070ff */
[----:B------:R-:W-:Y:S02]  /*e2d0*/  F2FP.SATFINITE.E4M3.F32.PACK_AB_MERGE_C R73, RZ, R73, RZ ;  /* 0x00000049ff49723e */ /* 0x000fe400048070ff */
[----:B------:R-:W-:Y:S01]  /*e2e0*/  LOP3.LUT R22, R22, 0xff0000, R11, 0xf8, !PT ;  /* 0x00ff000016167812 */ /* 0x000fe200078ef80b */
[----:B------:R-:W-:Y:S01]  /*e2f0*/  IMAD.U32 R11, R62, 0x10000, RZ ;  /* 0x000100003e0b7824 */ /* 0x000fe200078e00ff */
[----:B------:R-:W-:Y:S01]  /*e300*/  F2FP.SATFINITE.E4M3.F32.PACK_AB_MERGE_C R74, RZ, R74, RZ ;  /* 0x0000004aff4a723e */ /* 0x000fe200048070ff */
[----:B------:R-:W-:Y:S01]  /*e310*/  IMAD.U32 R15, R38, 0x10000, RZ ;  /* 0x00010000260f7824 */ /* 0x000fe200078e00ff */
[----:B------:R-:W-:-:S02]  /*e320*/  LOP3.LUT R72, R72, 0xff, RZ, 0xc0, !PT ;  /* 0x000000ff48487812 */ /* 0x000fc400078ec0ff */
[----:B------:R-:W-:Y:S02]  /*e330*/  LOP3.LUT R73, R73, 0xffff, RZ, 0xc0, !PT ;  /* 0x0000ffff49497812 */ /* 0x000fe400078ec0ff */
[----:B------:R-:W-:Y:S02]  /*e340*/  F2FP.SATFINITE.E4M3.F32.PACK_AB_MERGE_C R46, RZ, R46, RZ ;  /* 0x0000002eff2e723e */ /* 0x000fe400048070ff */
[----:B------:R-:W-:Y:S02]  /*e350*/  F2FP.SATFINITE.E4M3.F32.PACK_AB_MERGE_C R88, RZ, R88, RZ ;  /* 0x00000058ff58723e */ /* 0x000fe400048070ff */
[----:B------:R-:W-:Y:S02]  /*e360*/  F2FP.SATFINITE.E4M3.F32.PACK_AB_MERGE_C R89, RZ, R89, RZ ;  /* 0x00000059ff59723e */ /* 0x000fe400048070ff */
[----:B------:R-:W-:Y:S01]  /*e370*/  LOP3.LUT R20, R20, 0xff0000, R11, 0xf8, !PT ;  /* 0x00ff000014147812 */ /* 0x000fe200078ef80b */
[----:B------:R-:W-:Y:S01]  /*e380*/  IMAD.U32 R11, R74, 0x10000, RZ ;  /* 0x000100004a0b7824 */ /* 0x000fe200078e00ff */
[----:B------:R-:W-:-:S02]  /*e390*/  PRMT R72, R73, 0x7604, R72 ;  /* 0x0000760449487816 */ /* 0x000fc40000000048 */
[----:B------:R-:W-:Y:S02]  /*e3a0*/  F2FP.SATFINITE.E4M3.F32.PACK_AB_MERGE_C R90, RZ, R90, RZ ;  /* 0x0000005aff5a723e */ /* 0x000fe400048070ff */
[----:B------:R-:W-:Y:S02]  /*e3b0*/  F2FP.SATFINITE.E4M3.F32.PACK_AB_MERGE_C R76, RZ, R76, RZ ;  /* 0x0000004cff4c723e */ /* 0x000fe400048070ff */
[----:B------:R-:W-:Y:S02]  /*e3c0*/  F2FP.SATFINITE.E4M3.F32.PACK_AB_MERGE_C R77, RZ, R77, RZ ;  /* 0x0000004dff4d723e */ /* 0x000fe400048070ff */
[----:B------:R-:W-:Y:S01]  /*e3d0*/  LOP3.LUT R24, R24, 0xff0000, R15, 0xf8, !PT ;  /* 0x00ff000018187812 */ /* 0x000fe200078ef80f */
[----:B------:R-:W-:Y:S01]  /*e3e0*/  IMAD.U32 R15, R46, 0x10000, RZ ;  /* 0x000100002e0f7824 */ /* 0x000fe200078e00ff */
[----:B------:R-:W-:Y:S02]  /*e3f0*/  LOP3.LUT R88, R88, 0xff, RZ, 0xc0, !PT ;  /* 0x000000ff58587812 */ /* 0x000fe400078ec0ff */
[----:B------:R-:W-:-:S02]  /*e400*/  LOP3.LUT R89, R89, 0xffff, RZ, 0xc0, !PT ;  /* 0x0000ffff59597812 */ /* 0x000fc400078ec0ff */
[----:B------:R-:W-:Y:S02]  /*e410*/  F2FP.SATFINITE.E4M3.F32.PACK_AB_MERGE_C R78, RZ, R78, RZ ;  /* 0x0000004eff4e723e */ /* 0x000fe400048070ff */
[----:B------:R-:W-:Y:S02]  /*e420*/  F2FP.SATFINITE.E4M3.F32.PACK_AB_MERGE_C R104, RZ, R104, RZ ;  /* 0x00000068ff68723e */ /* 0x000fe400048070ff */
[----:B------:R-:W-:Y:S02]  /*e430*/  F2FP.SATFINITE.E4M3.F32.PACK_AB_MERGE_C R105, RZ, R105, RZ ;  /* 0x00000069ff69723e */ /* 0x000fe400048070ff */
[----:B------:R-:W-:Y:S01]  /*e440*/  LOP3.LUT R72, R72, 0xff0000, R11, 0xf8, !PT ;  /* 0x00ff000048487812 */ /* 0x000fe200078ef80b */
[----:B------:R-:W-:Y:S01]  /*e450*/  IMAD.U32 R11, R90, 0x10000, RZ ;  /* 0x000100005a0b7824 */ /* 0x000fe200078e00ff */
[----:B------:R-:W-:Y:S02]  /*e460*/  LOP3.LUT R76, R76, 0xff, RZ, 0xc0, !PT ;  /* 0x000000ff4c4c7812 */ /* 0x000fe400078ec0ff */
[----:B------:R-:W-:-:S02]  /*e470*/  LOP3.LUT R77, R77, 0xffff, RZ, 0xc0, !PT ;  /* 0x0000ffff4d4d7812 */ /* 0x000fc400078ec0ff */
[----:B------:R-:W-:Y:S02]  /*e480*/  PRMT R88, R89, 0x7604, R88 ;  /* 0x0000760459587816 */ /* 0x000fe40000000058 */
[----:B------:R-:W-:Y:S02]  /*e490*/  F2FP.SATFINITE.E4M3.F32.PACK_AB_MERGE_C R106, RZ, R106, RZ ;  /* 0x0000006aff6a723e */ /* 0x000fe400048070ff */
[----:B------:R-:W-:Y:S02]  /*e4a0*/  F2FP.SATFINITE.E4M3.F32.PACK_AB_MERGE_C R92, RZ, R92, RZ ;  /* 0x0000005cff5c723e */ /* 0x000fe400048070ff */
[----:B------:R-:W-:Y:S02]  /*e4b0*/  F2FP.SATFINITE.E4M3.F32.PACK_AB_MERGE_C R93, RZ, R93, RZ ;  /* 0x0000005dff5d723e */ /* 0x000fe400048070ff */
[----:B------:R-:W-:Y:S01]  /*e4c0*/  LOP3.LUT R10, R10, 0xff0000, R15, 0xf8, !PT ;  /* 0x00ff00000a0a7812 */ /* 0x000fe200078ef80f */
[----:B------:R-:W-:Y:S01]  /*e4d0*/  IMAD.U32 R15, R78, 0x10000, RZ ;  /* 0x000100004e0f7824 */ /* 0x000fe200078e00ff */
[----:B------:R-:W-:-:S02]  /*e4e0*/  LOP3.LUT R104, R104, 0xff, RZ, 0xc0, !PT ;  /* 0x000000ff68687812 */ /* 0x000fc400078ec0ff */
[----:B------:R-:W-:Y:S02]  /*e4f0*/  LOP3.LUT R105, R105, 0xffff, RZ, 0xc0, !PT ;  /* 0x0000ffff69697812 */ /* 0x000fe400078ec0ff */
        /* <DEDUP_REMOVED lines=20> */
[----:B------:R-:W-:-:S02]  /*e640*/  F2FP.SATFINITE.E4M3.F32.PACK_AB_MERGE_C R141, RZ, R141, RZ ;  /* 0x0000008dff8d723e */ /* 0x000fc400048070ff */
[----:B------:R-:W-:Y:S01]  /*e650*/  LOP3.LUT R104, R104, 0xff0000, R11, 0xf8, !PT ;  /* 0x00ff000068687812 */ /* 0x000fe200078ef80b */
[----:B------:R-:W-:Y:S01]  /*e660*/  IMAD.U32 R11, R122, 0x10000, RZ ;  /* 0x000100007a0b7824 */ /* 0x000fe200078e00ff */
[----:B------:R-:W-:Y:S02]  /*e670*/  LOP3.LUT R108, R108, 0xff, RZ, 0xc0, !PT ;  /* 0x000000ff6c6c7812 */ /* 0x000fe400078ec0ff */
[----:B------:R-:W-:Y:S01]  /*e680*/  LOP3.LUT R109, R109, 0xffff, RZ, 0xc0, !PT ;  /* 0x0000ffff6d6d7812 */ /* 0x000fe200078ec0ff */
[----:B------:R-:W1:Y:S01]  /*e690*/  S2R R234, SR_TID.X ;  /* 0x0000000000ea7919 */ /* 0x000e620000002100 */
[----:B------:R-:W-:Y:S02]  /*e6a0*/  PRMT R120, R121, 0x7604, R120 ;  /* 0x0000760479787816 */ /* 0x000fe40000000078 */
[----:B------:R-:W-:Y:S02]  /*e6b0*/  F2FP.SATFINITE.E4M3.F32.PACK_AB_MERGE_C R142, RZ, R142, RZ ;  /* 0x0000008eff8e723e */ /* 0x000fe400048070ff */
[----:B------:R-:W-:-:S02]  /*e6c0*/  F2FP.SATFINITE.E4M3.F32.PACK_AB_MERGE_C R124, RZ, R124, RZ ;  /* 0x0000007cff7c723e */ /* 0x000fc400048070ff */
[----:B------:R-:W-:Y:S02]  /*e6d0*/  F2FP.SATFINITE.E4M3.F32.PACK_AB_MERGE_C R125, RZ, R125, RZ ;  /* 0x0000007dff7d723e */ /* 0x000fe400048070ff */
[----:B------:R-:W-:Y:S01]  /*e6e0*/  LOP3.LUT R92, R92, 0xff0000, R15, 0xf8, !PT ;  /* 0x00ff00005c5c7812 */ /* 0x000fe200078ef80f */
[----:B------:R-:W-:Y:S01]  /*e6f0*/  IMAD.U32 R15, R110, 0x10000, RZ ;  /* 0x000100006e0f7824 */ /* 0x000fe200078e00ff */
[----:B------:R-:W-:Y:S02]  /*e700*/  LOP3.LUT R27, R27, 0xffff, RZ, 0xc0, !PT ;  /* 0x0000ffff1b1b7812 */ /* 0x000fe400078ec0ff */
[----:B------:R-:W-:Y:S02]  /*e710*/  LOP3.LUT R32, R140, 0xff, RZ, 0xc0, !PT ;  /* 0x000000ff8c207812 */ /* 0x000fe400078ec0ff */
[----:B------:R-:W-:Y:S02]  /*e720*/  LOP3.LUT R141, R141, 0xffff, RZ, 0xc0, !PT ;  /* 0x0000ffff8d8d7812 */ /* 0x000fe400078ec0ff */
[----:B------:R-:W-:-:S02]  /*e730*/  F2FP.SATFINITE.E4M3.F32.PACK_AB_MERGE_C R47, RZ, R47, RZ ;  /* 0x0000002fff2f723e */ /* 0x000fc400048070ff */
[----:B------:R-:W-:Y:S02]  /*e740*/  PRMT R108, R109, 0x7604, R108 ;  /* 0x000076046d6c7816 */ /* 0x000fe4000000006c */
[----:B------:R-:W-:Y:S02]  /*e750*/  F2FP.SATFINITE.E4M3.F32.PACK_AB_MERGE_C R34, RZ, R34, RZ ;  /* 0x00000022ff22723e */ /* 0x000fe400048070ff */
[----:B------:R-:W-:Y:S02]  /*e760*/  F2FP.SATFINITE.E4M3.F32.PACK_AB_MERGE_C R50, RZ, R50, RZ ;  /* 0x00000032ff32723e */ /* 0x000fe400048070ff */
[----:B------:R-:W-:Y:S02]  /*e770*/  F2FP.SATFINITE.E4M3.F32.PACK_AB_MERGE_C R126, RZ, R126, RZ ;  /* 0x0000007eff7e723e */ /* 0x000fe400048070ff */
[----:B------:R-:W-:Y:S02]  /*e780*/  F2FP.SATFINITE.E4M3.F32.PACK_AB_MERGE_C R35, RZ, R35, RZ ;  /* 0x00000023ff23723e */ /* 0x000fe400048070ff */
[----:B------:R-:W-:Y:S01]  /*e790*/  F2FP.SATFINITE.E4M3.F32.PACK_AB_MERGE_C R51, RZ, R51, RZ ;  /* 0x00000033ff33723e */ /* 0x000fe200048070ff */
[----:B------:R-:W-:-:S01]  /*e7a0*/  FADD R13, R13, R12 ;  /* 0x0000000c0d0d7221 */ /* 0x000fc20000000000 */
[----:B------:R-:W-:Y:S01]  /*e7b0*/  LOP3.LUT R120, R120, 0xff0000, R11, 0xf8, !PT ;  /* 0x00ff000078787812 */ /* 0x000fe200078ef80b */
[----:B------:R-:W-:Y:S01]  /*e7c0*/  IMAD.U32 R11, R142, 0x10000, RZ ;  /* 0x000100008e0b7824 */ /* 0x000fe200078e00ff */
[----:B------:R-:W-:Y:S01]  /*e7d0*/  LOP3.LUT R124, R124, 0xff, RZ, 0xc0, !PT ;  /* 0x000000ff7c7c7812 */ /* 0x000fe200078ec0ff */
[----:B------:R-:W-:Y:S01]  /*e7e0*/  IMAD.SHL.U32 R12, R27, 0x1000000, RZ ;  /* 0x010000001b0c7824 */ /* 0x000fe200078e00ff */
[----:B------:R-:W-:-:S02]  /*e7f0*/  LOP3.LUT R125, R125, 0xffff, RZ, 0xc0, !PT ;  /* 0x0000ffff7d7d7812 */ /* 0x000fc400078ec0ff */
[----:B------:R-:W-:Y:S02]  /*e800*/  PRMT R32, R141, 0x7604, R32 ;  /* 0x000076048d207816 */ /* 0x000fe40000000020 */
[----:B------:R-:W-:Y:S01]  /*e810*/  LOP3.LUT R47, R47, 0xffff, RZ, 0xc0, !PT ;  /* 0x0000ffff2f2f7812 */ /* 0x000fe200078ec0ff */
[----:B------:R-:W-:Y:S01]  /*e820*/  IMAD.U32 R34, R34, 0x10000, RZ ;  /* 0x0001000022227824 */ /* 0x000fe200078e00ff */
[----:B------:R-:W-:Y:S01]  /*e830*/  LOP3.LUT R108, R108, 0xff0000, R15, 0xf8, !PT ;  /* 0x00ff00006c6c7812 */ /* 0x000fe200078ef80f */
[----:B------:R-:W-:Y:S01]  /*e840*/  IMAD.U32 R50, R50, 0x10000, RZ ;  /* 0x0001000032327824 */ /* 0x000fe200078e00ff */
[----:B------:R-:W-:Y:S01]  /*e850*/  LOP3.LUT R35, R35, 0xffff, RZ, 0xc0, !PT ;  /* 0x0000ffff23237812 */ /* 0x000fe200078ec0ff */
[----:B------:R-:W-:Y:S01]  /*e860*/  IMAD.U32 R15, R126, 0x10000, RZ ;  /* 0x000100007e0f7824 */ /* 0x000fe200078e00ff */
[----:B------:R-:W-:Y:S02]  /*e870*/  LOP3.LUT R51, R51, 0xffff, RZ, 0xc0, !PT ;  /* 0x0000ffff33337812 */ /* 0x000fe400078ec0ff */
[----:B------:R-:W-:-:S02]  /*e880*/  F2FP.SATFINITE.E4M3.F32.PACK_AB_MERGE_C R58, RZ, R58, RZ ;  /* 0x0000003aff3a723e */ /* 0x000fc400048070ff */
[----:B------:R-:W-:Y:S02]  /*e890*/  F2FP.SATFINITE.E4M3.F32.PACK_AB_MERGE_C R59, RZ, R59, RZ ;  /* 0x0000003bff3b723e */ /* 0x000fe400048070ff */
[----:B------:R-:W-:Y:S02]  /*e8a0*/  F2FP.SATFINITE.E4M3.F32.PACK_AB_MERGE_C R80, RZ, R80, RZ ;  /* 0x00000050ff50723e */ /* 0x000fe400048070ff */
[----:B------:R-:W-:Y:S02]  /*e8b0*/  F2FP.SATFINITE.E4M3.F32.PACK_AB_MERGE_C R81, RZ, R81, RZ ;  /* 0x00000051ff51723e */ /* 0x000fe400048070ff */
[----:B------:R-:W-:Y:S02]  /*e8c0*/  F2FP.SATFINITE.E4M3.F32.PACK_AB_MERGE_C R84, RZ, R84, RZ ;  /* 0x00000054ff54723e */ /* 0x000fe400048070ff */
[----:B------:R-:W-:Y:S02]  /*e8d0*/  F2FP.SATFINITE.E4M3.F32.PACK_AB_MERGE_C R85, RZ, R85, RZ ;  /* 0x00000055ff55723e */ /* 0x000fe400048070ff */
[----:B------:R-:W-:-:S02]  /*e8e0*/  PRMT R124, R125, 0x7604, R124 ;  /* 0x000076047d7c7816 */ /* 0x000fc4000000007c */
[----:B------:R-:W-:Y:S02]  /*e8f0*/  F2FP.SATFINITE.E4M3.F32.PACK_AB_MERGE_C R66, RZ, R66, RZ ;  /* 0x00000042ff42723e */ /* 0x000fe400048070ff */
[----:B------:R-:W-:Y:S02]  /*e900*/  F2FP.SATFINITE.E4M3.F32.PACK_AB_MERGE_C R70, RZ, R70, RZ ;  /* 0x00000046ff46723e */ /* 0x000fe400048070ff */
[----:B------:R-:W-:Y:S02]  /*e910*/  F2FP.SATFINITE.E4M3.F32.PACK_AB_MERGE_C R150, RZ, R150, RZ ;  /* 0x00000096ff96723e */ /* 0x000fe400048070ff */
[----:B------:R-:W-:Y:S02]  /*e920*/  F2FP.SATFINITE.E4M3.F32.PACK_AB_MERGE_C R67, RZ, R67, RZ ;  /* 0x00000043ff43723e */ /* 0x000fe400048070ff */
[----:B------:R-:W-:Y:S02]  /*e930*/  F2FP.SATFINITE.E4M3.F32.PACK_AB_MERGE_C R71, RZ, R71, RZ ;  /* 0x00000047ff47723e */ /* 0x000fe400048070ff */
[----:B------:R-:W-:Y:S01]  /*e940*/  LOP3.LUT R32, R32, 0xff0000, R11, 0xf8, !PT ;  /* 0x00ff000020207812 */ /* 0x000fe200078ef80b */
[----:B------:R-:W-:Y:S01]  /*e950*/  IMAD.SHL.U32 R11, R47, 0x1000000, RZ ;  /* 0x010000002f0b7824 */ /* 0x000fe200078e00ff */
[----:B------:R-:W-:Y:S01]  /*e960*/  F2FP.SATFINITE.E4M3.F32.PACK_AB_MERGE_C R82, RZ, R82, RZ ;  /* 0x00000052ff52723e */ /* 0x000fe200048070ff */
[----:B------:R-:W-:Y:S01]  /*e970*/  IMAD.SHL.U32 R16, R35, 0x1000000, RZ ;  /* 0x0100000023107824 */ /* 0x000fe200078e00ff */
[----:B------:R-:W-:-:S02]  /*e980*/  F2FP.SATFINITE.E4M3.F32.PACK_AB_MERGE_C R86, RZ, R86, RZ ;  /* 0x00000056ff56723e */ /* 0x000fc400048070ff */
[----:B------:R-:W-:Y:S01]  /*e990*/  LOP3.LUT R149, R149, R12, RZ, 0xfc, !PT ;  /* 0x0000000c95957212 */ /* 0x000fe200078efcff */
[----:B------:R-:W-:Y:S01]  /*e9a0*/  IMAD.SHL.U32 R12, R51, 0x1000000, RZ ;  /* 0x01000000330c7824 */ /* 0x000fe200078e00ff */
[----:B------:R-:W-:Y:S02]  /*e9b0*/  F2FP.SATFINITE.E4M3.F32.PACK_AB_MERGE_C R75, RZ, R75, RZ ;  /* 0x0000004bff4b723e */ /* 0x000fe400048070ff */
[----:B------:R-:W-:Y:S01]  /*e9c0*/  F2FP.SATFINITE.E4M3.F32.PACK_AB_MERGE_C R79, RZ, R79, RZ ;  /* 0x0000004fff4f723e */ /* 0x000fe200048070ff */
[----:B------:R-:W-:Y:S01]  /*e9d0*/  IMAD.U32 R58, R58, 0x10000, RZ ;  /* 0x000100003a3a7824 */ /* 0x000fe200078e00ff */
[----:B------:R-:W-:Y:S02]  /*e9e0*/  F2FP.SATFINITE.E4M3.F32.PACK_AB_MERGE_C R31, RZ, R31, RZ ;  /* 0x0000001fff1f723e */ /* 0x000fe400048070ff */
[----:B------:R-:W-:Y:S02]  /*e9f0*/  F2FP.SATFINITE.E4M3.F32.PACK_AB_MERGE_C R39, RZ, R39, RZ ;  /* 0x00000027ff27723e */ /* 0x000fe400048070ff */
[----:B------:R-:W-:Y:S01]  /*ea00*/  LOP3.LUT R59, R59, 0xffff, RZ, 0xc0, !PT ;  /* 0x0000ffff3b3b7812 */ /* 0x000fe200078ec0ff */
[----:B------:R-:W-:Y:S01]  /*ea10*/  IMAD.U32 R66, R66, 0x10000, RZ ;  /* 0x0001000042427824 */ /* 0x000fe200078e00ff */
[----:B------:R-:W-:Y:S01]  /*ea20*/  LOP3.LUT R80, R80, 0xff, RZ, 0xc0, !PT ;  /* 0x000000ff50507812 */ /* 0x000fe200078ec0ff */
[----:B------:R-:W-:Y:S01]  /*ea30*/  IMAD.U32 R70, R70, 0x10000, RZ ;  /* 0x0001000046467824 */ /* 0x000fe200078e00ff */
[----:B------:R-:W-:-:S02]  /*ea40*/  LOP3.LUT R81, R81, 0xffff, RZ, 0xc0, !PT ;  /* 0x0000ffff51517812 */ /* 0x000fc400078ec0ff */
[----:B------:R-:W-:Y:S02]  /*ea50*/  LOP3.LUT R84, R84, 0xff, RZ, 0xc0, !PT ;  /* 0x000000ff54547812 */ /* 0x000fe400078ec0ff */
[----:B------:R-:W-:Y:S02]  /*ea60*/  LOP3.LUT R85, R85, 0xffff, RZ, 0xc0, !PT ;  /* 0x0000ffff55557812 */ /* 0x000fe400078ec0ff */
[----:B------:R-:W-:Y:S02]  /*ea70*/  F2FP.SATFINITE.E4M3.F32.PACK_AB_MERGE_C R144, RZ, R144, RZ ;  /* 0x00000090ff90723e */ /* 0x000fe400048070ff */
[----:B------:R-:W-:Y:S02]  /*ea80*/  F2FP.SATFINITE.E4M3.F32.PACK_AB_MERGE_C R145, RZ, R145, RZ ;  /* 0x00000091ff91723e */ /* 0x000fe400048070ff */
[----:B------:R-:W-:Y:S02]  /*ea90*/  LOP3.LUT R25, R25, 0xff0000, R34, 0xf8, !PT ;  /* 0x00ff000019197812 */ /* 0x000fe400078ef822 */
[----:B------:R-:W-:-:S02]  /*eaa0*/  LOP3.LUT R9, R9, 0xff0000, R50, 0xf8, !PT ;  /* 0x00ff000009097812 */ /* 0x000fc400078ef832 */
[----:B------:R-:W-:Y:S01]  /*eab0*/  LOP3.LUT R124, R124, 0xff0000, R15, 0xf8, !PT ;  /* 0x00ff00007c7c7812 */ /* 0x000fe200078ef80f */
[----:B------:R-:W-:Y:S01]  /*eac0*/  IMAD.U32 R15, R150, 0x10000, RZ ;  /* 0x00010000960f7824 */ /* 0x000fe200078e00ff */
[----:B------:R-:W-:Y:S02]  /*ead0*/  LOP3.LUT R67, R67, 0xffff, RZ, 0xc0, !PT ;  /* 0x0000ffff43437812 */ /* 0x000fe400078ec0ff */
[----:B------:R-:W-:Y:S02]  /*eae0*/  LOP3.LUT R71, R71, 0xffff, RZ, 0xc0, !PT ;  /* 0x0000ffff47477812 */ /* 0x000fe400078ec0ff */
[----:B------:R-:W-:Y:S02]  /*eaf0*/  F2FP.SATFINITE.E4M3.F32.PACK_AB_MERGE_C R83, RZ, R83, RZ ;  /* 0x00000053ff53723e */ /* 0x000fe400048070ff */
[----:B------:R-:W-:Y:S02]  /*eb00*/  F2FP.SATFINITE.E4M3.F32.PACK_AB_MERGE_C R87, RZ, R87, RZ ;  /* 0x00000057ff57723e */ /* 0x000fe400048070ff */
[----:B------:R-:W-:Y:S01]  /*eb10*/  F2FP.SATFINITE.E4M3.F32.PACK_AB_MERGE_C R43, RZ, R43, RZ ;  /* 0x0000002bff2b723e */ /* 0x000fe200048070ff */
[----:B------:R-:W-:Y:S01]  /*eb20*/  IMAD.U32 R41, R86, 0x10000, RZ ;  /* 0x0001000056297824 */ /* 0x000fe200078e00ff */
[----:B------:R-:W-:-:S02]  /*eb30*/  F2FP.SATFINITE.E4M3.F32.PACK_AB_MERGE_C R96, RZ, R96, RZ ;  /* 0x00000060ff60723e */ /* 0x000fc400048070ff */
[----:B------:R-:W-:Y:S02]  /*eb40*/  F2FP.SATFINITE.E4M3.F32.PACK_AB_MERGE_C R97, RZ, R97, RZ ;  /* 0x00000061ff61723e */ /* 0x000fe400048070ff */
[----:B------:R-:W-:Y:S02]  /*eb50*/  F2FP.SATFINITE.E4M3.F32.PACK_AB_MERGE_C R100, RZ, R100, RZ ;  /* 0x00000064ff64723e */ /* 0x000fe400048070ff */
[----:B------:R-:W-:Y:S02]  /*eb60*/  F2FP.SATFINITE.E4M3.F32.PACK_AB_MERGE_C R101, RZ, R101, RZ ;  /* 0x00000065ff65723e */ /* 0x000fe400048070ff */
[----:B------:R-:W-:Y:S01]  /*eb70*/  LOP3.LUT R8, R8, 0xff0000, R37, 0xf8, !PT ;  /* 0x00ff000008087812 */ /* 0x000fe200078ef825 */
[----:B------:R-:W-:Y:S01]  /*eb80*/  IMAD.U32 R37, R82, 0x10000, RZ ;  /* 0x0001000052257824 */ /* 0x000fe200078e00ff */
[----:B------:R-:W-:Y:S02]  /*eb90*/  F2FP.SATFINITE.E4M3.F32.PACK_AB_MERGE_C R146, RZ, R146, RZ ;  /* 0x00000092ff92723e */ /* 0x000fe400048070ff */
[----:B------:R-:W-:-:S02]  /*eba0*/  LOP3.LUT R75, R75, 0xffff, RZ, 0xc0, !PT ;  /* 0x0000ffff4b4b7812 */ /* 0x000fc400078ec0ff */
[----:B------:R-:W-:Y:S02]  /*ebb0*/  LOP3.LUT R79, R79, 0xffff, RZ, 0xc0, !PT ;  /* 0x0000ffff4f4f7812 */ /* 0x000fe400078ec0ff */
[----:B------:R-:W-:Y:S02]  /*ebc0*/  F2FP.SATFINITE.E4M3.F32.PACK_AB_MERGE_C R91, RZ, R91, RZ ;  /* 0x0000005bff5b723e */ /* 0x000fe400048070ff */
[----:B------:R-:W-:Y:S02]  /*ebd0*/  F2FP.SATFINITE.E4M3.F32.PACK_AB_MERGE_C R95, RZ, R95, RZ ;  /* 0x0000005fff5f723e */ /* 0x000fe400048070ff */
[----:B------:R-:W-:Y:S01]  /*ebe0*/  F2FP.SATFINITE.E4M3.F32.PACK_AB_MERGE_C R147, RZ, R147, RZ ;  /* 0x00000093ff93723e */ /* 0x000fe200048070ff */
[----:B------:R-:W-:Y:S01]  /*ebf0*/  FADD R14, R18, R14 ;  /* 0x0000000e120e7221 */ /* 0x000fe20000000000 */
[----:B------:R-:W-:Y:S02]  /*ec00*/  LOP3.LUT R31, R31, 0xffff, RZ, 0xc0, !PT ;  /* 0x0000ffff1f1f7812 */ /* 0x000fe400078ec0ff */
[----:B------:R-:W-:-:S02]  /*ec10*/  LOP3.LUT R39, R39, 0xffff, RZ, 0xc0, !PT ;  /* 0x0000ffff27277812 */ /* 0x000fc400078ec0ff */
[----:B------:R-:W-:Y:S02]  /*ec20*/  F2FP.SATFINITE.E4M3.F32.PACK_AB_MERGE_C R55, RZ, R55, RZ ;  /* 0x00000037ff37723e */ /* 0x000fe400048070ff */
[----:B------:R-:W-:Y:S01]  /*ec30*/  LOP3.LUT R11, R10, R11, RZ, 0xfc, !PT ;  /* 0x0000000b0a0b7212 */ /* 0x000fe200078efcff */
[----:B------:R-:W-:Y:S01]  /*ec40*/  IMAD.SHL.U32 R10, R59, 0x1000000, RZ ;  /* 0x010000003b0a7824 */ /* 0x000fe200078e00ff */
[----:B------:R-:W-:Y:S02]  /*ec50*/  PRMT R80, R81, 0x7604, R80 ;  /* 0x0000760451507816 */ /* 0x000fe40000000050 */
[----:B------:R-:W-:Y:S02]  /*ec60*/  PRMT R84, R85, 0x7604, R84 ;  /* 0x0000760455547816 */ /* 0x000fe40000000054 */
[----:B------:R-:W-:Y:S02]  /*ec70*/  LOP3.LUT R29, R144, 0xff, RZ, 0xc0, !PT ;  /* 0x000000ff901d7812 */ /* 0x000fe400078ec0ff */
[----:B------:R-:W-:-:S02]  /*ec80*/  LOP3.LUT R40, R145, 0xffff, RZ, 0xc0, !PT ;  /* 0x0000ffff91287812 */ /* 0x000fc400078ec0ff */
[----:B------:R-:W-:Y:S02]  /*ec90*/  F2FP.SATFINITE.E4M3.F32.PACK_AB_MERGE_C R98, RZ, R98, RZ ;  /* 0x00000062ff62723e */ /* 0x000fe400048070ff */
[----:B------:R-:W-:Y:S02]  /*eca0*/  F2FP.SATFINITE.E4M3.F32.PACK_AB_MERGE_C R102, RZ, R102, RZ ;  /* 0x00000066ff66723e */ /* 0x000fe400048070ff */
[----:B------:R-:W-:Y:S01]  /*ecb0*/  LOP3.LUT R25, R25, R16, RZ, 0xfc, !PT ;  /* 0x0000001019197212 */ /* 0x000fe200078efcff */
[----:B------:R-:W-:Y:S01]  /*ecc0*/  IMAD.SHL.U32 R16, R71, 0x1000000, RZ ;  /* 0x0100000047107824 */ /* 0x000fe200078e00ff */
[----:B------:R-:W-:Y:S01]  /*ecd0*/  LOP3.LUT R9, R9, R12, RZ, 0xfc, !PT ;  /* 0x0000000c09097212 */ /* 0x000fe200078efcff */
[----:B------:R-:W-:Y:S01]  /*ece0*/  IMAD.SHL.U32 R12, R67, 0x1000000, RZ ;  /* 0x01000000430c7824 */ /* 0x000fe200078e00ff */
[----:B------:R-:W-:Y:S02]  /*ecf0*/  F2FP.SATFINITE.E4M3.F32.PACK_AB_MERGE_C R63, RZ, R63, RZ ;  /* 0x0000003fff3f723e */ /* 0x000fe400048070ff */
[----:B------:R-:W-:-:S02]  /*ed00*/  LOP3.LUT R83, R83, 0xffff, RZ, 0xc0, !PT ;  /* 0x0000ffff53537812 */ /* 0x000fc400078ec0ff */
[----:B------:R-:W-:Y:S02]  /*ed10*/  LOP3.LUT R87, R87, 0xffff, RZ, 0xc0, !PT ;  /* 0x0000ffff57577812 */ /* 0x000fe400078ec0ff */
[----:B------:R-:W-:Y:S02]  /*ed20*/  F2FP.SATFINITE.E4M3.F32.PACK_AB_MERGE_C R99, RZ, R99, RZ ;  /* 0x00000063ff63723e */ /* 0x000fe400048070ff */
[----:B------:R-:W-:Y:S02]  /*ed30*/  F2FP.SATFINITE.E4M3.F32.PACK_AB_MERGE_C R103, RZ, R103, RZ ;  /* 0x00000067ff67723e */ /* 0x000fe400048070ff */
[----:B------:R-:W-:Y:S02]  /*ed40*/  LOP3.LUT R7, R7, 0xff0000, R58, 0xf8, !PT ;  /* 0x00ff000007077812 */ /* 0x000fe400078ef83a */
[----:B------:R-:W-:Y:S01]  /*ed50*/  LOP3.LUT R43, R43, 0xffff, RZ, 0xc0, !PT ;  /* 0x0000ffff2b2b7812 */ /* 0x000fe200078ec0ff */
[----:B------:R-:W-:Y:S01]  /*ed60*/  IMAD.U32 R146, R146, 0x10000, RZ ;  /* 0x0001000092927824 */ /* 0x000fe200078e00ff */
[----:B------:R-:W-:Y:S01]  /*ed70*/  LOP3.LUT R96, R96, 0xff, RZ, 0xc0, !PT ;  /* 0x000000ff60607812 */ /* 0x000fe200078ec0ff */
[----:B------:R-:W-:Y:S01]  /*ed80*/  IMAD.SHL.U32 R75, R75, 0x1000000, RZ ;  /* 0x010000004b4b7824 */ /* 0x000fe200078e00ff */
[----:B------:R-:W-:-:S02]  /*ed90*/  LOP3.LUT R97, R97, 0xffff, RZ, 0xc0, !PT ;  /* 0x0000ffff61617812 */ /* 0x000fc400078ec0ff */
[----:B------:R-:W-:Y:S02]  /*eda0*/  LOP3.LUT R100, R100, 0xff, RZ, 0xc0, !PT ;  /* 0x000000ff64647812 */ /* 0x000fe400078ec0ff */
[----:B------:R-:W-:Y:S02]  /*edb0*/  LOP3.LUT R101, R101, 0xffff, RZ, 0xc0, !PT ;  /* 0x0000ffff65657812 */ /* 0x000fe400078ec0ff */
[----:B------:R-:W-:Y:S02]  /*edc0*/  LOP3.LUT R19, R19, 0xff0000, R66, 0xf8, !PT ;  /* 0x00ff000013137812 */ /* 0x000fe400078ef842 */
[----:B------:R-:W-:Y:S02]  /*edd0*/  LOP3.LUT R23, R23, 0xff0000, R70, 0xf8, !PT ;  /* 0x00ff000017177812 */ /* 0x000fe400078ef846 */
[----:B------:R-:W-:Y:S01]  /*ede0*/  LOP3.LUT R6, R6, 0xff0000, R15, 0xf8, !PT ;  /* 0x00ff000006067812 */ /* 0x000fe200078ef80f */
[----:B------:R-:W-:Y:S01]  /*edf0*/  IMAD.SHL.U32 R15, R79, 0x1000000, RZ ;  /* 0x010000004f0f7824 */ /* 0x000fe200078e00ff */
[----:B------:R-:W-:-:S02]  /*ee00*/  LOP3.LUT R91, R91, 0xffff, RZ, 0xc0, !PT ;  /* 0x0000ffff5b5b7812 */ /* 0x000fc400078ec0ff */
[----:B------:R-:W-:Y:S02]  /*ee10*/  LOP3.LUT R95, R95, 0xffff, RZ, 0xc0, !PT ;  /* 0x0000ffff5f5f7812 */ /* 0x000fe400078ec0ff */
[----:B------:R-:W-:Y:S01]  /*ee20*/  LOP3.LUT R147, R147, 0xffff, RZ, 0xc0, !PT ;  /* 0x0000ffff93937812 */ /* 0x000fe200078ec0ff */
[----:B------:R-:W-:Y:S01]  /*ee30*/  FADD R14, R14, R17 ;  /* 0x000000110e0e7221 */ /* 0x000fe20000000000 */
[----:B------:R-:W-:Y:S01]  /*ee40*/  LOP3.LUT R55, R55, 0xffff, RZ, 0xc0, !PT ;  /* 0x0000ffff37377812 */ /* 0x000fe200078ec0ff */
[----:B------:R-:W-:Y:S01]  /*ee50*/  IMAD.SHL.U32 R31, R31, 0x1000000, RZ ;  /* 0x010000001f1f7824 */ /* 0x000fe200078e00ff */
[----:B------:R-:W-:Y:S01]  /*ee60*/  PRMT R29, R40, 0x7604, R29 ;  /* 0x00007604281d7816 */ /* 0x000fe2000000001d */
[----:B------:R-:W-:Y:S01]  /*ee70*/  IMAD.SHL.U32 R39, R39, 0x1000000, RZ ;  /* 0x0100000027277824 */ /* 0x000fe200078e00ff */
[----:B------:R-:W-:Y:S01]  /*ee80*/  LOP3.LUT R80, R80, 0xff0000, R37, 0xf8, !PT ;  /* 0x00ff000050507812 */ /* 0x000fe200078ef825 */
[----:B------:R-:W-:Y:S01]  /*ee90*/  IMAD.U32 R37, R98, 0x10000, RZ ;  /* 0x0001000062257824 */ /* 0x000fe200078e00ff */
[----:B------:R-:W-:Y:S01]  /*eea0*/  LOP3.LUT R84, R84, 0xff0000, R41, 0xf8, !PT ;  /* 0x00ff000054547812 */ /* 0x000fe200078ef829 */
[----:B------:R-:W-:Y:S01]  /*eeb0*/  IMAD.U32 R41, R102, 0x10000, RZ ;  /* 0x0001000066297824 */ /* 0x000fe200078e00ff */
[----:B------:R-:W-:Y:S01]  /*eec0*/  LOP3.LUT R63, R63, 0xffff, RZ, 0xc0, !PT ;  /* 0x0000ffff3f3f7812 */ /* 0x000fe200078ec0ff */
[----:B------:R-:W-:Y:S01]  /*eed0*/  IMAD.SHL.U32 R83, R83, 0x1000000, RZ ;  /* 0x0100000053537824 */ /* 0x000fe200078e00ff */
[----:B------:R-:W-:Y:S01]  /*eee0*/  LOP3.LUT R99, R99, 0xffff, RZ, 0xc0, !PT ;  /* 0x0000ffff63637812 */ /* 0x000fe200078ec0ff */
[----:B------:R-:W-:Y:S01]  /*eef0*/  IMAD.SHL.U32 R17, R87, 0x1000000, RZ ;  /* 0x0100000057117824 */ /* 0x000fe200078e00ff */
[----:B------:R-:W-:Y:S01]  /*ef00*/  LOP3.LUT R103, R103, 0xffff, RZ, 0xc0, !PT ;  /* 0x0000ffff67677812 */ /* 0x000fe200078ec0ff */
[----:B------:R-:W-:Y:S01]  /*ef10*/  IMAD.SHL.U32 R43, R43, 0x1000000, RZ ;  /* 0x010000002b2b7824 */ /* 0x000fe200078e00ff */
[----:B------:R-:W-:Y:S01]  /*ef20*/  LOP3.LUT R7, R7, R10, RZ, 0xfc, !PT ;  /* 0x0000000a07077212 */ /* 0x000fe200078efcff */
[----:B------:R-:W-:Y:S01]  /*ef30*/  IMAD.SHL.U32 R91, R91, 0x1000000, RZ ;  /* 0x010000005b5b7824 */ /* 0x000fe200078e00ff */
[----:B------:R-:W-:-:S02]  /*ef40*/  PRMT R96, R97, 0x7604, R96 ;  /* 0x0000760461607816 */ /* 0x000fc40000000060 */
[----:B------:R-:W-:Y:S02]  /*ef50*/  PRMT R100, R101, 0x7604, R100 ;  /* 0x0000760465647816 */ /* 0x000fe40000000064 */
[----:B------:R-:W-:Y:S02]  /*ef60*/  LOP3.LUT R19, R19, R12, RZ, 0xfc, !PT ;  /* 0x0000000c13137212 */ /* 0x000fe400078efcff */
[----:B------:R-:W-:Y:S01]  /*ef70*/  LOP3.LUT R10, R23, R16, RZ, 0xfc, !PT ;  /* 0x00000010170a7212 */ /* 0x000fe200078efcff */
[----:B------:R-:W-:Y:S01]  /*ef80*/  IMAD.SHL.U32 R23, R95, 0x1000000, RZ ;  /* 0x010000005f177824 */ /* 0x000fe200078e00ff */
[----:B------:R-:W-:Y:S01]  /*ef90*/  F2FP.SATFINITE.E4M3.F32.PACK_AB_MERGE_C R112, RZ, R112, RZ ;  /* 0x00000070ff70723e */ /* 0x000fe200048070ff */
[----:B------:R-:W-:Y:S01]  /*efa0*/  IMAD.SHL.U32 R16, R147, 0x1000000, RZ ;  /* 0x0100000093107824 */ /* 0x000fe200078e00ff */
[----:B------:R-:W-:Y:S01]  /*efb0*/  F2FP.SATFINITE.E4M3.F32.PACK_AB_MERGE_C R113, RZ, R113, RZ ;  /* 0x00000071ff71723e */ /* 0x000fe200048070ff */
[----:B------:R-:W-:Y:S01]  /*efc0*/  IMAD.SHL.U32 R55, R55, 0x1000000, RZ ;  /* 0x0100000037377824 */ /* 0x000fe200078e00ff */
[----:B------:R-:W-:-:S02]  /*efd0*/  F2FP.SATFINITE.E4M3.F32.PACK_AB_MERGE_C R116, RZ, R116, RZ ;  /* 0x00000074ff74723e */ /* 0x000fc400048070ff */
[----:B------:R-:W-:Y:S01]  /*efe0*/  F2FP.SATFINITE.E4M3.F32.PACK_AB_MERGE_C R117, RZ, R117, RZ ;  /* 0x00000075ff75723e */ /* 0x000fe200048070ff */
[----:B------:R-:W-:Y:S01]  /*eff0*/  IMAD.SHL.U32 R63, R63, 0x1000000, RZ ;  /* 0x010000003f3f7824 */ /* 0x000fe200078e00ff */
[----:B------:R-:W-:Y:S01]  /*f000*/  LOP3.LUT R29, R29, 0xff0000, R146, 0xf8, !PT ;  /* 0x00ff00001d1d7812 */ /* 0x000fe200078ef892 */
[----:B------:R-:W-:Y:S01]  /*f010*/  IMAD.SHL.U32 R99, R99, 0x1000000, RZ ;  /* 0x0100000063637824 */ /* 0x000fe200078e00ff */
[----:B------:R-:W-:Y:S01]  /*f020*/  LOP3.LUT R72, R72, R75, RZ, 0xfc, !PT ;  /* 0x0000004b48487212 */ /* 0x000fe200078efcff */
[----:B------:R-:W-:Y:S01]  /*f030*/  IMAD.SHL.U32 R27, R103, 0x1000000, RZ ;  /* 0x01000000671b7824 */ /* 0x000fe200078e00ff */
[----:B------:R-:W-:Y:S02]  /*f040*/  LOP3.LUT R15, R76, R15, RZ, 0xfc, !PT ;  /* 0x0000000f4c0f7212 */ /* 0x000fe400078efcff */
[----:B------:R-:W-:Y:S02]  /*f050*/  F2FP.SATFINITE.E4M3.F32.PACK_AB_MERGE_C R114, RZ, R114, RZ ;  /* 0x00000072ff72723e */ /* 0x000fe400048070ff */
[----:B------:R-:W-:-:S02]  /*f060*/  F2FP.SATFINITE.E4M3.F32.PACK_AB_MERGE_C R118, RZ, R118, RZ ;  /* 0x00000076ff76723e */ /* 0x000fc400048070ff */
[----:B------:R-:W-:Y:S02]  /*f070*/  LOP3.LUT R28, R28, R31, RZ, 0xfc, !PT ;  /* 0x0000001f1c1c7212 */ /* 0x000fe400078efcff */
[----:B------:R-:W-:Y:S02]  /*f080*/  LOP3.LUT R24, R24, R39, RZ, 0xfc, !PT ;  /* 0x0000002718187212 */ /* 0x000fe400078efcff */
[----:B------:R-:W-:Y:S02]  /*f090*/  F2FP.SATFINITE.E4M3.F32.PACK_AB_MERGE_C R5, RZ, R5, RZ ;  /* 0x00000005ff05723e */ /* 0x000fe400048070ff */
[----:B------:R-:W-:Y:S02]  /*f0a0*/  LOP3.LUT R96, R96, 0xff0000, R37, 0xf8, !PT ;  /* 0x00ff000060607812 */ /* 0x000fe400078ef825 */
[----:B------:R-:W-:Y:S02]  /*f0b0*/  LOP3.LUT R100, R100, 0xff0000, R41, 0xf8, !PT ;  /* 0x00ff000064647812 */ /* 0x000fe400078ef829 */
[----:B------:R-:W-:-:S02]  /*f0c0*/  LOP3.LUT R80, R80, R83, RZ, 0xfc, !PT ;  /* 0x0000005350507212 */ /* 0x000fc400078efcff */
[----:B------:R-:W-:Y:S02]  /*f0d0*/  LOP3.LUT R17, R84, R17, RZ, 0xfc, !PT ;  /* 0x0000001154117212 */ /* 0x000fe400078efcff */
[----:B------:R-:W-:Y:S02]  /*f0e0*/  SEL R31, R10, R19, P1 ;  /* 0x000000130a1f7207 */ /* 0x000fe40000800000 */
[----:B------:R-:W-:Y:S02]  /*f0f0*/  LOP3.LUT R112, R112, 0xff, RZ, 0xc0, !PT ;  /* 0x000000ff70707812 */ /* 0x000fe400078ec0ff */
[----:B------:R-:W-:Y:S02]  /*f100*/  LOP3.LUT R113, R113, 0xffff, RZ, 0xc0, !PT ;  /* 0x0000ffff71717812 */ /* 0x000fe400078ec0ff */
[----:B------:R-:W-:Y:S02]  /*f110*/  LOP3.LUT R116, R116, 0xff, RZ, 0xc0, !PT ;  /* 0x000000ff74747812 */ /* 0x000fe400078ec0ff */
[----:B------:R-:W-:-:S02]  /*f120*/  LOP3.LUT R117, R117, 0xffff, RZ, 0xc0, !PT ;  /* 0x0000ffff75757812 */ /* 0x000fc400078ec0ff */
[----:B------:R-:W-:Y:S02]  /*f130*/  LOP3.LUT R22, R22, R43, RZ, 0xfc, !PT ;  /* 0x0000002b16167212 */ /* 0x000fe400078efcff */
[----:B------:R-:W-:Y:S02]  /*f140*/  SEL R10, R19, R10, P1 ;  /* 0x0000000a130a7207 */ /* 0x000fe40000800000 */
[----:B------:R-:W-:Y:S02]  /*f150*/  LOP3.LUT R88, R88, R91, RZ, 0xfc, !PT ;  /* 0x0000005b58587212 */ /* 0x000fe400078efcff */
[----:B------:R-:W-:Y:S02]  /*f160*/  LOP3.LUT R23, R92, R23, RZ, 0xfc, !PT ;  /* 0x000000175c177212 */ /* 0x000fe400078efcff */
[----:B------:R-:W-:Y:S02]  /*f170*/  LOP3.LUT R16, R29, R16, RZ, 0xfc, !PT ;  /* 0x000000101d107212 */ /* 0x000fe400078efcff */
[----:B------:R-:W-:Y:S01]  /*f180*/  SEL R19, R15, R72, P1 ;  /* 0x000000480f137207 */ /* 0x000fe20000800000 */
[----:B------:R-:W-:Y:S01]  /*f190*/  IMAD.U32 R37, R114, 0x10000, RZ ;  /* 0x0001000072257824 */ /* 0x000fe200078e00ff */
[----:B------:R-:W-:Y:S01]  /*f1a0*/  F2FP.SATFINITE.E4M3.F32.PACK_AB_MERGE_C R128, RZ, R128, RZ ;  /* 0x00000080ff80723e */ /* 0x000fe200048070ff */
[----:B------:R-:W-:Y:S01]  /*f1b0*/  IMAD.U32 R41, R118, 0x10000, RZ ;  /* 0x0001000076297824 */ /* 0x000fe200078e00ff */
[----:B------:R-:W-:-:S02]  /*f1c0*/  F2FP.SATFINITE.E4M3.F32.PACK_AB_MERGE_C R129, RZ, R129, RZ ;  /* 0x00000081ff81723e */ /* 0x000fc400048070ff */
[----:B------:R-:W-:Y:S02]  /*f1d0*/  F2FP.SATFINITE.E4M3.F32.PACK_AB_MERGE_C R132, RZ, R132, RZ ;  /* 0x00000084ff84723e */ /* 0x000fe400048070ff */
[----:B------:R-:W-:Y:S02]  /*f1e0*/  F2FP.SATFINITE.E4M3.F32.PACK_AB_MERGE_C R133, RZ, R133, RZ ;  /* 0x00000085ff85723e */ /* 0x000fe400048070ff */
[----:B------:R-:W-:Y:S02]  /*f1f0*/  F2FP.SATFINITE.E4M3.F32.PACK_AB_MERGE_C R136, RZ, R136, RZ ;  /* 0x00000088ff88723e */ /* 0x000fe400048070ff */
[----:B------:R-:W-:Y:S02]  /*f200*/  F2FP.SATFINITE.E4M3.F32.PACK_AB_MERGE_C R137, RZ, R137, RZ ;  /* 0x00000089ff89723e */ /* 0x000fe400048070ff */
[----:B------:R-:W-:Y:S02]  /*f210*/  LOP3.LUT R8, R8, R55, RZ, 0xfc, !PT ;  /* 0x0000003708087212 */ /* 0x000fe400078efcff */
[----:B------:R-:W-:-:S02]  /*f220*/  LOP3.LUT R5, R5, 0xffff, RZ, 0xc0, !PT ;  /* 0x0000ffff05057812 */ /* 0x000fc400078ec0ff */
[----:B------:R-:W-:Y:S02]  /*f230*/  SEL R29, R24, R25, P1 ;  /* 0x00000019181d7207 */ /* 0x000fe40000800000 */
[----:B------:R-:W-:Y:S02]  /*f240*/  SEL R72, R72, R15, P1 ;  /* 0x0000000f48487207 */ /* 0x000fe40000800000 */
[----:B------:R-:W-:Y:S02]  /*f250*/  LOP3.LUT R20, R20, R63, RZ, 0xfc, !PT ;  /* 0x0000003f14147212 */ /* 0x000fe400078efcff */
[----:B------:R-:W-:Y:S02]  /*f260*/  LOP3.LUT R96, R96, R99, RZ, 0xfc, !PT ;  /* 0x0000006360607212 */ /* 0x000fe400078efcff */
[----:B------:R-:W-:Y:S02]  /*f270*/  LOP3.LUT R27, R100, R27, RZ, 0xfc, !PT ;  /* 0x0000001b641b7212 */ /* 0x000fe400078efcff */
[----:B------:R-:W-:-:S02]  /*f280*/  SEL R24, R25, R24, P1 ;  /* 0x0000001819187207 */ /* 0x000fc40000800000 */
[----:B------:R-:W-:Y:S01]  /*f290*/  SEL R15, R17, R80, P1 ;  /* 0x00000050110f7207 */ /* 0x000fe20000800000 */
[----:B-1----:R-:W-:Y:S01]  /*f2a0*/  IMAD.SHL.U32 R234, R234, 0x4, RZ ;  /* 0x00000004eaea7824 */ /* 0x002fe200078e00ff */
[----:B------:R-:W-:Y:S02]  /*f2b0*/  PRMT R112, R113, 0x7604, R112 ;  /* 0x0000760471707816 */ /* 0x000fe40000000070 */
[----:B------:R-:W-:Y:S02]  /*f2c0*/  PRMT R116, R117, 0x7604, R116 ;  /* 0x0000760475747816 */ /* 0x000fe40000000074 */
[----:B------:R-:W-:Y:S02]  /*f2d0*/  F2FP.SATFINITE.E4M3.F32.PACK_AB_MERGE_C R130, RZ, R130, RZ ;  /* 0x00000082ff82723e */ /* 0x000fe400048070ff */
[----:B------:R-:W-:Y:S02]  /*f2e0*/  F2FP.SATFINITE.E4M3.F32.PACK_AB_MERGE_C R134, RZ, R134, RZ ;  /* 0x00000086ff86723e */ /* 0x000fe400048070ff */
[----:B------:R-:W-:-:S02]  /*f2f0*/  F2FP.SATFINITE.E4M3.F32.PACK_AB_MERGE_C R138, RZ, R138, RZ ;  /* 0x0000008aff8a723e */ /* 0x000fc400048070ff */
[----:B------:R-:W-:Y:S02]  /*f300*/  F2FP.SATFINITE.E4M3.F32.PACK_AB_MERGE_C R107, RZ, R107, RZ ;  /* 0x0000006bff6b723e */ /* 0x000fe400048070ff */
[----:B------:R-:W-:Y:S02]  /*f310*/  F2FP.SATFINITE.E4M3.F32.PACK_AB_MERGE_C R111, RZ, R111, RZ ;  /* 0x0000006fff6f723e */ /* 0x000fe400048070ff */
[----:B------:R-:W-:Y:S02]  /*f320*/  F2FP.SATFINITE.E4M3.F32.PACK_AB_MERGE_C R115, RZ, R115, RZ ;  /* 0x00000073ff73723e */ /* 0x000fe400048070ff */
[----:B------:R-:W-:Y:S02]  /*f330*/  F2FP.SATFINITE.E4M3.F32.PACK_AB_MERGE_C R119, RZ, R119, RZ ;  /* 0x00000077ff77723e */ /* 0x000fe400048070ff */
[----:B------:R-:W-:Y:S02]  /*f340*/  F2FP.SATFINITE.E4M3.F32.PACK_AB_MERGE_C R123, RZ, R123, RZ ;  /* 0x0000007bff7b723e */ /* 0x000fe400048070ff */
[----:B------:R-:W-:-:S02]  /*f350*/  F2FP.SATFINITE.E4M3.F32.PACK_AB_MERGE_C R127, RZ, R127, RZ ;  /* 0x0000007fff7f723e */ /* 0x000fc400048070ff */
[----:B------:R-:W-:Y:S02]  /*f360*/  F2FP.SATFINITE.E4M3.F32.PACK_AB_MERGE_C R131, RZ, R131, RZ ;  /* 0x00000083ff83723e */ /* 0x000fe400048070ff */
[----:B------:R-:W-:Y:S02]  /*f370*/  F2FP.SATFINITE.E4M3.F32.PACK_AB_MERGE_C R135, RZ, R135, RZ ;  /* 0x00000087ff87723e */ /* 0x000fe400048070ff */
[----:B------:R-:W-:Y:S02]  /*f380*/  F2FP.SATFINITE.E4M3.F32.PACK_AB_MERGE_C R139, RZ, R139, RZ ;  /* 0x0000008bff8b723e */ /* 0x000fe400048070ff */
[----:B------:R-:W-:Y:S02]  /*f390*/  F2FP.SATFINITE.E4M3.F32.PACK_AB_MERGE_C R143, RZ, R143, RZ ;  /* 0x0000008fff8f723e */ /* 0x000fe400048070ff */
[----:B------:R-:W-:Y:S02]  /*f3a0*/  SEL R25, R11, R22, P1 ;  /* 0x000000160b197207 */ /* 0x000fe40000800000 */
[----:B------:R-:W-:-:S02]  /*f3b0*/  SEL R80, R80, R17, P1 ;  /* 0x0000001150507207 */ /* 0x000fc40000800000 */
[----:B------:R-:W-:Y:S02]  /*f3c0*/  SEL R22, R22, R11, P1 ;  /* 0x0000000b16167207 */ /* 0x000fe40000800000 */
[----:B------:R-:W-:Y:S01]  /*f3d0*/  SEL R17, R23, R88, P1 ;  /* 0x0000005817117207 */ /* 0x000fe20000800000 */
[----:B------:R-:W-:Y:S01]  /*f3e0*/  IMAD.SHL.U32 R5, R5, 0x1000000, RZ ;  /* 0x0100000005057824 */ /* 0x000fe200078e00ff */
[----:B------:R-:W-:Y:S02]  /*f3f0*/  LOP3.LUT R128, R128, 0xff, RZ, 0xc0, !PT ;  /* 0x000000ff80807812 */ /* 0x000fe400078ec0ff */
[----:B------:R-:W-:Y:S02]  /*f400*/  LOP3.LUT R129, R129, 0xffff, RZ, 0xc0, !PT ;  /* 0x0000ffff81817812 */ /* 0x000fe400078ec0ff */
[----:B------:R-:W-:Y:S02]  /*f410*/  LOP3.LUT R132, R132, 0xff, RZ, 0xc0, !PT ;  /* 0x000000ff84847812 */ /* 0x000fe400078ec0ff */
[----:B------:R-:W-:-:S02]  /*f420*/  LOP3.LUT R133, R133, 0xffff, RZ, 0xc0, !PT ;  /* 0x0000ffff85857812 */ /* 0x000fc400078ec0ff */
[----:B------:R-:W-:Y:S02]  /*f430*/  LOP3.LUT R33, R136, 0xff, RZ, 0xc0, !PT ;  /* 0x000000ff88217812 */ /* 0x000fe400078ec0ff */
[----:B------:R-:W-:Y:S02]  /*f440*/  LOP3.LUT R36, R137, 0xffff, RZ, 0xc0, !PT ;  /* 0x0000ffff89247812 */ /* 0x000fe400078ec0ff */
[----:B------:R-:W-:Y:S02]  /*f450*/  SEL R11, R8, R9, P1 ;  /* 0x00000009080b7207 */ /* 0x000fe40000800000 */
[----:B------:R-:W-:Y:S02]  /*f460*/  SEL R18, R9, R8, P1 ;  /* 0x0000000809127207 */ /* 0x000fe40000800000 */
[----:B------:R-:W-:Y:S02]  /*f470*/  SEL R88, R88, R23, P1 ;  /* 0x0000001758587207 */ /* 0x000fe40000800000 */
[----:B------:R-:W-:-:S02]  /*f480*/  SEL R9, R20, R7, P1 ;  /* 0x0000000714097207 */ /* 0x000fc40000800000 */
[----:B------:R-:W-:Y:S01]  /*f490*/  SEL R23, R27, R96, P1 ;  /* 0x000000601b177207 */ /* 0x000fe20000800000 */
[----:B------:R-:W-:Y:S01]  /*f4a0*/  IMAD.U32 R138, R138, 0x10000, RZ ;  /* 0x000100008a8a7824 */ /* 0x000fe200078e00ff */
[----:B------:R-:W-:Y:S01]  /*f4b0*/  LOP3.LUT R112, R112, 0xff0000, R37, 0xf8, !PT ;  /* 0x00ff000070707812 */ /* 0x000fe200078ef825 */
[----:B------:R-:W-:Y:S01]  /*f4c0*/  IMAD.U32 R37, R130, 0x10000, RZ ;  /* 0x0001000082257824 */ /* 0x000fe200078e00ff */
[----:B------:R-:W-:Y:S01]  /*f4d0*/  LOP3.LUT R116, R116, 0xff0000, R41, 0xf8, !PT ;  /* 0x00ff000074747812 */ /* 0x000fe200078ef829 */
[----:B------:R-:W-:Y:S01]  /*f4e0*/  IMAD.U32 R41, R134, 0x10000, RZ ;  /* 0x0001000086297824 */ /* 0x000fe200078e00ff */
[----:B------:R-:W-:Y:S02]  /*f4f0*/  LOP3.LUT R107, R107, 0xffff, RZ, 0xc0, !PT ;  /* 0x0000ffff6b6b7812 */ /* 0x000fe400078ec0ff */
[----:B------:R-:W-:Y:S02]  /*f500*/  LOP3.LUT R111, R111, 0xffff, RZ, 0xc0, !PT ;  /* 0x0000ffff6f6f7812 */ /* 0x000fe400078ec0ff */
[----:B------:R-:W-:-:S02]  /*f510*/  LOP3.LUT R115, R115, 0xffff, RZ, 0xc0, !PT ;  /* 0x0000ffff73737812 */ /* 0x000fc400078ec0ff */
[----:B------:R-:W-:Y:S02]  /*f520*/  LOP3.LUT R119, R119, 0xffff, RZ, 0xc0, !PT ;  /* 0x0000ffff77777812 */ /* 0x000fe400078ec0ff */
[----:B------:R-:W-:Y:S02]  /*f530*/  LOP3.LUT R123, R123, 0xffff, RZ, 0xc0, !PT ;  /* 0x0000ffff7b7b7812 */ /* 0x000fe400078ec0ff */
[----:B------:R-:W-:Y:S02]  /*f540*/  LOP3.LUT R127, R127, 0xffff, RZ, 0xc0, !PT ;  /* 0x0000ffff7f7f7812 */ /* 0x000fe400078ec0ff */
[----:B------:R-:W-:Y:S02]  /*f550*/  LOP3.LUT R131, R131, 0xffff, RZ, 0xc0, !PT ;  /* 0x0000ffff83837812 */ /* 0x000fe400078ec0ff */
[----:B------:R-:W-:Y:S02]  /*f560*/  LOP3.LUT R135, R135, 0xffff, RZ, 0xc0, !PT ;  /* 0x0000ffff87877812 */ /* 0x000fe400078ec0ff */
[----:B------:R-:W-:-:S02]  /*f570*/  LOP3.LUT R139, R139, 0xffff, RZ, 0xc0, !PT ;  /* 0x0000ffff8b8b7812 */ /* 0x000fc400078ec0ff */
[----:B------:R-:W-:Y:S02]  /*f580*/  LOP3.LUT R143, R143, 0xffff, RZ, 0xc0, !PT ;  /* 0x0000ffff8f8f7812 */ /* 0x000fe400078ec0ff */
[----:B------:R-:W-:Y:S01]  /*f590*/  SEL R20, R7, R20, P1 ;  /* 0x0000001407147207 */ /* 0x000fe20000800000 */
[----:B------:R-:W-:Y:S01]  /*f5a0*/  IMAD.MOV.U32 R7, RZ, RZ, 0x3021 ;  /* 0x00003021ff077424 */ /* 0x000fe200078e00ff */
[----:B------:R-:W-:Y:S01]  /*f5b0*/  SEL R96, R96, R27, P1 ;  /* 0x0000001b60607207 */ /* 0x000fe20000800000 */
[----:B------:R-:W-:Y:S01]  /*f5c0*/  IMAD.MOV.U32 R27, RZ, RZ, 0x2130 ;  /* 0x00002130ff1b7424 */ /* 0x000fe200078e00ff */
[----:B------:R-:W-:Y:S02]  /*f5d0*/  LOP3.LUT R234, R234, 0xc, RZ, 0xc0, !PT ;  /* 0x0000000ceaea7812 */ /* 0x000fe400078ec0ff */
[----:B------:R-:W-:Y:S02]  /*f5e0*/  PRMT R128, R129, 0x7604, R128 ;  /* 0x0000760481807816 */ /* 0x000fe40000000080 */
[----:B------:R-:W-:-:S02]  /*f5f0*/  PRMT R132, R133, 0x7604, R132 ;  /* 0x0000760485847816 */ /* 0x000fc40000000084 */
[----:B------:R-:W-:Y:S01]  /*f600*/  PRMT R33, R36, 0x7604, R33 ;  /* 0x0000760424217816 */ /* 0x000fe20000000021 */
[----:B------:R-:W-:Y:S01]  /*f610*/  IMAD.SHL.U32 R107, R107, 0x1000000, RZ ;  /* 0x010000006b6b7824 */ /* 0x000fe200078e00ff */
[----:B------:R-:W-:Y:S01]  /*f620*/  LOP3.LUT R5, R6, R5, RZ, 0xfc, !PT ;  /* 0x0000000506057212 */ /* 0x000fe200078efcff */
[----:B------:R-:W-:Y:S01]  /*f630*/  IMAD.SHL.U32 R111, R111, 0x1000000, RZ ;  /* 0x010000006f6f7824 */ /* 0x000fe200078e00ff */
[----:B------:R-:W-:Y:S01]  /*f640*/  LOP3.LUT R128, R128, 0xff0000, R37, 0xf8, !PT ;  /* 0x00ff000080807812 */ /* 0x000fe200078ef825 */
[----:B------:R-:W-:Y:S01]  /*f650*/  IMAD.SHL.U32 R115, R115, 0x1000000, RZ ;  /* 0x0100000073737824 */ /* 0x000fe200078e00ff */
[----:B------:R-:W-:Y:S01]  /*f660*/  LOP3.LUT R132, R132, 0xff0000, R41, 0xf8, !PT ;  /* 0x00ff000084847812 */ /* 0x000fe200078ef829 */
[----:B------:R-:W-:Y:S01]  /*f670*/  IMAD.SHL.U32 R119, R119, 0x1000000, RZ ;  /* 0x0100000077777824 */ /* 0x000fe200078e00ff */
[----:B------:R-:W-:Y:S01]  /*f680*/  LOP3.LUT R33, R33, 0xff0000, R138, 0xf8, !PT ;  /* 0x00ff000021217812 */ /* 0x000fe200078ef88a */
[----:B------:R-:W-:Y:S01]  /*f690*/  IMAD.SHL.U32 R123, R123, 0x1000000, RZ ;  /* 0x010000007b7b7824 */ /* 0x000fe200078e00ff */
[-C--:B------:R-:W-:Y:S01]  /*f6a0*/  SHF.R.U32.HI R7, RZ, R234.reuse, R7 ;  /* 0x000000eaff077219 */ /* 0x080fe20000011607 */
[----:B------:R-:W-:Y:S01]  /*f6b0*/  IMAD.SHL.U32 R127, R127, 0x1000000, RZ ;  /* 0x010000007f7f7824 */ /* 0x000fe200078e00ff */
[----:B------:R-:W-:Y:S01]  /*f6c0*/  SHF.R.U32.HI R27, RZ, R234, R27 ;  /* 0x000000eaff1b7219 */ /* 0x000fe2000001161b */
[----:B------:R-:W-:-:S02]  /*f6d0*/  IMAD.SHL.U32 R131, R131, 0x1000000, RZ ;  /* 0x0100000083837824 */ /* 0x000fc400078e00ff */
[----:B------:R-:W-:Y:S02]  /*f6e0*/  IMAD.SHL.U32 R135, R135, 0x1000000, RZ ;  /* 0x0100000087877824 */ /* 0x000fe400078e00ff */
[----:B------:R-:W-:Y:S02]  /*f6f0*/  IMAD.SHL.U32 R12, R139, 0x1000000, RZ ;  /* 0x010000008b0c7824 */ /* 0x000fe400078e00ff */
[----:B------:R-:W-:Y:S02]  /*f700*/  IMAD.SHL.U32 R143, R143, 0x1000000, RZ ;  /* 0x010000008f8f7824 */ /* 0x000fe400078e00ff */
[----:B------:R-:W-:Y:S01]  /*f710*/  FADD R14, R14, R13 ;  /* 0x0000000d0e0e7221 */ /* 0x000fe20000000000 */
[----:B------:R-:W-:Y:S02]  /*f720*/  SEL R13, R28, R149, P1 ;  /* 0x000000951c0d7207 */ /* 0x000fe40000800000 */
[----:B------:R-:W-:Y:S02]  /*f730*/  SEL R55, R5, R16, P1 ;  /* 0x0000001005377207 */ /* 0x000fe40000800000 */
[----:B------:R-:W-:-:S02]  /*f740*/  SEL R28, R149, R28, P1 ;  /* 0x0000001c951c7207 */ /* 0x000fc40000800000 */
[----:B------:R-:W-:Y:S02]  /*f750*/  SEL R16, R16, R5, P1 ;  /* 0x0000000510107207 */ /* 0x000fe40000800000 */
[----:B------:R-:W-:Y:S02]  /*f760*/  LOP3.LUT R104, R104, R107, RZ, 0xfc, !PT ;  /* 0x0000006b68687212 */ /* 0x000fe400078efcff */
[----:B------:R-:W-:Y:S02]  /*f770*/  LOP3.LUT R111, R108, R111, RZ, 0xfc, !PT ;  /* 0x0000006f6c6f7212 */ /* 0x000fe400078efcff */
[----:B------:R-:W-:Y:S02]  /*f780*/  LOP3.LUT R112, R112, R115, RZ, 0xfc, !PT ;  /* 0x0000007370707212 */ /* 0x000fe400078efcff */
[----:B------:R-:W-:Y:S02]  /*f790*/  LOP3.LUT R119, R116, R119, RZ, 0xfc, !PT ;  /* 0x0000007774777212 */ /* 0x000fe400078efcff */
[----:B------:R-:W-:-:S02]  /*f7a0*/  LOP3.LUT R120, R120, R123, RZ, 0xfc, !PT ;  /* 0x0000007b78787212 */ /* 0x000fc400078efcff */
[----:B------:R-:W-:Y:S02]  /*f7b0*/  LOP3.LUT R127, R124, R127, RZ, 0xfc, !PT ;  /* 0x0000007f7c7f7212 */ /* 0x000fe400078efcff */
[----:B------:R-:W-:Y:S02]  /*f7c0*/  LOP3.LUT R128, R128, R131, RZ, 0xfc, !PT ;  /* 0x0000008380807212 */ /* 0x000fe400078efcff */
[----:B------:R-:W-:Y:S02]  /*f7d0*/  LOP3.LUT R135, R132, R135, RZ, 0xfc, !PT ;  /* 0x0000008784877212 */ /* 0x000fe400078efcff */
[----:B------:R-:W-:Y:S02]  /*f7e0*/  LOP3.LUT R12, R33, R12, RZ, 0xfc, !PT ;  /* 0x0000000c210c7212 */ /* 0x000fe400078efcff */
[----:B------:R-:W-:Y:S02]  /*f7f0*/  LOP3.LUT R143, R32, R143, RZ, 0xfc, !PT ;  /* 0x0000008f208f7212 */ /* 0x000fe400078efcff */
[----:B------:R-:W-:-:S02]  /*f800*/  LOP3.LUT R6, R7, 0xf, RZ, 0xc0, !PT ;  /* 0x0000000f07067812 */ /* 0x000fc400078ec0ff */
[----:B------:R-:W-:Y:S02]  /*f810*/  LOP3.LUT R5, R27, 0xf, RZ, 0xc0, !PT ;  /* 0x0000000f1b057812 */ /* 0x000fe400078ec0ff */
[----:B------:R-:W-:Y:S01]  /*f820*/  SEL R33, R111, R104, P1 ;  /* 0x000000686f217207 */ /* 0x000fe20000800000 */
[----:B------:R-:W-:Y:S01]  /*f830*/  SHFL.IDX PT, R13, R13, R6, 0x1c1f ;  /* 0x001c1f060d0d7589 */ /* 0x000fe200000e0000 */
[----:B------:R-:W-:Y:S02]  /*f840*/  SEL R37, R119, R112, P1 ;  /* 0x0000007077257207 */ /* 0x000fe40000800000 */
[----:B------:R-:W-:Y:S01]  /*f850*/  SEL R39, R127, R120, P1 ;  /* 0x000000787f277207 */ /* 0x000fe20000800000 */
[----:B------:R-:W3:Y:S01]  /*f860*/  SHFL.IDX PT, R28, R28, R5, 0x1c1f ;  /* 0x001c1f051c1c7589 */ /* 0x000ee200000e0000 */
[----:B------:R-:W-:Y:S02]  /*f870*/  SEL R41, R135, R128, P1 ;  /* 0x0000008087297207 */ /* 0x000fe40000800000 */
[----:B------:R-:W-:-:S02]  /*f880*/  SEL R43, R143, R12, P1 ;  /* 0x0000000c8f2b7207 */ /* 0x000fc40000800000 */
[----:B------:R-:W-:Y:S02]  /*f890*/  SEL R104, R104, R111, P1 ;  /* 0x0000006f68687207 */ /* 0x000fe40000800000 */
[----:B------:R-:W-:Y:S02]  /*f8a0*/  SEL R112, R112, R119, P1 ;  /* 0x0000007770707207 */ /* 0x000fe40000800000 */
[----:B------:R-:W-:Y:S02]  /*f8b0*/  SEL R120, R120, R127, P1 ;  /* 0x0000007f78787207 */ /* 0x000fe40000800000 */
[----:B------:R-:W-:Y:S02]  /*f8c0*/  SEL R128, R128, R135, P1 ;  /* 0x0000008780807207 */ /* 0x000fe40000800000 */
[----:B------:R-:W-:Y:S01]  /*f8d0*/  SEL R12, R12, R143, P1 ;  /* 0x0000008f0c0c7207 */ /* 0x000fe20000800000 */
[----:B------:R-:W-:Y:S04]  /*f8e0*/  SHFL.IDX PT, R29, R29, R6, 0x1c1f ;  /* 0x001c1f061d1d7589 */ /* 0x000fe800000e0000 */
[----:B------:R3:W-:Y:S04]  /*f8f0*/  SHFL.IDX PT, R8, R24, R5, 0x1c1f ;  /* 0x001c1f0518087589 */ /* 0x0007e800000e0000 */
[----:B------:R4:W-:Y:S04]  /*f900*/  SHFL.IDX PT, R7, R25, R6, 0x1c1f ;  /* 0x001c1f0619077589 */ /* 0x0009e800000e0000 */
[----:B------:R-:W1:Y:S04]  /*f910*/  SHFL.IDX PT, R22, R22, R5, 0x1c1f ;  /* 0x001c1f0516167589 */ /* 0x000e6800000e0000 */
[----:B------:R-:W-:Y:S04]  /*f920*/  SHFL.IDX PT, R11, R11, R6, 0x1c1f ;  /* 0x001c1f060b0b7589 */ /* 0x000fe800000e0000 */
        /* <DEDUP_REMOVED lines=24> */
[----:B------:R-:W1:Y:S01]  /*fab0*/  SHFL.IDX PT, R16, R16, R5, 0x1c1f ;  /* 0x001c1f0510107589 */ /* 0x000e6200000e0000 */
[----:B------:R-:W-:Y:S01]  /*fac0*/  ULEA UR10, UR6, UR36, 0x3 ;  /* 0x00000024060a7291 */ /* 0x000fe2000f8e183f */
[----:B------:R-:W-:Y:S01]  /*fad0*/  FMUL R235, R235, R21 ;  /* 0x00000015ebeb7220 */ /* 0x000fe20000400000 */
[----:B--2---:R-:W-:-:S01]  /*fae0*/  FFMA R26, R21, R26, R14 ;  /* 0x0000001a151a7223 */ /* 0x004fc2000000000e */
[----:B---3--:R-:W-:-:S02]  /*faf0*/  PRMT R24, R13, R54, R28 ;  /* 0x000000360d187216 */ /* 0x008fc4000000001c */
[----:B----4-:R-:W-:Y:S02]  /*fb00*/  PRMT R25, R13, R56, R28 ;  /* 0x000000380d197216 */ /* 0x010fe4000000001c */
[----:B------:R-:W-:Y:S01]  /*fb10*/  SHF.L.U32 R13, R233, 0x1f, RZ ;  /* 0x0000001fe90d7819 */ /* 0x000fe200000006ff */
[----:B------:R-:W-:Y:S01]  /*fb20*/  STL [R1+0x3c], R235 ;  /* 0x00003ceb01007387 */ /* 0x000fe20000100800 */
[-C--:B-1----:R-:W-:Y:S02]  /*fb30*/  PRMT R28, R7, R54.reuse, R22 ;  /* 0x00000036071c7216 */ /* 0x082fe40000000016 */
[----:B------:R1:W2:Y:S01]  /*fb40*/  SYNCS.PHASECHK.TRANS64.TRYWAIT P3, [UR10+0x4d000], R13 ;  /* 0x04d0000dff0075a7 */ /* 0x0002a2000806014a */
[----:B------:R3:W-:Y:S01]  /*fb50*/  STL [R1+0x98], R26 ;  /* 0x0000981a01007387 */ /* 0x0007e20000100800 */
[-C--:B------:R-:W-:Y:S02]  /*fb60*/  PRMT R30, R11, R54.reuse, R18 ;  /* 0x000000360b1e7216 */ /* 0x080fe40000000012 */
[----:B------:R-:W-:-:S02]  /*fb70*/  PRMT R32, R9, R54, R20 ;  /* 0x0000003609207216 */ /* 0x000fc40000000014 */
[-C--:B------:R-:W-:Y:S02]  /*fb80*/  PRMT R34, R35, R54.reuse, R10 ;  /* 0x0000003623227216 */ /* 0x080fe4000000000a */
[-C--:B------:R-:W-:Y:S02]  /*fb90*/  PRMT R36, R19, R54.reuse, R72 ;  /* 0x0000003613247216 */ /* 0x080fe40000000048 */
[-C--:B------:R-:W-:Y:S02]  /*fba0*/  PRMT R38, R15, R54.reuse, R80 ;  /* 0x000000360f267216 */ /* 0x080fe40000000050 */
[-C--:B---3--:R-:W-:Y:S02]  /*fbb0*/  PRMT R26, R29, R54.reuse, R8 ;  /* 0x000000361d1a7216 */ /* 0x088fe40000000008 */
[-C--:B------:R-:W-:Y:S02]  /*fbc0*/  PRMT R40, R17, R54.reuse, R88 ;  /* 0x0000003611287216 */ /* 0x080fe40000000058 */
[----:B------:R-:W-:-:S02]  /*fbd0*/  PRMT R42, R23, R54, R96 ;  /* 0x00000036172a7216 */ /* 0x000fc40000000060 */
[-C--:B------:R-:W-:Y:S02]  /*fbe0*/  PRMT R44, R45, R54.reuse, R104 ;  /* 0x000000362d2c7216 */ /* 0x080fe40000000068 */
[-C--:B------:R-:W-:Y:S02]  /*fbf0*/  PRMT R46, R47, R54.reuse, R112 ;  /* 0x000000362f2e7216 */ /* 0x080fe40000000070 */
[-C--:B------:R-:W-:Y:S02]  /*fc00*/  PRMT R48, R49, R54.reuse, R120 ;  /* 0x0000003631307216 */ /* 0x080fe40000000078 */
[-C--:B------:R-:W-:Y:S02]  /*fc10*/  PRMT R50, R51, R54.reuse, R128 ;  /* 0x0000003633327216 */ /* 0x080fe40000000080 */
[----:B------:R-:W-:Y:S01]  /*fc20*/  PRMT R52, R53, R54, R12 ;  /* 0x0000003635347216 */ /* 0x000fe2000000000c */
[-C--:B------:R-:W-:Y:S01]  /*fc30*/  FMUL R218, R218, R21.reuse ;  /* 0x00000015dada7220 */ /* 0x080fe20000400000 */
[----:B------:R-:W-:Y:S01]  /*fc40*/  PRMT R27, R29, R56, R8 ;  /* 0x000000381d1b7216 */ /* 0x000fe20000000008 */
[-C--:B------:R-:W-:Y:S01]  /*fc50*/  FMUL R219, R219, R21.reuse ;  /* 0x00000015dbdb7220 */ /* 0x080fe20000400000 */
[----:B------:R-:W-:Y:S01]  /*fc60*/  PRMT R54, R55, R54, R16 ;  /* 0x0000003637367216 */ /* 0x000fe20000000010 */
        /* <DEDUP_REMOVED lines=38> */
[----:B------:R-:W-:-:S02]  /*fed0*/  PRMT R29, R7, R56, R22 ;  /* 0x00000038071d7216 */ /* 0x000fc40000000016 */
[-C--:B------:R-:W-:Y:S02]  /*fee0*/  PRMT R31, R11, R56.reuse, R18 ;  /* 0x000000380b1f7216 */ /* 0x080fe40000000012 */
[-C--:B------:R-:W-:Y:S02]  /*fef0*/  PRMT R33, R9, R56.reuse, R20 ;  /* 0x0000003809217216 */ /* 0x080fe40000000014 */
[-C--:B------:R-:W-:Y:S02]  /*ff00*/  PRMT R35, R35, R56.reuse, R10 ;  /* 0x0000003823237216 */ /* 0x080fe4000000000a */
[-C--:B------:R-:W-:Y:S02]  /*ff10*/  PRMT R37, R19, R56.reuse, R72 ;  /* 0x0000003813257216 */ /* 0x080fe40000000048 */
[-C--:B------:R-:W-:Y:S02]  /*ff20*/  PRMT R39, R15, R56.reuse, R80 ;  /* 0x000000380f277216 */ /* 0x080fe40000000050 */
[----:B------:R-:W-:-:S02]  /*ff30*/  PRMT R41, R17, R56, R88 ;  /* 0x0000003811297216 */ /* 0x000fc40000000058 */
[-C--:B------:R-:W-:Y:S02]  /*ff40*/  PRMT R43, R23, R56.reuse, R96 ;  /* 0x00000038172b7216 */ /* 0x080fe40000000060 */
[-C--:B------:R-:W-:Y:S02]  /*ff50*/  PRMT R45, R45, R56.reuse, R104 ;  /* 0x000000382d2d7216 */ /* 0x080fe40000000068 */
[-C--:B------:R-:W-:Y:S02]  /*ff60*/  PRMT R47, R47, R56.reuse, R112 ;  /* 0x000000382f2f7216 */ /* 0x080fe40000000070 */
[-C--:B------:R-:W-:Y:S02]  /*ff70*/  PRMT R49, R49, R56.reuse, R120 ;  /* 0x0000003831317216 */ /* 0x080fe40000000078 */
[-C--:B------:R-:W-:Y:S02]  /*ff80*/  PRMT R51, R51, R56.reuse, R128 ;  /* 0x0000003833337216 */ /* 0x080fe40000000080 */
[----:B------:R-:W-:-:S02]  /*ff90*/  PRMT R53, R53, R56, R12 ;  /* 0x0000003835357216 */ /* 0x000fc4000000000c */
[----:B------:R-:W-:Y:S01]  /*ffa0*/  PRMT R55, R55, R56, R16 ;  /* 0x0000003837377216 */ /* 0x000fe20000000010 */
[----:B-12---:R-:W-:Y:S06]  /*ffb0*/  @!P0 BRA `(.L_x_27) ;  /* 0x0000000000048947 */ /* 0x006fec0003800000 */
[----:B------:R-:W-:Y:S01]  /*ffc0*/  BPT.TRAP 0x1 ;  /* 0x000000040000795c */ /* 0x000fe20000300000 */
.L_x_27:
[----:B------:R-:W-:Y:S05]  /*ffd0*/  @P3 BRA `(.L_x_28) ;  /* 0x0000000000083947 */ /* 0x000fea0003800000 */
[----:B------:R-:W1:Y:S02]  /*ffe0*/  SYNCS.PHASECHK.TRANS64.TRYWAIT P3, [UR10+0x4d000], R13 ;  /* 0x04d0000dff0075a7 */ /* 0x000e64000806014a */
[----:B-1----:R-:W-:Y:S05]  /*fff0*/  @!P3 BRA `(.L_x_29) ;  /* 0x000001080028b947 */ /* 0x002fea0003800000 */
.L_x_28:
[----:B------:R-:W2:Y:S04]  /*10000*/  LDL.LU.64 R72, [R1+0x40] ;  /* 0x0000400001487983 */ /* 0x000ea80000300a00 */
[----:B------:R-:W2:Y:S04]  /*10010*/  LDL.LU.64 R74, [R1+0x48] ;  /* 0x00004800014a7983 */ /* 0x000ea80000300a00 */
[----:B------:R-:W2:Y:S04]  /*10020*/  LDL.LU.64 R76, [R1+0x50] ;  /* 0x00005000014c7983 */ /* 0x000ea80000300a00 */
[----:B------:R-:W2:Y:S04]  /*10030*/  LDL.LU.64 R78, [R1+0x58] ;  /* 0x00005800014e7983 */ /* 0x000ea80000300a00 */
[----:B------:R-:W2:Y:S04]  /*10040*/  LDL.LU.64 R80, [R1+0x60] ;  /* 0x0000600001507983 */ /* 0x000ea80000300a00 */
[----:B------:R-:W2:Y:S04]  /*10050*/  LDL.LU.64 R82, [R1+0x68] ;  /* 0x0000680001527983 */ /* 0x000ea80000300a00 */
[----:B------:R-:W2:Y:S04]  /*10060*/  LDL.LU.64 R84, [R1+0x70] ;  /* 0x0000700001547983 */ /* 0x000ea80000300a00 */
[----:B------:R-:W2:Y:S04]  /*10070*/  LDL.LU.64 R86, [R1+0x78] ;  /* 0x0000780001567983 */ /* 0x000ea80000300a00 */
[----:B------:R-:W3:Y:S04]  /*10080*/  LDL.LU.64 R56, [R1] ;  /* 0x0000000001387983 */ /* 0x000ee80000300a00 */
[----:B------:R-:W3:Y:S04]  /*10090*/  LDL.LU.64 R58, [R1+0x8] ;  /* 0x00000800013a7983 */ /* 0x000ee80000300a00 */
[----:B------:R-:W3:Y:S04]  /*100a0*/  LDL.LU.64 R60, [R1+0x10] ;  /* 0x00001000013c7983 */ /* 0x000ee80000300a00 */
[----:B------:R-:W3:Y:S04]  /*100b0*/  LDL.LU.64 R62, [R1+0x18] ;  /* 0x00001800013e7983 */ /* 0x000ee80000300a00 */
[----:B------:R-:W3:Y:S04]  /*100c0*/  LDL.LU.64 R64, [R1+0x20] ;  /* 0x0000200001407983 */ /* 0x000ee80000300a00 */
[----:B------:R-:W3:Y:S04]  /*100d0*/  LDL.LU.64 R66, [R1+0x28] ;  /* 0x0000280001427983 */ /* 0x000ee80000300a00 */
[----:B------:R-:W3:Y:S04]  /*100e0*/  LDL.LU.64 R68, [R1+0x30] ;  /* 0x0000300001447983 */ /* 0x000ee80000300a00 */
[----:B------:R-:W3:Y:S01]  /*100f0*/  LDL.LU.64 R70, [R1+0x38] ;  /* 0x0000380001467983 */ /* 0x000ee20000300a00 */
[----:B------:R-:W-:Y:S01]  /*10100*/  UIMAD UR10, UR6, 0xe00, UR4 ;  /* 0x00000e00060a78a4 */ /* 0x000fe2000f8e0204 */
[----:B------:R-:W-:Y:S01]  /*10110*/  UMOV UR11, 0x40000040 ;  /* 0x40000040000b7882 */ /* 0x000fe20000000000 */
[----:B------:R-:W-:-:S02]  /*10120*/  UMOV UR15, 0x40000040 ;  /* 0x40000040000f7882 */ /* 0x000fc40000000000 */
[----:B------:R-:W-:Y:S02]  /*10130*/  UIADD3 UR14, UR10, 0x100, URZ ;  /* 0x000001000a0e7890 */ /* 0x000fe4000fffe03f */
[----:B------:R-:W-:Y:S01]  /*10140*/  UIADD3 UR18, UR10, 0x200, URZ ;  /* 0x000002000a127890 */ /* 0x000fe2000fffe03f */
[----:B------:R-:W-:Y:S01]  /*10150*/  UMOV UR19, 0x40000040 ;  /* 0x4000004000137882 */ /* 0x000fe20000000000 */
[----:B------:R-:W-:Y:S01]  /*10160*/  UIADD3 UR22, UR10, 0x300, URZ ;  /* 0x000003000a167890 */ /* 0x000fe2000fffe03f */
[----:B------:R-:W-:Y:S01]  /*10170*/  UMOV UR23, 0x40000040 ;  /* 0x4000004000177882 */ /* 0x000fe20000000000 */
[----:B------:R-:W-:Y:S01]  /*10180*/  UIADD3 UR26, UR10, 0x400, URZ ;  /* 0x000004000a1a7890 */ /* 0x000fe2000fffe03f */
[----:B------:R-:W-:Y:S01]  /*10190*/  UMOV UR27, 0x40000040 ;  /* 0x40000040001b7882 */ /* 0x000fe20000000000 */
[----:B--2---:R-:W-:-:S06]  /*101a0*/  WARPGROUP.ARRIVE ;  /* 0x00000000000079c5 */ /* 0x004fcc0000000000 */
[----:B------:R-:W-:Y:S01]  /*101b0*/  QGMMA.64x32x32.F32.E4M3.E4M3 R72, R24, gdesc[UR8], R72, gsb0 ;  /* 0x0060000818487df3 */ /* 0x000fe20008000848 */
[----:B------:R-:W-:Y:S02]  /*101c0*/  UMOV UR11, 0x40000040 ;  /* 0x40000040000b7882 */ /* 0x000fe40000000000 */
[----:B------:R-:W-:Y:S02]  /*101d0*/  WARPGROUP.DEPBAR.LE gsb0, 0x0 ;  /* 0x00008000000079c5 */ /* 0x000fe40000010000 */
[----:B---3--:R-:W-:-:S06]  /*101e0*/  WARPGROUP.ARRIVE ;  /* 0x00000000000079c5 */ /* 0x008fcc0000000000 */
        /* <DEDUP_REMOVED lines=250> */
[----:B------:R-:W-:Y:S01]  /*11190*/  UIADD3 UR10, UR10, 0xd06, URZ ;  /* 0x00000d060a0a7890 */ /* 0x000fe2000fffe03f */
        /* <DEDUP_REMOVED lines=10> */
[----:B------:R-:W-:Y:S03]  /*11240*/  QGMMA.64x32x32.F32.E4M3.E4M3 R216, R52, gdesc[UR20], R216, gsb0 ;  /* 0x0060001434d87df3 */ /* 0x000fe600080008d8 */
        /* <DEDUP_REMOVED lines=21> */
.L_x_30:
[----:B------:R-:W-:-:S04]  /*113a0*/  ULEA UR10, UR5, UR36, 0x3 ;  /* 0x00000024050a7291 */ /* 0x000fc8000f8e183f */
[----:B------:R-:W-:-:S04]  /*113b0*/  UIADD3 UR10, UR10, 0x4d028, URZ ;  /* 0x0004d0280a0a7890 */ /* 0x000fc8000fffe03f */
[----:B------:R-:W-:-:S09]  /*113c0*/  UPRMT UR10, URZ, 0x654, UR10 ;  /* 0x000006543f0a7896 */ /* 0x000fd2000800000a */
[----:B------:R-:W-:Y:S01]  /*113d0*/  SYNCS.ARRIVE.TRANS64.RED.A1T0 RZ, [UR10], RZ ;  /* 0x000000ffffff79a7 */ /* 0x000fe2000810040a */
[----:B------:R-:W-:Y:S05]  /*113e0*/  @P2 BRA `(.L_x_31) ;  /* 0x0000000000042947 */ /* 0x000fea0003800000 */
[----:B------:R-:W-:Y:S01]  /*113f0*/  BPT.TRAP 0x1 ;  /* 0x000000040000795c */ /* 0x000fe20000300000 */
.L_x_31:
[----:B------:R-:W-:-:S04]  /*11400*/  UIADD3 UR5, UR5, 0x1, URZ ;  /* 0x0000000105057890 */ /* 0x000fc8000fffe03f */
[----:B------:R-:W-:-:S04]  /*11410*/  UISETP.NE.AND UP0, UPT, UR5, 0x5, UPT ;  /* 0x000000050500788c */ /* 0x000fc8000bf05270 */
[----:B------:R-:W-:Y:S01]  /*11420*/  USEL UR10, UR5, URZ, UP0 ;  /* 0x0000003f050a7287 */ /* 0x000fe20008000000 */
[----:B------:R-:W-:Y:S11]  /*11430*/  @!P0 BRA `(.L_x_32) ;  /* 0x0000000000048947 */ /* 0x000ff60003800000 */
[----:B------:R-:W-:Y:S01]  /*11440*/  BPT.TRAP 0x1 ;  /* 0x000000040000795c */ /* 0x000fe20000300000 */
.L_x_32:
[----:B------:R-:W-:-:S04]  /*11450*/  ULEA UR5, UR10, UR36, 0x3 ;  /* 0x000000240a057291 */ /* 0x000fc8000f8e183f */
[----:B------:R-:W-:-:S04]  /*11460*/  UIADD3 UR5, UR5, 0x4d028, URZ ;  /* 0x0004d02805057890 */ /* 0x000fc8000fffe03f */
[----:B------:R-:W-:-:S09]  /*11470*/  UPRMT UR5, URZ, 0x654, UR5 ;  /* 0x000006543f057896 */ /* 0x000fd20008000005 */
[----:B------:R-:W-:Y:S01]  /*11480*/  SYNCS.ARRIVE.TRANS64.RED.A1T0 RZ, [UR5], RZ ;  /* 0x000000ffffff79a7 */ /* 0x000fe20008100405 */
[----:B------:R-:W-:Y:S05]  /*11490*/  @P2 BRA `(.L_x_33) ;  /* 0x0000000000042947 */ /* 0x000fea0003800000 */
[----:B------:R-:W-:Y:S01]  /*114a0*/  BPT.TRAP 0x1 ;  /* 0x000000040000795c */ /* 0x000fe20000300000 */
.L_x_33:
[----:B-1----:R3:W5:Y:S01]  /*114b0*/  LDL R8, [R1+0x84] ;  /* 0x0000840001087983 */ /* 0x0027620000100800 */
[----:B------:R-:W-:Y:S01]  /*114c0*/  UIADD3 UR6, UR6, 0x1, URZ ;  /* 0x0000000106067890 */ /* 0x000fe2000fffe03f */
[C---:B------:R-:W-:Y:S01]  /*114d0*/  ISETP.GT.AND P3, PT, R232.reuse, 0x2, PT ;  /* 0x00000002e800780c */ /* 0x040fe20003f64270 */
[----:B------:R-:W-:Y:S01]  /*114e0*/  UIADD3 UR5, UR10, 0x1, URZ ;  /* 0x000000010a057890 */ /* 0x000fe2000fffe03f */
[----:B------:R-:W-:Y:S01]  /*114f0*/  VIADD R232, R232, 0xffffffff ;  /* 0xffffffffe8e87836 */ /* 0x000fe20000000000 */
[----:B------:R-:W-:Y:S01]  /*11500*/  UISETP.NE.AND UP2, UPT, UR6, 0x5, UPT ;  /* 0x000000050600788c */ /* 0x000fe2000bf45270 */
[----:B------:R-:W-:Y:S01]  /*11510*/  VIADD R2, R2, 0x100 ;  /* 0x0000010002027836 */ /* 0x000fe20000000000 */
[----:B------:R-:W-:Y:S01]  /*11520*/  UISETP.NE.AND UP0, UPT, UR5, 0x5, UPT ;  /* 0x000000050500788c */ /* 0x000fe2000bf05270 */
[----:B------:R-:W-:Y:S01]  /*11530*/  IMAD.MOV.U32 R18, RZ, RZ, R0 ;  /* 0x000000ffff127224 */ /* 0x000fe200078e0000 */
[----:B------:R-:W-:Y:S02]  /*11540*/  USEL UR10, URZ, 0x1, UP2 ;  /* 0x000000013f0a7887 */ /* 0x000fe40009000000 */
[----:B------:R-:W-:-:S02]  /*11550*/  USEL UR5, UR5, URZ, UP0 ;  /* 0x0000003f05057287 */ /* 0x000fc40008000000 */
[----:B------:R-:W-:Y:S02]  /*11560*/  USEL UR6, UR6, URZ, UP2 ;  /* 0x0000003f06067287 */ /* 0x000fe40009000000 */
[----:B------:R-:W-:Y:S01]  /*11570*/  LOP3.LUT R7, R233, UR10, RZ, 0x3c, !PT ;  /* 0x0000000ae9077c12 */ /* 0x000fe2000f8e3cff */
[----:B---3--:R-:W-:Y:S09]  /*11580*/  @P3 BRA `(.L_x_34) ;  /* 0xffffff8000bc3947 */ /* 0x008ff2000383ffff */
[----:B------:R2:W-:Y:S02]  /*11590*/  STL [R1+0x90], R232 ;  /* 0x000090e801007387 */ /* 0x0005e40000100800 */
.L_x_23:
[----:B-----5:R-:W3:Y:S02]  /*115a0*/  LDL R8, [R1+0x90] ;  /* 0x0000900001087983 */ /* 0x020ee40000100800 */
[----:B---3--:R-:W-:-:S13]  /*115b0*/  ISETP.GE.AND P3, PT, R8, 0x1, PT ;  /* 0x000000010800780c */ /* 0x008fda0003f66270 */
[----:B------:R-:W-:Y:S05]  /*115c0*/  @!P3 BRA `(.L_x_35) ;  /* 0x000000a8003cb947 */ /* 0x000fea0003800000 */
[----:B------:R3:W-:Y:S01]  /*115d0*/  STL [R1+0x8c], R0 ;  /* 0x00008c0001007387 */ /* 0x0007e20000100800 */
[----:B------:R-:W-:-:S03]  /*115e0*/  ULDC UR7, c[0x0][0x604] ;  /* 0x0001810000077ab9 */ /* 0x000fc60000000800 */
[----:B---3--:R-:W3:Y:S04]  /*115f0*/  LDL.LU R0, [R1+0x84] ;  /* 0x0000840001007983 */ /* 0x008ee80000300800 */
[----:B---3--:R3:W-:Y:S02]  /*11600*/  STL [R1+0x88], R0 ;  /* 0x0000880001007387 */ /* 0x0087e40000100800 */
.L_x_46:
[----:B----4-:R-:W-:Y:S05]  /*11610*/  @!P0 BRA `(.L_x_36) ;  /* 0x0000000000048947 */ /* 0x010fea0003800000 */
[----:B------:R-:W-:Y:S01]  /*11620*/  BPT.TRAP 0x1 ;  /* 0x000000040000795c */ /* 0x000fe20000300000 */
.L_x_36:
[----:B------:R-:W-:Y:S01]  /*11630*/  ULEA UR10, UR6, UR36, 0x3 ;  /* 0x00000024060a7291 */ /* 0x000fe2000f8e183f */
[----:B---3--:R-:W-:-:S08]  /*11640*/  SHF.L.U32 R0, R7, 0x1f, RZ ;  /* 0x0000001f07007819 */ /* 0x008fd000000006ff */
[----:B------:R-:W3:Y:S02]  /*11650*/  SYNCS.PHASECHK.TRANS64.TRYWAIT P3, [UR10+0x4d000], R0 ;  /* 0x04d00000ff0075a7 */ /* 0x000ee4000806014a */
[----:B---3--:R-:W-:Y:S05]  /*11660*/  @!P3 BRA `(.L_x_37) ;  /* 0x000000f000a4b947 */ /* 0x008fea0003800000 */
.L_x_116:
        /* <DEDUP_REMOVED lines=20> */
[----:B-1----:R-:W-:-:S05]  /*117b0*/  LOP3.LUT R0, R7, UR10, RZ, 0x3c, !PT ;  /* 0x0000000a07007c12 */ /* 0x002fca000f8e3cff */
[----:B------:R1:W-:Y:S01]  /*117c0*/  STL [R1+0x94], R0 ;  /* 0x0000940001007387 */ /* 0x0003e20000100800 */
        /* <DEDUP_REMOVED lines=24> */
[----:B-1----:R-:W-:Y:S05]  /*11950*/  @!P0 BRA `(.L_x_38) ;  /* 0x0000000000048947 */ /* 0x002fea0003800000 */
[----:B------:R-:W-:Y:S01]  /*11960*/  BPT.TRAP 0x1 ;  /* 0x000000040000795c */ /* 0x000fe20000300000 */
.L_x_38:
[----:B------:R-:W-:Y:S01]  /*11970*/  LOP3.LUT R0, R0, 0xbfffffff, RZ, 0xc0, !PT ;  /* 0xbfffffff00007812 */ /* 0x000fe200078ec0ff */
[C---:B------:R-:W-:Y:S01]  /*11980*/  VIADD R8, R2.reuse, 0x1 ;  /* 0x0000000102087836 */ /* 0x040fe20000000000 */
[----:B------:R1:W-:Y:S01]  /*11990*/  STL [R1+0xb8], R159 ;  /* 0x0000b89f01007387 */ /* 0x0003e20000100800 */
[----:B------:R-:W-:Y:S01]  /*119a0*/  VIADD R15, R2, 0x10 ;  /* 0x00000010020f7836 */ /* 0x000fe20000000000 */
[----:B------:R-:W-:Y:S01]  /*119b0*/  @P1 LOP3.LUT R0, R0, 0x40000000, RZ, 0xfc, !PT ;  /* 0x4000000000001812 */ /* 0x000fe200078efcff */
[----:B------:R-:W-:Y:S01]  /*119c0*/  VIADD R10, R2, 0x19 ;  /* 0x00000019020a7836 */ /* 0x000fe20000000000 */
[-C--:B------:R-:W-:Y:S01]  /*119d0*/  ISETP.GE.AND P3, PT, R4, R8.reuse, PT ;  /* 0x000000080400720c */ /* 0x080fe20003f66270 */
[----:B------:R-:W-:Y:S01]  /*119e0*/  STL [R1+0xb4], R162 ;  /* 0x0000b4a201007387 */ /* 0x000fe20000100800 */
[----:B------:R-:W-:Y:S01]  /*119f0*/  LOP3.LUT R0, R0, 0xdfffffff, RZ, 0xc0, !PT ;  /* 0xdfffffff00007812 */ /* 0x000fe200078ec0ff */
[----:B------:R-:W-:Y:S01]  /*11a00*/  VIADD R11, R2, 0x20 ;  /* 0x00000020020b7836 */ /* 0x000fe20000000000 */
[----:B------:R-:W-:Y:S01]  /*11a10*/  FSEL R9, R25, -INF , P3 ;  /* 0xff80000019097808 */ /* 0x000fe20001800000 */
[----:B------:R-:W-:Y:S01]  /*11a20*/  STL [R1+0xb0], R163 ;  /* 0x0000b0a301007387 */ /* 0x000fe20000100800 */
[----:B------:R-:W-:Y:S01]  /*11a30*/  @P0 LOP3.LUT R0, R0, 0x20000000, RZ, 0xfc, !PT ;  /* 0x2000000000000812 */ /* 0x000fe200078efcff */
[C---:B------:R-:W-:Y:S01]  /*11a40*/  VIADD R12, R2.reuse, 0x21 ;  /* 0x00000021020c7836 */ /* 0x040fe20000000000 */
[----:B------:R-:W-:Y:S01]  /*11a50*/  ISETP.GE.AND P0, PT, R3, R8, PT ;  /* 0x000000080300720c */ /* 0x000fe20003f06270 */
[----:B------:R-:W-:Y:S01]  /*11a60*/  VIADD R8, R2, 0x8 ;  /* 0x0000000802087836 */ /* 0x000fe20000000000 */
[----:B------:R-:W-:Y:S01]  /*11a70*/  LOP3.LUT R0, R0, 0xefffffff, RZ, 0xc0, !PT ;  /* 0xefffffff00007812 */ /* 0x000fe200078ec0ff */
[----:B------:R-:W-:Y:S01]  /*11a80*/  STL [R1+0xac], R166 ;  /* 0x0000aca601007387 */ /* 0x000fe20000100800 */
[C---:B------:R-:W-:Y:S01]  /*11a90*/  VIADD R13, R2.reuse, 0x28 ;  /* 0x00000028020d7836 */ /* 0x040fe20000000000 */
[----:B------:R-:W-:Y:S01]  /*11aa0*/  LOP3.LUT R7, R7, 0x7fffffff, RZ, 0xc0, !PT ;  /* 0x7fffffff07077812 */ /* 0x000fe200078ec0ff */
[----:B------:R-:W-:Y:S01]  /*11ab0*/  VIADD R14, R2, 0x29 ;  /* 0x00000029020e7836 */ /* 0x000fe20000000000 */
[----:B------:R-:W-:Y:S01]  /*11ac0*/  @P2 LOP3.LUT R0, R0, 0x10000000, RZ, 0xfc, !PT ;  /* 0x1000000000002812 */ /* 0x000fe200078efcff */
[----:B------:R-:W-:Y:S01]  /*11ad0*/  STL [R1+0xa8], R167 ;  /* 0x0000a8a701007387 */ /* 0x000fe20000100800 */
[----:B------:R-:W-:-:S02]  /*11ae0*/  ISETP.GE.AND P4, PT, R4, R8, PT ;  /* 0x000000080400720c */ /* 0x000fc40003f86270 */
[----:B------:R-:W-:Y:S01]  /*11af0*/  LOP3.LUT R0, R0, 0xf7ffffff, RZ, 0xc0, !PT ;  /* 0xf7ffffff00007812 */ /* 0x000fe200078ec0ff */
[----:B------:R3:W-:Y:S01]  /*11b00*/  STL [R1+0x80], R9 ;  /* 0x0000800901007387 */ /* 0x0007e20000100800 */
[----:B-1----:R-:W-:Y:S02]  /*11b10*/  FSEL R159, R28, -INF , P4 ;  /* 0xff8000001c9f7808 */ /* 0x002fe40002000000 */
[----:B------:R-:W-:Y:S02]  /*11b20*/  @P0 LOP3.LUT R0, R0, 0x8000000, RZ, 0xfc, !PT ;  /* 0x0800000000000812 */ /* 0x000fe400078efcff */
[----:B------:R-:W-:Y:S01]  /*11b30*/  ISETP.GE.AND P0, PT, R3, R8, PT ;  /* 0x000000080300720c */ /* 0x000fe20003f06270 */
[----:B------:R-:W-:Y:S01]  /*11b40*/  VIADD R8, R2, 0x9 ;  /* 0x0000000902087836 */ /* 0x000fe20000000000 */
[----:B------:R-:W-:Y:S01]  /*11b50*/  LOP3.LUT R0, R0, 0xfbffffff, RZ, 0xc0, !PT ;  /* 0xfbffffff00007812 */ /* 0x000fe200078ec0ff */
[----:B---3--:R-:W-:-:S03]  /*11b60*/  VIADD R9, R2, 0x18 ;  /* 0x0000001802097836 */ /* 0x008fc60000000000 */
[----:B------:R-:W-:-:S04]  /*11b70*/  ISETP.GE.AND P3, PT, R4, R8, PT ;  /* 0x000000080400720c */ /* 0x000fc80003f66270 */
[----:B------:R-:W-:Y:S02]  /*11b80*/  FSEL R162, R29, -INF , P3 ;  /* 0xff8000001da27808 */ /* 0x000fe40001800000 */
[----:B------:R-:W-:Y:S02]  /*11b90*/  ISETP.GE.AND P3, PT, R4, R15, PT ;  /* 0x0000000f0400720c */ /* 0x000fe40003f66270 */
[----:B------:R-:W-:Y:S02]  /*11ba0*/  @P0 LOP3.LUT R0, R0, 0x4000000, RZ, 0xfc, !PT ;  /* 0x0400000000000812 */ /* 0x000fe400078efcff */
[----:B------:R-:W-:Y:S01]  /*11bb0*/  ISETP.GE.AND P0, PT, R3, R8, PT ;  /* 0x000000080300720c */ /* 0x000fe20003f06270 */
[----:B------:R-:W-:Y:S01]  /*11bc0*/  VIADD R8, R2, 0x11 ;  /* 0x0000001102087836 */ /* 0x000fe20000000000 */
[----:B------:R-:W-:Y:S02]  /*11bd0*/  LOP3.LUT R0, R0, 0xfdffffff, RZ, 0xc0, !PT ;  /* 0xfdffffff00007812 */ /* 0x000fe400078ec0ff */
[----:B------:R-:W-:-:S02]  /*11be0*/  FSEL R163, R32, -INF , P3 ;  /* 0xff80000020a37808 */ /* 0x000fc40001800000 */
        /* <DEDUP_REMOVED lines=57> */
[----:B------:R-:W-:-:S03]  /*11f80*/  FSEL R234, R60, -INF , P3 ;  /* 0xff8000003cea7808 */ /* 0x000fc60001800000 */
[----:B------:R-:W-:Y:S02]  /*11f90*/  @P0 LOP3.LUT R0, R0, 0x40000, RZ, 0xfc, !PT ;  /* 0x0004000000000812 */ /* 0x000fe400078efcff */
[----:B------:R-:W-:Y:S01]  /*11fa0*/  ISETP.GE.AND P0, PT, R3, R14, PT ;  /* 0x0000000e0300720c */ /* 0x000fe20003f06270 */
[----:B------:R-:W-:Y:S01]  /*11fb0*/  VIADD R14, R2, 0x49 ;  /* 0x00000049020e7836 */ /* 0x000fe20000000000 */
[----:B------:R-:W-:-:S04]  /*11fc0*/  LOP3.LUT R0, R0, 0xfffdffff, RZ, 0xc0, !PT ;  /* 0xfffdffff00007812 */ /* 0x000fc800078ec0ff */
[----:B------:R-:W-:-:S04]  /*11fd0*/  ISETP.GE.AND P3, PT, R4, R14, PT ;  /* 0x0000000e0400720c */ /* 0x000fc80003f66270 */
[----:B------:R-:W-:-:S03]  /*11fe0*/  FSEL R233, R61, -INF , P3 ;  /* 0xff8000003de97808 */ /* 0x000fc60001800000 */
[----:B------:R-:W-:Y:S02]  /*11ff0*/  @P0 LOP3.LUT R0, R0, 0x20000, RZ, 0xfc, !PT ;  /* 0x0002000000000812 */ /* 0x000fe400078efcff */
[----:B------:R-:W-:Y:S01]  /*12000*/  ISETP.GE.AND P0, PT, R3, R15, PT ;  /* 0x0000000f0300720c */ /* 0x000fe20003f06270 */
[----:B------:R-:W-:Y:S01]  /*12010*/  VIADD R15, R2, 0x50 ;  /* 0x00000050020f7836 */ /* 0x000fe20000000000 */
[----:B------:R-:W-:-:S04]  /*12020*/  LOP3.LUT R0, R0, 0xfffeffff, RZ, 0xc0, !PT ;  /* 0xfffeffff00007812 */ /* 0x000fc800078ec0ff */
[----:B------:R-:W-:-:S04]  /*12030*/  ISETP.GE.AND P3, PT, R4, R15, PT ;  /* 0x0000000f0400720c */ /* 0x000fc80003f66270 */
[----:B--2---:R-:W-:-:S03]  /*12040*/  FSEL R232, R64, -INF , P3 ;  /* 0xff80000040e87808 */ /* 0x004fc60001800000 */
        /* <DEDUP_REMOVED lines=17> */
[----:B------:R-:W-:Y:S01]  /*12160*/  FSEL R19, R69, -INF , P3 ;  /* 0xff80000045137808 */ /* 0x000fe20001800000 */
[----:B------:R-:W-:Y:S02]  /*12170*/  IMAD.MOV.U32 R69, RZ, RZ, R21 ;  /* 0x000000ffff457224 */ /* 0x000fe400078e0015 */
        /* <DEDUP_REMOVED lines=55> */
[----:B------:R-:W-:Y:S02]  /*124f0*/  VIADD R85, R2, 0xe1 ;  /* 0x000000e102557836 */ /* 0x000fe40000000000 */
        /* <DEDUP_REMOVED lines=32> */
[----:B------:R-:W-:-:S05]  /*12700*/  VIADD R8, R2, 0x91 ;  /* 0x0000009102087836 */ /* 0x000fca0000000000 */
        /* <DEDUP_REMOVED lines=99> */
[----:B------:R-:W-:Y:S01]  /*12d40*/  @P0 LOP3.LUT R7, R7, 0x8000, RZ, 0xfc, !PT ;  /* 0x0000800007070812 */ /* 0x000fe200078efcff */
[----:B------:R-:W-:Y:S01]  /*12d50*/  IMAD.MOV.U32 R101, RZ, RZ, R77 ;  /* 0x000000ffff657224 */ /* 0x000fe200078e004d */
[----:B------:R-:W-:Y:S01]  /*12d60*/  ISETP.GE.AND P0, PT, R3, R9, PT ;  /* 0x000000090300720c */ /* 0x000fe20003f06270 */
[----:B------:R-:W-:Y:S01]  /*12d70*/  VIADD R9, R2, 0xd8 ;  /* 0x000000d802097836 */ /* 0x000fe20000000000 */
[----:B------:R-:W-:Y:S01]  /*12d80*/  LOP3.LUT R7, R7, 0xffffbfff, RZ, 0xc0, !PT ;  /* 0xffffbfff07077812 */ /* 0x000fe200078ec0ff */
[----:B------:R-:W-:Y:S02]  /*12d90*/  IMAD.MOV.U32 R100, RZ, RZ, R80 ;  /* 0x000000ffff647224 */ /* 0x000fe400078e0050 */
[----:B------:R-:W-:Y:S01]  /*12da0*/  IMAD.MOV.U32 R129, RZ, RZ, R84 ;  /* 0x000000ffff817224 */ /* 0x000fe200078e0054 */
[----:B------:R-:W-:-:S04]  /*12db0*/  ISETP.GE.AND P3, PT, R4, R9, PT ;  /* 0x000000090400720c */ /* 0x000fc80003f66270 */
[----:B------:R-:W-:Y:S01]  /*12dc0*/  FSEL R105, R132, -INF , P3 ;  /* 0xff80000084697808 */ /* 0x000fe20001800000 */
[----:B------:R-:W-:Y:S02]  /*12dd0*/  IMAD.MOV.U32 R73, RZ, RZ, R167 ;  /* 0x000000ffff497224 */ /* 0x000fe400078e00a7 */
[----:B------:R-:W-:Y:S01]  /*12de0*/  @P0 LOP3.LUT R7, R7, 0x4000, RZ, 0xfc, !PT ;  /* 0x0000400007070812 */ /* 0x000fe200078efcff */
[----:B------:R-:W-:Y:S01]  /*12df0*/  IMAD.MOV.U32 R132, RZ, RZ, R81 ;  /* 0x000000ffff847224 */ /* 0x000fe200078e0051 */
[----:B------:R-:W-:Y:S01]  /*12e00*/  ISETP.GE.AND P0, PT, R3, R10, PT ;  /* 0x0000000a0300720c */ /* 0x000fe20003f06270 */
[----:B------:R-:W-:Y:S01]  /*12e10*/  VIADD R10, R2, 0xd9 ;  /* 0x000000d9020a7836 */ /* 0x000fe20000000000 */
[----:B------:R-:W-:-:S04]  /*12e20*/  LOP3.LUT R7, R7, 0xffffdfff, RZ, 0xc0, !PT ;  /* 0xffffdfff07077812 */ /* 0x000fc800078ec0ff */
[----:B------:R-:W-:-:S04]  /*12e30*/  ISETP.GE.AND P3, PT, R4, R10, PT ;  /* 0x0000000a0400720c */ /* 0x000fc80003f66270 */
[----:B------:R-:W-:Y:S01]  /*12e40*/  FSEL R108, R133, -INF , P3 ;  /* 0xff800000856c7808 */ /* 0x000fe20001800000 */
[----:B------:R-:W-:Y:S02]  /*12e50*/  IMAD.MOV.U32 R133, RZ, RZ, R76 ;  /* 0x000000ffff857224 */ /* 0x000fe400078e004c */
[----:B------:R-:W2:Y:S01]  /*12e60*/  LDL.LU R76, [R1+0x80] ;  /* 0x00008000014c7983 */ /* 0x000ea20000300800 */
[----:B------:R-:W-:Y:S02]  /*12e70*/  @P0 LOP3.LUT R7, R7, 0x2000, RZ, 0xfc, !PT ;  /* 0x0000200007070812 */ /* 0x000fe400078efcff */
[----:B------:R-:W-:Y:S01]  /*12e80*/  ISETP.GE.AND P0, PT, R3, R11, PT ;  /* 0x0000000b0300720c */ /* 0x000fe20003f06270 */
[----:B------:R-:W3:Y:S01]  /*12e90*/  LDL.LU R128, [R1+0x88] ;  /* 0x0000880001807983 */ /* 0x000ee20000300800 */
[----:B------:R-:W-:Y:S01]  /*12ea0*/  LOP3.LUT R7, R7, 0xffffefff, RZ, 0xc0, !PT ;  /* 0xffffefff07077812 */ /* 0x000fe200078ec0ff */
[----:B------:R-:W-:-:S05]  /*12eb0*/  VIADD R11, R2, 0xe0 ;  /* 0x000000e0020b7836 */ /* 0x000fca0000000000 */
[----:B------:R-:W-:-:S04]  /*12ec0*/  ISETP.GE.AND P3, PT, R4, R11, PT ;  /* 0x0000000b0400720c */ /* 0x000fc80003f66270 */
[----:B------:R-:W-:Y:S02]  /*12ed0*/  FSEL R109, R136, -INF , P3 ;  /* 0xff800000886d7808 */ /* 0x000fe40001800000 */
[----:B------:R-:W-:Y:S02]  /*12ee0*/  @P0 LOP3.LUT R7, R7, 0x1000, RZ, 0xfc, !PT ;  /* 0x0000100007070812 */ /* 0x000fe400078efcff */
[----:B------:R-:W-:Y:S01]  /*12ef0*/  ISETP.GE.AND P0, PT, R3, R12, PT ;  /* 0x0000000c0300720c */ /* 0x000fe20003f06270 */
[----:B------:R-:W-:Y:S01]  /*12f00*/  VIADD R12, R2, 0xe8 ;  /* 0x000000e8020c7836 */ /* 0x000fe20000000000 */
[----:B------:R-:W-:Y:S02]  /*12f10*/  LOP3.LUT R7, R7, 0xfffff7ff, RZ, 0xc0, !PT ;  /* 0xfffff7ff07077812 */ /* 0x000fe400078ec0ff */
[----:B------:R-:W-:-:S04]  /*12f20*/  ISETP.GE.AND P3, PT, R4, R85, PT ;  /* 0x000000550400720c */ /* 0x000fc80003f66270 */
[----:B------:R-:W-:Y:S02]  /*12f30*/  FSEL R112, R137, -INF , P3 ;  /* 0xff80000089707808 */ /* 0x000fe40001800000 */
[----:B------:R-:W-:Y:S01]  /*12f40*/  ISETP.GE.AND P3, PT, R4, R12, PT ;  /* 0x0000000c0400720c */ /* 0x000fe20003f66270 */
[----:B------:R-:W-:Y:S02]  /*12f50*/  VIADD R12, R2, 0xe9 ;  /* 0x000000e9020c7836 */ /* 0x000fe40000000000 */
[----:B------:R-:W-:Y:S02]  /*12f60*/  @P0 LOP3.LUT R7, R7, 0x800, RZ, 0xfc, !PT ;  /* 0x0000080007070812 */ /* 0x000fe400078efcff */
[----:B------:R-:W-:Y:S02]  /*12f70*/  ISETP.GE.AND P0, PT, R3, R13, PT ;  /* 0x0000000d0300720c */ /* 0x000fe40003f06270 */
[----:B------:R-:W-:Y:S02]  /*12f80*/  LOP3.LUT R7, R7, 0xfffffbff, RZ, 0xc0, !PT ;  /* 0xfffffbff07077812 */ /* 0x000fe400078ec0ff */
[----:B------:R-:W-:-:S02]  /*12f90*/  FSEL R113, R140, -INF , P3 ;  /* 0xff8000008c717808 */ /* 0x000fc40001800000 */
[----:B------:R-:W-:Y:S01]  /*12fa0*/  ISETP.GE.AND P3, PT, R4, R12, PT ;  /* 0x0000000c0400720c */ /* 0x000fe20003f66270 */
[C---:B------:R-:W-:Y:S02]  /*12fb0*/  VIADD R12, R2.reuse, 0xf0 ;  /* 0x000000f0020c7836 */ /* 0x040fe40000000000 */
[----:B------:R-:W-:Y:S01]  /*12fc0*/  VIADD R167, R2, 0xf1 ;  /* 0x000000f102a77836 */ /* 0x000fe20000000000 */
[----:B------:R-:W-:Y:S02]  /*12fd0*/  FSEL R116, R141, -INF , P3 ;  /* 0xff8000008d747808 */ /* 0x000fe40001800000 */
[----:B------:R-:W-:Y:S02]  /*12fe0*/  ISETP.GE.AND P3, PT, R4, R12, PT ;  /* 0x0000000c0400720c */ /* 0x000fe40003f66270 */
[----:B------:R-:W-:Y:S02]  /*12ff0*/  @P0 LOP3.LUT R7, R7, 0x400, RZ, 0xfc, !PT ;  /* 0x0000040007070812 */ /* 0x000fe400078efcff */
[----:B------:R-:W-:-:S02]  /*13000*/  ISETP.GE.AND P0, PT, R3, R14, PT ;  /* 0x0000000e0300720c */ /* 0x000fc40003f06270 */
[----:B------:R-:W-:-:S11]  /*13010*/  LOP3.LUT R7, R7, 0xfffffdff, RZ, 0xc0, !PT ;  /* 0xfffffdff07077812 */ /* 0x000fd600078ec0ff */
[----:B------:R-:W-:Y:S02]  /*13020*/  @P0 LOP3.LUT R7, R7, 0x200, RZ, 0xfc, !PT ;  /* 0x0000020007070812 */ /* 0x000fe400078efcff */
[----:B------:R-:W-:Y:S02]  /*13030*/  ISETP.GE.AND P0, PT, R3, R15, PT ;  /* 0x0000000f0300720c */ /* 0x000fe40003f06270 */
[----:B------:R-:W-:-:S11]  /*13040*/  LOP3.LUT R7, R7, 0xfffffeff, RZ, 0xc0, !PT ;  /* 0xfffffeff07077812 */ /* 0x000fd600078ec0ff */
[----:B------:R-:W-:Y:S02]  /*13050*/  @P0 LOP3.LUT R7, R7, 0x100, RZ, 0xfc, !PT ;  /* 0x0000010007070812 */ /* 0x000fe400078efcff */
[----:B------:R-:W-:Y:S02]  /*13060*/  ISETP.GE.AND P0, PT, R3, R8, PT ;  /* 0x000000080300720c */ /* 0x000fe40003f06270 */
[----:B---3--:R-:W-:-:S04]  /*13070*/  FMNMX R8, R16, R128, !PT ;  /* 0x0000008010087209 */ /* 0x008fc80007800000 */
[----:B--2---:R-:W-:-:S04]  /*13080*/  FMNMX R8, R76, R8, !PT ;  /* 0x000000084c087209 */ /* 0x004fc80007800000 */
        /* <DEDUP_REMOVED lines=53> */
[----:B------:R-:W-:Y:S02]  /*133e0*/  FMNMX R8, R108, R8, !PT ;  /* 0x000000086c087209 */ /* 0x000fe40007800000 */
[----:B------:R-:W-:Y:S02]  /*133f0*/  FSEL R117, R144, -INF , P3 ;  /* 0xff80000090757808 */ /* 0x000fe40001800000 */
[----:B------:R-:W-:Y:S02]  /*13400*/  ISETP.GE.AND P3, PT, R4, R167, PT ;  /* 0x000000a70400720c */ /* 0x000fe40003f66270 */
[----:B------:R-:W-:Y:S02]  /*13410*/  FMNMX R8, R109, R8, !PT ;  /* 0x000000086d087209 */ /* 0x000fe40007800000 */
[----:B------:R-:W-:Y:S01]  /*13420*/  FSEL R120, R145, -INF , P3 ;  /* 0xff80000091787808 */ /* 0x000fe20001800000 */
[----:B------:R-:W-:Y:S01]  /*13430*/  VIADD R145, R2, 0xf8 ;  /* 0x000000f802917836 */ /* 0x000fe20000000000 */
[----:B------:R-:W-:-:S04]  /*13440*/  FMNMX R8, R112, R8, !PT ;  /* 0x0000000870087209 */ /* 0x000fc80007800000 */
[----:B------:R-:W-:Y:S02]  /*13450*/  FMNMX R8, R113, R8, !PT ;  /* 0x0000000871087209 */ /* 0x000fe40007800000 */
[----:B------:R-:W-:Y:S02]  /*13460*/  ISETP.GE.AND P3, PT, R4, R145, PT ;  /* 0x000000910400720c */ /* 0x000fe40003f66270 */
[----:B------:R-:W-:Y:S02]  /*13470*/  FMNMX R8, R116, R8, !PT ;  /* 0x0000000874087209 */ /* 0x000fe40007800000 */
[----:B------:R-:W-:Y:S01]  /*13480*/  FSEL R124, R148, -INF , P3 ;  /* 0xff800000947c7808 */ /* 0x000fe20001800000 */
[----:B------:R-:W-:Y:S01]  /*13490*/  VIADD R148, R2, 0xf9 ;  /* 0x000000f902947836 */ /* 0x000fe20000000000 */
[----:B------:R-:W-:-:S04]  /*134a0*/  FMNMX R8, R117, R8, !PT ;  /* 0x0000000875087209 */ /* 0x000fc80007800000 */
[----:B------:R-:W-:Y:S02]  /*134b0*/  ISETP.GE.AND P3, PT, R4, R148, PT ;  /* 0x000000940400720c */ /* 0x000fe40003f66270 */
[----:B------:R-:W-:Y:S02]  /*134c0*/  FMNMX R8, R120, R8, !PT ;  /* 0x0000000878087209 */ /* 0x000fe40007800000 */
[----:B------:R-:W-:Y:S02]  /*134d0*/  FSEL R121, R149, -INF , P3 ;  /* 0xff80000095797808 */ /* 0x000fe40001800000 */
[----:B------:R-:W-:Y:S02]  /*134e0*/  FMNMX R8, R124, R8, !PT ;  /* 0x000000087c087209 */ /* 0x000fe40007800000 */
[----:B------:R-:W-:Y:S02]  /*134f0*/  LOP3.LUT R7, R7, 0xffffff7f, RZ, 0xc0, !PT ;  /* 0xffffff7f07077812 */ /* 0x000fe400078ec0ff */
[----:B------:R-:W-:-:S02]  /*13500*/  FMNMX R8, R121, R8, !PT ;  /* 0x0000000879087209 */ /* 0x000fc40007800000 */
[----:B------:R-:W-:Y:S02]  /*13510*/  @P0 LOP3.LUT R7, R7, 0x80, RZ, 0xfc, !PT ;  /* 0x0000008007070812 */ /* 0x000fe400078efcff */
[----:B------:R-:W-:Y:S02]  /*13520*/  ISETP.GE.AND P0, PT, R3, R9, PT ;  /* 0x000000090300720c */ /* 0x000fe40003f06270 */
[----:B------:R-:W1:Y:S02]  /*13530*/  SHFL.BFLY PT, R9, R8, 0x1, 0x1f ;  /* 0x0c201f0008097f89 */ /* 0x000e6400000e0000 */
[----:B-1----:R-:W-:-:S05]  /*13540*/  FMNMX R8, R8, R9, !PT ;  /* 0x0000000908087209 */ /* 0x002fca0007800000 */
[----:B------:R-:W1:Y:S02]  /*13550*/  SHFL.BFLY PT, R9, R8, 0x2, 0x1f ;  /* 0x0c401f0008097f89 */ /* 0x000e6400000e0000 */
[----:B-1----:R-:W-:-:S04]  /*13560*/  FMNMX R12, R8, R9, !PT ;  /* 0x00000009080c7209 */ /* 0x002fc80007800000 */
[----:B------:R-:W-:-:S04]  /*13570*/  FSETP.NEU.AND P3, PT, R12, -INF , PT ;  /* 0xff8000000c00780b */ /* 0x000fc80003f6d000 */
[----:B------:R-:W-:-:S05]  /*13580*/  FSEL R125, R12, RZ, P3 ;  /* 0x000000ff0c7d7208 */ /* 0x000fca0001800000 */
[----:B------:R-:W-:-:S04]  /*13590*/  FMUL R88, R125, UR7 ;  /* 0x000000077d587c20 */ /* 0x000fc80008400000 */
[----:B------:R-:W-:-:S05]  /*135a0*/  FFMA R85, R16, UR7, -R88 ;  /* 0x0000000710557c23 */ /* 0x000fca0008000858 */
[----:B------:R-:W-:Y:S01]  /*135b0*/  FSETP.GEU.AND P3, PT, R85, -126, PT ;  /* 0xc2fc00005500780b */ /* 0x000fe20003f6e000 */
[----:B------:R-:W-:-:S12]  /*135c0*/  FFMA R8, R133, UR7, -R88 ;  /* 0x0000000785087c23 */ /* 0x000fd80008000858 */
[----:B------:R-:W-:-:S04]  /*135d0*/  @!P3 FMUL R85, R85, 0.5 ;  /* 0x3f0000005555b820 */ /* 0x000fc80000400000 */
[----:B------:R-:W1:Y:S01]  /*135e0*/  MUFU.EX2 R133, R85 ;  /* 0x0000005500857308 */ /* 0x000e620000000800 */
[----:B------:R-:W-:-:S01]  /*135f0*/  FFMA R84, R76, UR7, -R88 ;  /* 0x000000074c547c23 */ /* 0x000fc20008000858 */
[----:B-1----:R-:W-:-:S04]  /*13600*/  @!P3 FMUL R133, R133, R133 ;  /* 0x000000858585b220 */ /* 0x002fc80000400000 */
[----:B------:R-:W-:Y:S01]  /*13610*/  FSETP.GEU.AND P3, PT, R84, -126, PT ;  /* 0xc2fc00005400780b */ /* 0x000fe20003f6e000 */
[----:B------:R-:W-:-:S12]  /*13620*/  FFMA R9, R132, UR7, -R88 ;  /* 0x0000000784097c23 */ /* 0x000fd80008000858 */
[----:B------:R-:W-:-:S04]  /*13630*/  @!P3 FMUL R84, R84, 0.5 ;  /* 0x3f0000005454b820 */ /* 0x000fc80000400000 */
[----:B------:R-:W1:Y:S01]  /*13640*/  MUFU.EX2 R132, R84 ;  /* 0x0000005400847308 */ /* 0x000e620000000800 */
[----:B------:R-:W-:-:S01]  /*13650*/  FFMA R81, R159, UR7, -R88 ;  /* 0x000000079f517c23 */ /* 0x000fc20008000858 */
[----:B------:R-:W-:Y:S01]  /*13660*/  LOP3.LUT R7, R7, 0xffffffdf, RZ, 0xc0, !PT ;  /* 0xffffffdf07077812 */ /* 0x000fe200078ec0ff */
[----:B-1----:R-:W-:-:S03]  /*13670*/  @!P3 FMUL R132, R132, R132 ;  /* 0x000000848484b220 */ /* 0x002fc60000400000 */
[----:B------:R-:W-:Y:S02]  /*13680*/  FSETP.GEU.AND P3, PT, R81, -126, PT ;  /* 0xc2fc00005100780b */ /* 0x000fe40003f6e000 */
[----:B------:R-:W-:Y:S02]  /*13690*/  @P0 LOP3.LUT R7, R7, 0x20, RZ, 0xfc, !PT ;  /* 0x0000002007070812 */ /* 0x000fe400078efcff */
[----:B------:R-:W-:Y:S01]  /*136a0*/  ISETP.GE.AND P0, PT, R3, R10, PT ;  /* 0x0000000a0300720c */ /* 0x000fe20003f06270 */
[----:B------:R-:W-:-:S08]  /*136b0*/  FFMA R10, R129, UR7, -R88 ;  /* 0x00000007810a7c23 */ /* 0x000fd00008000858 */
[----:B------:R-:W-:-:S04]  /*136c0*/  @!P3 FMUL R81, R81, 0.5 ;  /* 0x3f0000005151b820 */ /* 0x000fc80000400000 */
[----:B------:R-:W1:Y:S01]  /*136d0*/  MUFU.EX2 R129, R81 ;  /* 0x0000005100817308 */ /* 0x000e620000000800 */
[----:B------:R-:W-:-:S01]  /*136e0*/  FFMA R80, R162, UR7, -R88 ;  /* 0x00000007a2507c23 */ /* 0x000fc20008000858 */
[----:B-1----:R-:W-:-:S04]  /*136f0*/  @!P3 FMUL R129, R129, R129 ;  /* 0x000000818181b220 */ /* 0x002fc80000400000 */
[----:B------:R-:W-:Y:S01]  /*13700*/  FSETP.GEU.AND P3, PT, R80, -126, PT ;  /* 0xc2fc00005000780b */ /* 0x000fe20003f6e000 */
[----:B------:R-:W-:-:S01]  /*13710*/  FFMA R13, R235, UR7, -R88 ;  /* 0x00000007eb0d7c23 */ /* 0x000fc20008000858 */
[----:B------:R-:W-:-:S11]  /*13720*/  FADD R235, -R125, R128 ;  /* 0x000000807deb7221 */ /* 0x000fd60000000100 */
[----:B------:R-:W-:-:S04]  /*13730*/  @!P3 FMUL R80, R80, 0.5 ;  /* 0x3f0000005050b820 */ /* 0x000fc80000400000 */
[----:B------:R-:W1:Y:S01]  /*13740*/  MUFU.EX2 R128, R80 ;  /* 0x0000005000807308 */ /* 0x000e620000000800 */
[----:B------:R-:W-:-:S01]  /*13750*/  FFMA R77, R163, UR7, -R88 ;  /* 0x00000007a34d7c23 */ /* 0x000fc20008000858 */
[----:B-1----:R-:W-:-:S04]  /*13760*/  @!P3 FMUL R128, R128, R128 ;  /* 0x000000808080b220 */ /* 0x002fc80000400000 */
[----:B------:R-:W-:-:S13]  /*13770*/  FSETP.GEU.AND P3, PT, R77, -126, PT ;  /* 0xc2fc00004d00780b */ /* 0x000fda0003f6e000 */
        /* <DEDUP_REMOVED lines=25> */
[----:B------:R-:W-:-:S06]  /*13910*/  @!P3 FMUL R104, R104, 0.5 ;  /* 0x3f0000006868b820 */ /* 0x000fcc0000400000 */
        /* <DEDUP_REMOVED lines=10> */
[----:B------:R-:W1:Y:S02]  /*139c0*/  MUFU.EX2 R100, R100 ;  /* 0x0000006400647308 */ /* 0x000e640000000800 */
[----:B-1----:R-:W-:Y:S01]  /*139d0*/  @!P3 FMUL R100, R100, R100 ;  /* 0x000000646464b220 */ /* 0x002fe20000400000 */
        /* <DEDUP_REMOVED lines=10> */
[----:B------:R-:W1:Y:S01]  /*13a80*/  MUFU.EX2 R10, R10 ;  /* 0x0000000a000a7308 */ /* 0x000e620000000800 */
[----:B------:R-:W-:-:S04]  /*13a90*/  LOP3.LUT R7, R7, 0xffffffef, RZ, 0xc0, !PT ;  /* 0xffffffef07077812 */ /* 0x000fc800078ec0ff */
[----:B------:R-:W-:Y:S02]  /*13aa0*/  @P0 LOP3.LUT R7, R7, 0x10, RZ, 0xfc, !PT ;  /* 0x0000001007070812 */ /* 0x000fe400078efcff */
[----:B------:R-:W-:Y:S01]  /*13ab0*/  ISETP.GE.AND P0, PT, R3, R11, PT ;  /* 0x0000000b0300720c */ /* 0x000fe20003f06270 */
[----:B------:R-:W-:Y:S01]  /*13ac0*/  FFMA R11, R237, UR7, -R88 ;  /* 0x00000007ed0b7c23 */ /* 0x000fe20008000858 */
[----:B-1----:R-:W-:-:S04]  /*13ad0*/  @!P3 FMUL R10, R10, R10 ;  /* 0x0000000a0a0ab220 */ /* 0x002fc80000400000 */
[----:B------:R-:W-:-:S13]  /*13ae0*/  FSETP.GEU.AND P3, PT, R11, -126, PT ;  /* 0xc2fc00000b00780b */ /* 0x000fda0003f6e000 */
[----:B------:R-:W-:-:S06]  /*13af0*/  @!P3 FMUL R11, R11, 0.5 ;  /* 0x3f0000000b0bb820 */ /* 0x000fcc0000400000 */
[----:B------:R-:W1:Y:S01]  /*13b00*/  MUFU.EX2 R11, R11 ;  /* 0x0000000b000b7308 */ /* 0x000e620000000800 */
[----:B------:R2:W-:Y:S01]  /*13b10*/  STL [R1+0x84], R12 ;  /* 0x0000840c01007387 */ /* 0x0005e20000100800 */
[----:B------:R-:W-:-:S01]  /*13b20*/  FFMA R14, R234, UR7, -R88 ;  /* 0x00000007ea0e7c23 */ /* 0x000fc20008000858 */
[--C-:B------:R-:W-:Y:S01]  /*13b30*/  FFMA R15, R233, UR7, -R88.reuse ;  /* 0x00000007e90f7c23 */ /* 0x100fe20008000858 */
[----:B------:R-:W-:-:S01]  /*13b40*/  FFMA R16, R232, UR7, -R88 ;  /* 0x00000007e8107c23 */ /* 0x000fc20008000858 */
[--C-:B------:R-:W-:Y:S01]  /*13b50*/  FFMA R17, R17, UR7, -R88.reuse ;  /* 0x0000000711117c23 */ /* 0x100fe20008000858 */
[----:B------:R-:W-:-:S01]  /*13b60*/  FFMA R18, R18, UR7, -R88 ;  /* 0x0000000712127c23 */ /* 0x000fc20008000858 */
[--C-:B------:R-:W-:Y:S01]  /*13b70*/  FFMA R19, R19, UR7, -R88.reuse ;  /* 0x0000000713137c23 */ /* 0x100fe20008000858 */
[----:B------:R-:W-:-:S01]  /*13b80*/  FFMA R20, R20, UR7, -R88 ;  /* 0x0000000714147c23 */ /* 0x000fc20008000858 */
[--C-:B------:R-:W-:Y:S01]  /*13b90*/  FFMA R21, R21, UR7, -R88.reuse ;  /* 0x0000000715157c23 */ /* 0x100fe20008000858 */
[----:B------:R-:W-:-:S01]  /*13ba0*/  FFMA R22, R22, UR7, -R88 ;  /* 0x0000000716167c23 */ /* 0x000fc20008000858 */
[--C-:B--2---:R-:W-:Y:S01]  /*13bb0*/  FFMA R12, R236, UR7, -R88.reuse ;  /* 0x00000007ec0c7c23 */ /* 0x104fe20008000858 */
[----:B------:R-:W-:-:S01]  /*13bc0*/  FFMA R23, R23, UR7, -R88 ;  /* 0x0000000717177c23 */ /* 0x000fc20008000858 */
[--C-:B------:R-:W-:Y:S01]  /*13bd0*/  FFMA R24, R24, UR7, -R88.reuse ;  /* 0x0000000718187c23 */ /* 0x100fe20008000858 */
[----:B------:R-:W-:-:S01]  /*13be0*/  FFMA R25, R25, UR7, -R88 ;  /* 0x0000000719197c23 */ /* 0x000fc20008000858 */
[--C-:B------:R-:W-:Y:S01]  /*13bf0*/  FFMA R28, R28, UR7, -R88.reuse ;  /* 0x000000071c1c7c23 */ /* 0x100fe20008000858 */
[----:B------:R-:W-:-:S01]  /*13c00*/  FFMA R29, R29, UR7, -R88 ;  /* 0x000000071d1d7c23 */ /* 0x000fc20008000858 */
[----:B-1----:R-:W-:Y:S01]  /*13c10*/  @!P3 FMUL R11, R11, R11 ;  /* 0x0000000b0b0bb220 */ /* 0x002fe20000400000 */
[----:B------:R-:W-:Y:S01]  /*13c20*/  FSETP.GEU.AND P3, PT, R12, -126, PT ;  /* 0xc2fc00000c00780b */ /* 0x000fe20003f6e000 */
        /* <DEDUP_REMOVED lines=12> */
[----:B------:R-:W-:Y:S01]  /*13cf0*/  @!P3 FMUL R12, R12, 0.5 ;  /* 0x3f0000000c0cb820 */ /* 0x000fe20000400000 */
[----:B------:R-:W-:-:S01]  /*13d00*/  FFMA R56, R56, UR7, -R88 ;  /* 0x0000000738387c23 */ /* 0x000fc20008000858 */
[--C-:B------:R-:W-:Y:S01]  /*13d10*/  FFMA R57, R57, UR7, -R88.reuse ;  /* 0x0000000739397c23 */ /* 0x100fe20008000858 */
[----:B------:R-:W-:-:S01]  /*13d20*/  FFMA R60, R60, UR7, -R88 ;  /* 0x000000073c3c7c23 */ /* 0x000fc20008000858 */
[--C-:B------:R-:W-:Y:S01]  /*13d30*/  FFMA R61, R61, UR7, -R88.reuse ;  /* 0x000000073d3d7c23 */ /* 0x100fe20008000858 */
[----:B------:R-:W-:-:S01]  /*13d40*/  FFMA R64, R64, UR7, -R88 ;  /* 0x0000000740407c23 */ /* 0x000fc20008000858 */
[----:B------:R-:W1:Y:S01]  /*13d50*/  MUFU.EX2 R12, R12 ;  /* 0x0000000c000c7308 */ /* 0x000e620000000800 */
        /* <DEDUP_REMOVED lines=8> */
[----:B------:R-:W-:Y:S01]  /*13de0*/  VIADD R149, R2, 0xe1 ;  /* 0x000000e102957836 */ /* 0x000fe20000000000 */
[----:B------:R-:W-:Y:S01]  /*13df0*/  LOP3.LUT R0, R0, 0x7fffffff, RZ, 0xc0, !PT ;  /* 0x7fffffff00007812 */ /* 0x000fe200078ec0ff */
[----:B------:R-:W-:-:S01]  /*13e00*/  FFMA R112, R112, UR7, -R88 ;  /* 0x0000000770707c23 */ /* 0x000fc20008000858 */
[----:B------:R-:W-:Y:S01]  /*13e10*/  LOP3.LUT R96, R96, 0xbfffffff, RZ, 0xc0, !PT ;  /* 0xbfffffff60607812 */ /* 0x000fe200078ec0ff */
[----:B------:R-:W-:-:S01]  /*13e20*/  FFMA R113, R113, UR7, -R88 ;  /* 0x0000000771717c23 */ /* 0x000fc20008000858 */
[----:B------:R-:W-:Y:S01]  /*13e30*/  LOP3.LUT R97, R97, 0xfffffffe, RZ, 0xc0, !PT ;  /* 0xfffffffe61617812 */ /* 0x000fe200078ec0ff */
[----:B------:R-:W-:-:S01]  /*13e40*/  FFMA R116, R116, UR7, -R88 ;  /* 0x0000000774747c23 */ /* 0x000fc20008000858 */
[--C-:B------:R-:W-:Y:S01]  /*13e50*/  FFMA R117, R117, UR7, -R88.reuse ;  /* 0x0000000775757c23 */ /* 0x100fe20008000858 */
[----:B-1----:R-:W-:Y:S01]  /*13e60*/  @!P3 FMUL R12, R12, R12 ;  /* 0x0000000c0c0cb220 */ /* 0x002fe20000400000 */
[----:B------:R-:W-:Y:S01]  /*13e70*/  FSETP.GEU.AND P3, PT, R13, -126, PT ;  /* 0xc2fc00000d00780b */ /* 0x000fe20003f6e000 */
[----:B------:R-:W-:-:S01]  /*13e80*/  FFMA R120, R120, UR7, -R88 ;  /* 0x0000000778787c23 */ /* 0x000fc20008000858 */
[--C-:B------:R-:W-:Y:S01]  /*13e90*/  FFMA R124, R124, UR7, -R88.reuse ;  /* 0x000000077c7c7c23 */ /* 0x100fe20008000858 */
[----:B------:R-:W-:-:S01]  /*13ea0*/  FFMA R121, R121, UR7, -R88 ;  /* 0x0000000779797c23 */ /* 0x000fc20008000858 */
[----:B------:R-:W-:Y:S01]  /*13eb0*/  LOP3.LUT R7, R7, 0xfffffff7, RZ, 0xc0, !PT ;  /* 0xfffffff707077812 */ /* 0x000fe200078ec0ff */
[----:B------:R-:W2:Y:S08]  /*13ec0*/  LDL.LU R159, [R1+0xb8] ;  /* 0x0000b800019f7983 */ /* 0x000eb00000300800 */
[----:B------:R-:W-:Y:S01]  /*13ed0*/  @!P3 FMUL R13, R13, 0.5 ;  /* 0x3f0000000d0db820 */ /* 0x000fe20000400000 */
[----:B------:R-:W-:Y:S01]  /*13ee0*/  ISETP.GE.AND P1, PT, R3, R149, PT ;  /* 0x000000950300720c */ /* 0x000fe20003f26270 */
[----:B------:R-:W3:Y:S04]  /*13ef0*/  LDL.LU R162, [R1+0xb4] ;  /* 0x0000b40001a27983 */ /* 0x000ee80000300800 */
[----:B------:R-:W1:Y:S01]  /*13f00*/  MUFU.EX2 R13, R13 ;  /* 0x0000000d000d7308 */ /* 0x000e620000000800 */
[----:B------:R-:W-:Y:S01]  /*13f10*/  VIADD R149, R2, 0xe8 ;  /* 0x000000e802957836 */ /* 0x000fe20000000000 */
[----:B------:R-:W-:Y:S01]  /*13f20*/  @P0 LOP3.LUT R7, R7, 0x8, RZ, 0xfc, !PT ;  /* 0x0000000807070812 */ /* 0x000fe200078efcff */
[----:B------:R-:W4:Y:S01]  /*13f30*/  LDL.LU R163, [R1+0xb0] ;  /* 0x0000b00001a37983 */ /* 0x000f220000300800 */
[----:B-1----:R-:W-:Y:S01]  /*13f40*/  @!P3 FMUL R13, R13, R13 ;  /* 0x0000000d0d0db220 */ /* 0x002fe20000400000 */
[----:B------:R-:W-:-:S02]  /*13f50*/  FSETP.GEU.AND P3, PT, R14, -126, PT ;  /* 0xc2fc00000e00780b */ /* 0x000fc40003f6e000 */
[----:B------:R-:W5:Y:S11]  /*13f60*/  LDL.LU R166, [R1+0xac] ;  /* 0x0000ac0001a67983 */ /* 0x000f760000300800 */
        /* <DEDUP_REMOVED lines=132> */
[----:B------:R-:W-:-:S04]  /*147b0*/  @!P3 FMUL R89, R89, 0.5 ;  /* 0x3f0000005959b820 */ /* 0x000fc80000400000 */
        /* <DEDUP_REMOVED lines=20> */
[----:B------:R-:W1:Y:S01]  /*14900*/  MUFU.EX2 R80, R109 ;  /* 0x0000006d00507308 */ /* 0x000e620000000800 */
[----:B------:R-:W-:-:S04]  /*14910*/  @P1 LOP3.LUT R0, R0, 0x80000000, RZ, 0xfc, !PT ;  /* 0x8000000000001812 */ /* 0x000fc800078efcff */
[----:B------:R-:W-:Y:S01]  /*14920*/  LOP3.LUT P1, RZ, R0, 0x8, RZ, 0xc0, !PT ;  /* 0x0000000800ff7812 */ /* 0x000fe2000782c0ff */
[----:B-1----:R-:W-:Y:S01]  /*14930*/  @!P3 FMUL R80, R80, R80 ;  /* 0x000000505050b220 */ /* 0x002fe20000400000 */
[----:B------:R-:W-:-:S11]  /*14940*/  FSETP.GEU.AND P3, PT, R112, -126, PT ;  /* 0xc2fc00007000780b */ /* 0x000fd60003f6e000 */
[----:B------:R-:W-:Y:S02]  /*14950*/  @P1 LOP3.LUT R96, R96, 0x40000000, RZ, 0xfc, !PT ;  /* 0x4000000060601812 */ /* 0x000fe400078efcff */
[----:B------:R-:W-:Y:S02]  /*14960*/  LOP3.LUT P1, RZ, R0, 0x400, RZ, 0xc0, !PT ;  /* 0x0000040000ff7812 */ /* 0x000fe4000782c0ff */
[----:B------:R-:W-:Y:S01]  /*14970*/  LOP3.LUT R96, R96, 0x7fffffff, RZ, 0xc0, !PT ;  /* 0x7fffffff60607812 */ /* 0x000fe200078ec0ff */
[----:B------:R-:W-:-:S04]  /*14980*/  @!P3 FMUL R112, R112, 0.5 ;  /* 0x3f0000007070b820 */ /* 0x000fc80000400000 */
[----:B------:R-:W1:Y:S06]  /*14990*/  MUFU.EX2 R81, R112 ;  /* 0x0000007000517308 */ /* 0x000e6c0000000800 */
[----:B------:R-:W-:Y:S02]  /*149a0*/  @P1 LOP3.LUT R96, R96, 0x80000000, RZ, 0xfc, !PT ;  /* 0x8000000060601812 */ /* 0x000fe400078efcff */
[----:B------:R-:W-:-:S13]  /*149b0*/  LOP3.LUT P1, RZ, R0, 0x800, RZ, 0xc0, !PT ;  /* 0x0000080000ff7812 */ /* 0x000fda000782c0ff */
[----:B------:R-:W-:Y:S01]  /*149c0*/  @P1 LOP3.LUT R97, R97, 0x1, RZ, 0xfc, !PT ;  /* 0x0000000161611812 */ /* 0x000fe200078efcff */
[----:B-1----:R-:W-:Y:S01]  /*149d0*/  @!P3 FMUL R81, R81, R81 ;  /* 0x000000515151b220 */ /* 0x002fe20000400000 */
[----:B------:R-:W-:Y:S02]  /*149e0*/  FSETP.GEU.AND P3, PT, R113, -126, PT ;  /* 0xc2fc00007100780b */ /* 0x000fe40003f6e000 */
[----:B------:R-:W-:Y:S02]  /*149f0*/  LOP3.LUT P1, RZ, R0, 0x1000, RZ, 0xc0, !PT ;  /* 0x0000100000ff7812 */ /* 0x000fe4000782c0ff */
[----:B------:R-:W-:-:S09]  /*14a00*/  LOP3.LUT R97, R97, 0xfffffffd, RZ, 0xc0, !PT ;  /* 0xfffffffd61617812 */ /* 0x000fd200078ec0ff */
[----:B------:R-:W-:Y:S02]  /*14a10*/  @!P3 FMUL R113, R113, 0.5 ;  /* 0x3f0000007171b820 */ /* 0x000fe40000400000 */
[----:B------:R-:W-:Y:S02]  /*14a20*/  @P1 LOP3.LUT R97, R97, 0x2, RZ, 0xfc, !PT ;  /* 0x0000000261611812 */ /* 0x000fe400078efcff */
[----:B------:R-:W-:Y:S01]  /*14a30*/  LOP3.LUT P1, RZ, R0, 0x2000, RZ, 0xc0, !PT ;  /* 0x0000200000ff7812 */ /* 0x000fe2000782c0ff */
[----:B------:R-:W1:Y:S01]  /*14a40*/  MUFU.EX2 R84, R113 ;  /* 0x0000007100547308 */ /* 0x000e620000000800 */
[----:B------:R-:W-:-:S11]  /*14a50*/  LOP3.LUT R97, R97, 0xfffffffb, RZ, 0xc0, !PT ;  /* 0xfffffffb61617812 */ /* 0x000fd600078ec0ff */
[----:B------:R-:W-:Y:S02]  /*14a60*/  @P1 LOP3.LUT R97, R97, 0x4, RZ, 0xfc, !PT ;  /* 0x0000000461611812 */ /* 0x000fe400078efcff */
[----:B------:R-:W-:Y:S01]  /*14a70*/  LOP3.LUT P1, RZ, R0, 0x4000, RZ, 0xc0, !PT ;  /* 0x0000400000ff7812 */ /* 0x000fe2000782c0ff */
[----:B-1----:R-:W-:Y:S01]  /*14a80*/  @!P3 FMUL R84, R84, R84 ;  /* 0x000000545454b220 */ /* 0x002fe20000400000 */
[----:B------:R-:W-:Y:S02]  /*14a90*/  FSETP.GEU.AND P3, PT, R116, -126, PT ;  /* 0xc2fc00007400780b */ /* 0x000fe40003f6e000 */
[----:B------:R-:W-:-:S09]  /*14aa0*/  LOP3.LUT R97, R97, 0xfffffff7, RZ, 0xc0, !PT ;  /* 0xfffffff761617812 */ /* 0x000fd200078ec0ff */
[----:B------:R-:W-:Y:S02]  /*14ab0*/  @P1 LOP3.LUT R97, R97, 0x8, RZ, 0xfc, !PT ;  /* 0x0000000861611812 */ /* 0x000fe400078efcff */
[----:B------:R-:W-:Y:S01]  /*14ac0*/  LOP3.LUT P1, RZ, R0, 0x8000, RZ, 0xc0, !PT ;  /* 0x0000800000ff7812 */ /* 0x000fe2000782c0ff */
[----:B------:R-:W-:Y:S01]  /*14ad0*/  @!P3 FMUL R116, R116, 0.5 ;  /* 0x3f0000007474b820 */ /* 0x000fe20000400000 */
[----:B------:R-:W-:-:S03]  /*14ae0*/  LOP3.LUT R97, R97, 0xffffffef, RZ, 0xc0, !PT ;  /* 0xffffffef61617812 */ /* 0x000fc600078ec0ff */
[----:B------:R-:W1:Y:S08]  /*14af0*/  MUFU.EX2 R85, R116 ;  /* 0x0000007400557308 */ /* 0x000e700000000800 */
[----:B------:R-:W-:Y:S02]  /*14b00*/  @P1 LOP3.LUT R97, R97, 0x10, RZ, 0xfc, !PT ;  /* 0x0000001061611812 */ /* 0x000fe400078efcff */
[----:B------:R-:W-:-:S02]  /*14b10*/  LOP3.LUT P1, RZ, R0, 0x10000, RZ, 0xc0, !PT ;  /* 0x0001000000ff7812 */ /* 0x000fc4000782c0ff */
[----:B------:R-:W-:Y:S01]  /*14b20*/  LOP3.LUT R97, R97, 0xffffffdf, RZ, 0xc0, !PT ;  /* 0xffffffdf61617812 */ /* 0x000fe200078ec0ff */
[----:B-1----:R-:W-:Y:S01]  /*14b30*/  @!P3 FMUL R85, R85, R85 ;  /* 0x000000555555b220 */ /* 0x002fe20000400000 */
[----:B------:R-:W-:-:S09]  /*14b40*/  FSETP.GEU.AND P3, PT, R117, -126, PT ;  /* 0xc2fc00007500780b */ /* 0x000fd20003f6e000 */
[----:B------:R-:W-:Y:S02]  /*14b50*/  @P1 LOP3.LUT R97, R97, 0x20, RZ, 0xfc, !PT ;  /* 0x0000002061611812 */ /* 0x000fe400078efcff */
[----:B------:R-:W-:Y:S02]  /*14b60*/  LOP3.LUT P1, RZ, R0, 0x20000, RZ, 0xc0, !PT ;  /* 0x0002000000ff7812 */ /* 0x000fe4000782c0ff */
[----:B------:R-:W-:Y:S01]  /*14b70*/  LOP3.LUT R97, R97, 0xffffffbf, RZ, 0xc0, !PT ;  /* 0xffffffbf61617812 */ /* 0x000fe200078ec0ff */
[----:B------:R-:W-:-:S10]  /*14b80*/  @!P3 FMUL R117, R117, 0.5 ;  /* 0x3f0000007575b820 */ /* 0x000fd40000400000 */
        /* <DEDUP_REMOVED lines=26> */
[----:B------:R-:W-:Y:S01]  /*14d30*/  LOP3.LUT R97, R97, 0xffffefff, RZ, 0xc0, !PT ;  /* 0xffffefff61617812 */ /* 0x000fe200078ec0ff */
[----:B------:R-:W-:Y:S01]  /*14d40*/  FADD R108, R133, R32 ;  /* 0x00000020856c7221 */ /* 0x000fe20000000000 */
[----:B------:R-:W-:-:S04]  /*14d50*/  FADD R105, R12, R64 ;  /* 0x000000400c697221 */ /* 0x000fc80000000000 */
[----:B------:R-:W-:Y:S01]  /*14d60*/  FADD R109, R108, R105 ;  /* 0x000000696c6d7221 */ /* 0x000fe20000000000 */
[----:B------:R-:W-:-:S01]  /*14d70*/  FADD R108, R136, R48 ;  /* 0x00000030886c7221 */ /* 0x000fc20000000000 */
[----:B------:R-:W-:-:S03]  /*14d80*/  FADD R105, R20, R80 ;  /* 0x0000005014697221 */ /* 0x000fc60000000000 */
[----:B------:R-:W-:Y:S02]  /*14d90*/  @P1 LOP3.LUT R97, R97, 0x1000, RZ, 0xfc, !PT ;  /* 0x0000100061611812 */ /* 0x000fe400078efcff */
[----:B------:R-:W-:Y:S01]  /*14da0*/  LOP3.LUT P1, RZ, R0, 0x1000000, RZ, 0xc0, !PT ;  /* 0x0100000000ff7812 */ /* 0x000fe2000782c0ff */
[----:B------:R-:W-:Y:S01]  /*14db0*/  FADD R105, R108, R105 ;  /* 0x000000696c697221 */ /* 0x000fe20000000000 */
[----:B-1----:R-:W-:Y:S01]  /*14dc0*/  @!P3 FMUL R92, R92, R92 ;  /* 0x0000005c5c5cb220 */ /* 0x002fe20000400000 */
[----:B------:R-:W-:Y:S02]  /*14dd0*/  FSETP.GEU.AND P3, PT, R121, -126, PT ;  /* 0xc2fc00007900780b */ /* 0x000fe40003f6e000 */
[----:B------:R-:W-:-:S01]  /*14de0*/  FADD R113, R109, R105 ;  /* 0x000000696d717221 */ /* 0x000fc20000000000 */
[----:B------:R-:W-:Y:S01]  /*14df0*/  LOP3.LUT R97, R97, 0xffffdfff, RZ, 0xc0, !PT ;  /* 0xffffdfff61617812 */ /* 0x000fe200078ec0ff */
[----:B------:R-:W-:-:S01]  /*14e00*/  FADD R108, R132, R33 ;  /* 0x00000021846c7221 */ /* 0x000fc20000000000 */
[----:B------:R-:W-:-:S05]  /*14e10*/  FADD R105, R13, R65 ;  /* 0x000000410d697221 */ /* 0x000fca0000000000 */
[----:B------:R-:W-:Y:S01]  /*14e20*/  @P1 LOP3.LUT R97, R97, 0x2000, RZ, 0xfc, !PT ;  /* 0x0000200061611812 */ /* 0x000fe200078efcff */
[----:B------:R-:W-:-:S01]  /*14e30*/  FADD R109, R108, R105 ;  /* 0x000000696c6d7221 */ /* 0x000fc20000000000 */
[----:B------:R-:W-:Y:S01]  /*14e40*/  LOP3.LUT P1, RZ, R0, 0x2000000, RZ, 0xc0, !PT ;  /* 0x0200000000ff7812 */ /* 0x000fe2000782c0ff */
[----:B------:R-:W-:-:S01]  /*14e50*/  FADD R108, R104, R49 ;  /* 0x00000031686c7221 */ /* 0x000fc20000000000 */
[----:B------:R-:W-:Y:S01]  /*14e60*/  FADD R105, R21, R81 ;  /* 0x0000005115697221 */ /* 0x000fe20000000000 */
[----:B------:R-:W-:-:S03]  /*14e70*/  @!P3 FMUL R121, R121, 0.5 ;  /* 0x3f0000007979b820 */ /* 0x000fc60000400000 */
[----:B------:R-:W-:Y:S01]  /*14e80*/  FADD R105, R108, R105 ;  /* 0x000000696c697221 */ /* 0x000fe20000000000 */
[----:B------:R1:W2:Y:S01]  /*14e90*/  MUFU.EX2 R93, R121 ;  /* 0x00000079005d7308 */ /* 0x0002a20000000800 */
[----:B------:R-:W-:Y:S01]  /*14ea0*/  LOP3.LUT R97, R97, 0xffffbfff, RZ, 0xc0, !PT ;  /* 0xffffbfff61617812 */ /* 0x000fe200078ec0ff */
[----:B------:R-:W-:-:S04]  /*14eb0*/  FADD R108, R129, R36 ;  /* 0x00000024816c7221 */ /* 0x000fc80000000000 */
[----:B------:R-:W-:Y:S01]  /*14ec0*/  @P1 LOP3.LUT R97, R97, 0x4000, RZ, 0xfc, !PT ;  /* 0x0000400061611812 */ /* 0x000fe200078efcff */
[----:B-1----:R-:W-:-:S01]  /*14ed0*/  FADD R121, R109, R105 ;  /* 0x000000696d797221 */ /* 0x002fc20000000000 */
[----:B------:R-:W-:Y:S01]  /*14ee0*/  FADD R105, R14, R68 ;  /* 0x000000440e697221 */ /* 0x000fe20000000000 */
[----:B------:R-:W-:-:S03]  /*14ef0*/  LOP3.LUT P1, RZ, R0, 0x4000000, RZ, 0xc0, !PT ;  /* 0x0400000000ff7812 */ /* 0x000fc6000782c0ff */
[----:B------:R-:W-:Y:S01]  /*14f00*/  FADD R109, R108, R105 ;  /* 0x000000696c6d7221 */ /* 0x000fe20000000000 */
[----:B------:R-:W-:-:S01]  /*14f10*/  FADD R108, R101, R52 ;  /* 0x00000034656c7221 */ /* 0x000fc20000000000 */
[----:B------:R-:W-:Y:S01]  /*14f20*/  FADD R105, R22, R84 ;  /* 0x0000005416697221 */ /* 0x000fe20000000000 */
[----:B------:R-:W-:-:S03]  /*14f30*/  LOP3.LUT R97, R97, 0xffff7fff, RZ, 0xc0, !PT ;  /* 0xffff7fff61617812 */ /* 0x000fc600078ec0ff */
[----:B------:R-:W-:Y:S01]  /*14f40*/  FADD R105, R108, R105 ;  /* 0x000000696c697221 */ /* 0x000fe20000000000 */
[----:B------:R-:W-:-:S03]  /*14f50*/  FADD R108, R128, R37 ;  /* 0x00000025806c7221 */ /* 0x000fc60000000000 */
[----:B------:R-:W-:Y:S01]  /*14f60*/  FADD R124, R109, R105 ;  /* 0x000000696d7c7221 */ /* 0x000fe20000000000 */
[----:B------:R-:W-:-:S01]  /*14f70*/  FADD R105, R15, R69 ;  /* 0x000000450f697221 */ /* 0x000fc20000000000 */
[----:B------:R-:W-:Y:S02]  /*14f80*/  @P1 LOP3.LUT R97, R97, 0x8000, RZ, 0xfc, !PT ;  /* 0x0000800061611812 */ /* 0x000fe400078efcff */
[----:B------:R-:W-:Y:S01]  /*14f90*/  LOP3.LUT P1, RZ, R0, 0x8000000, RZ, 0xc0, !PT ;  /* 0x0800000000ff7812 */ /* 0x000fe2000782c0ff */
        /* <DEDUP_REMOVED lines=9> */
[----:B------:R-:W-:Y:S01]  /*15030*/  ISETP.GE.AND P1, PT, R3, R2, PT ;  /* 0x000000020300720c */ /* 0x000fe20003f26270 */
[----:B------:R-:W-:Y:S01]  /*15040*/  FADD R109, R108, R105 ;  /* 0x000000696c6d7221 */ /* 0x000fe20000000000 */
[----:B------:R-:W-:-:S01]  /*15050*/  FADD R108, R8, R56 ;  /* 0x00000038086c7221 */ /* 0x000fc20000000000 */
[----:B------:R-:W-:Y:S01]  /*15060*/  FADD R105, R24, R88 ;  /* 0x0000005818697221 */ /* 0x000fe20000000000 */
[----:B------:R-:W-:Y:S02]  /*15070*/  FSEL R26, R26, -INF , P1 ;  /* 0xff8000001a1a7808 */ /* 0x000fe40000800000 */
[----:B------:R-:W-:Y:S01]  /*15080*/  LOP3.LUT P1, RZ, R97, 0x10000, RZ, 0xc0, !PT ;  /* 0x0001000061ff7812 */ /* 0x000fe2000782c0ff */
[----:B------:R-:W-:-:S01]  /*15090*/  FADD R105, R108, R105 ;  /* 0x000000696c697221 */ /* 0x000fc20000000000 */
[----:B------:R-:W-:-:S02]  /*150a0*/  FADD R108, R141, R41 ;  /* 0x000000298d6c7221 */ /* 0x000fc40000000000 */
[----:B------:R-:W-:Y:S01]  /*150b0*/  FSEL R116, R27, -INF , P1 ;  /* 0xff8000001b747808 */ /* 0x000fe20000800000 */
[----:B------:R-:W-:Y:S01]  /*150c0*/  FADD R112, R109, R105 ;  /* 0x000000696d707221 */ /* 0x000fe20000000000 */
[----:B------:R-:W-:Y:S01]  /*150d0*/  LOP3.LUT P1, RZ, R97, 0x8000, RZ, 0xc0, !PT ;  /* 0x0000800061ff7812 */ /* 0x000fe2000782c0ff */
[----:B------:R-:W-:-:S03]  /*150e0*/  FADD R105, R17, R73 ;  /* 0x0000004911697221 */ /* 0x000fc60000000000 */
[----:B------:R-:W-:Y:S01]  /*150f0*/  FSEL R237, R30, -INF , P1 ;  /* 0xff8000001eed7808 */ /* 0x000fe20000800000 */
[----:B------:R-:W-:-:S01]  /*15100*/  FADD R109, R108, R105 ;  /* 0x000000696c6d7221 */ /* 0x000fc20000000000 */
[----:B------:R-:W-:Y:S01]  /*15110*/  LOP3.LUT P1, RZ, R97, 0x4000, RZ, 0xc0, !PT ;  /* 0x0000400061ff7812 */ /* 0x000fe2000782c0ff */
[----:B------:R-:W-:-:S01]  /*15120*/  FADD R108, R9, R57 ;  /* 0x00000039096c7221 */ /* 0x000fc20000000000 */
[----:B------:R-:W-:Y:S02]  /*15130*/  FADD R105, R25, R89 ;  /* 0x0000005919697221 */ /* 0x000fe40000000000 */
[----:B------:R-:W-:Y:S02]  /*15140*/  FSEL R236, R31, -INF , P1 ;  /* 0xff8000001fec7808 */ /* 0x000fe40000800000 */
[----:B------:R-:W-:Y:S01]  /*15150*/  FADD R105, R108, R105 ;  /* 0x000000696c697221 */ /* 0x000fe20000000000 */
[----:B------:R-:W-:Y:S01]  /*15160*/  LOP3.LUT P1, RZ, R97, 0x2000, RZ, 0xc0, !PT ;  /* 0x0000200061ff7812 */ /* 0x000fe2000782c0ff */
[----:B------:R-:W-:Y:S01]  /*15170*/  IMAD.MOV.U32 R31, RZ, RZ, R235 ;  /* 0x000000ffff1f7224 */ /* 0x000fe200078e00eb */
[----:B------:R-:W-:Y:S01]  /*15180*/  ISETP.GE.AND P0, PT, R3, R149, PT ;  /* 0x000000950300720c */ /* 0x000fe20003f06270 */
[----:B------:R-:W-:Y:S01]  /*15190*/  FADD R125, R109, R105 ;  /* 0x000000696d7d7221 */ /* 0x000fe20000000000 */
[----:B------:R-:W-:Y:S01]  /*151a0*/  FSEL R235, R34, -INF , P1 ;  /* 0xff80000022eb7808 */ /* 0x000fe20000800000 */
[----:B------:R-:W-:Y:S01]  /*151b0*/  FADD R108, R140, R44 ;  /* 0x0000002c8c6c7221 */ /* 0x000fe20000000000 */
[----:B------:R-:W-:-:S01]  /*151c0*/  FADD R105, R18, R76 ;  /* 0x0000004c12697221 */ /* 0x000fc20000000000 */
[----:B------:R-:W-:Y:S01]  /*151d0*/  LOP3.LUT P1, RZ, R97, 0x1000, RZ, 0xc0, !PT ;  /* 0x0000100061ff7812 */ /* 0x000fe2000782c0ff */
[----:B------:R-:W-:-:S02]  /*151e0*/  VIADD R149, R2, 0xe9 ;  /* 0x000000e902957836 */ /* 0x000fc40000000000 */
[----:B------:R-:W-:Y:S01]  /*151f0*/  FADD R109, R108, R105 ;  /* 0x000000696c6d7221 */ /* 0x000fe20000000000 */
[----:B------:R-:W-:Y:S01]  /*15200*/  FSEL R234, R35, -INF , P1 ;  /* 0xff80000023ea7808 */ /* 0x000fe20000800000 */
[----:B------:R-:W-:Y:S01]  /*15210*/  FADD R108, R10, R60 ;  /* 0x0000003c0a6c7221 */ /* 0x000fe20000000000 */
[----:B------:R-:W-:-:S01]  /*15220*/  FADD R105, R28, R92 ;  /* 0x0000005c1c697221 */ /* 0x000fc20000000000 */
[----:B------:R-:W-:Y:S02]  /*15230*/  LOP3.LUT P1, RZ, R97, 0x800, RZ, 0xc0, !PT ;  /* 0x0000080061ff7812 */ /* 0x000fe4000782c0ff */
[----:B------:R-:W-:Y:S01]  /*15240*/  ISETP.GE.AND P2, PT, R3, R149, PT ;  /* 0x000000950300720c */ /* 0x000fe20003f46270 */
[----:B------:R-:W-:Y:S02]  /*15250*/  VIADD R149, R2, 0xf0 ;  /* 0x000000f002957836 */ /* 0x000fe40000000000 */
[----:B------:R-:W-:-:S01]  /*15260*/  FADD R105, R108, R105 ;  /* 0x000000696c697221 */ /* 0x000fc20000000000 */
[----:B------:R-:W-:Y:S01]  /*15270*/  FSEL R233, R38, -INF , P1 ;  /* 0xff80000026e97808 */ /* 0x000fe20000800000 */
[----:B--2---:R-:W-:Y:S01]  /*15280*/  @!P3 FMUL R93, R93, R93 ;  /* 0x0000005d5d5db220 */ /* 0x004fe20000400000 */
[----:B------:R-:W-:-:S02]  /*15290*/  LOP3.LUT P1, RZ, R97, 0x400, RZ, 0xc0, !PT ;  /* 0x0000040061ff7812 */ /* 0x000fc4000782c0ff */
[----:B------:R-:W-:Y:S02]  /*152a0*/  LOP3.LUT R96, R96, 0xfffffffe, RZ, 0xc0, !PT ;  /* 0xfffffffe60607812 */ /* 0x000fe400078ec0ff */
[----:B------:R-:W-:Y:S01]  /*152b0*/  ISETP.GE.AND P3, PT, R3, R149, PT ;  /* 0x000000950300720c */ /* 0x000fe20003f66270 */
[----:B------:R-:W-:-:S01]  /*152c0*/  FADD R149, R109, R105 ;  /* 0x000000696d957221 */ /* 0x000fc20000000000 */
[----:B------:R-:W-:Y:S01]  /*152d0*/  FADD R108, R137, R45 ;  /* 0x0000002d896c7221 */ /* 0x000fe20000000000 */
[----:B------:R-:W-:-:S01]  /*152e0*/  FADD R105, R19, R77 ;  /* 0x0000004d13697221 */ /* 0x000fc20000000000 */
[----:B------:R-:W-:Y:S02]  /*152f0*/  FSEL R232, R39, -INF , P1 ;  /* 0xff80000027e87808 */ /* 0x000fe40000800000 */
[----:B------:R-:W-:Y:S02]  /*15300*/  LOP3.LUT P1, RZ, R97, 0x200, RZ, 0xc0, !PT ;  /* 0x0000020061ff7812 */ /* 0x000fe4000782c0ff */
[----:B------:R-:W-:Y:S01]  /*15310*/  @P0 LOP3.LUT R96, R96, 0x1, RZ, 0xfc, !PT ;  /* 0x0000000160600812 */ /* 0x000fe200078efcff */
[----:B------:R-:W-:-:S01]  /*15320*/  FADD R109, R108, R105 ;  /* 0x000000696c6d7221 */ /* 0x000fc20000000000 */
[----:B------:R-:W-:-:S02]  /*15330*/  IMAD.MOV.U32 R30, RZ, RZ, R149 ;  /* 0x000000ffff1e7224 */ /* 0x000fc400078e0095 */
[----:B------:R-:W-:-:S01]  /*15340*/  FADD R108, R11, R61 ;  /* 0x0000003d0b6c7221 */ /* 0x000fc20000000000 */
[----:B------:R-:W-:Y:S01]  /*15350*/  FADD R105, R29, R93 ;  /* 0x0000005d1d697221 */ /* 0x000fe20000000000 */
[----:B------:R-:W-:Y:S02]  /*15360*/  FSEL R149, R42, -INF , P1 ;  /* 0xff8000002a957808 */ /* 0x000fe40000800000 */
[----:B------:R-:W-:Y:S02]  /*15370*/  LOP3.LUT R96, R96, 0xfffffffd, RZ, 0xc0, !PT ;  /* 0xfffffffd60607812 */ /* 0x000fe400078ec0ff */
[----:B------:R-:W-:Y:S01]  /*15380*/  LOP3.LUT P1, RZ, R97, 0x100, RZ, 0xc0, !PT ;  /* 0x0000010061ff7812 */ /* 0x000fe2000782c0ff */
[----:B------:R-:W-:Y:S01]  /*15390*/  FADD R105, R108, R105 ;  /* 0x000000696c697221 */ /* 0x000fe20000000000 */
[----:B------:R-:W-:Y:S02]  /*153a0*/  ISETP.GE.AND P6, PT, R3, R148, PT ;  /* 0x000000940300720c */ /* 0x000fe40003fc6270 */
[----:B------:R-:W-:-:S02]  /*153b0*/  @P2 LOP3.LUT R96, R96, 0x2, RZ, 0xfc, !PT ;  /* 0x0000000260602812 */ /* 0x000fc400078efcff */
[----:B------:R-:W-:Y:S02]  /*153c0*/  FSEL R148, R43, -INF , P1 ;  /* 0xff8000002b947808 */ /* 0x000fe40000800000 */
[----:B------:R-:W-:Y:S01]  /*153d0*/  LOP3.LUT P1, RZ, R97, 0x80, RZ, 0xc0, !PT ;  /* 0x0000008061ff7812 */ /* 0x000fe2000782c0ff */
[----:B------:R-:W-:-:S01]  /*153e0*/  FADD R117, R109, R105 ;  /* 0x000000696d757221 */ /* 0x000fc20000000000 */
[----:B------:R-:W-:Y:S01]  /*153f0*/  ISETP.GE.AND P4, PT, R3, R167, PT ;  /* 0x000000a70300720c */ /* 0x000fe20003f86270 */
[----:B------:R-:W-:Y:S01]  /*15400*/  IMAD.MOV.U32 R105, RZ, RZ, R121 ;  /* 0x000000ffff697224 */ /* 0x000fe200078e0079 */
[----:B------:R-:W-:Y:S02]  /*15410*/  LOP3.LUT R96, R96, 0xfffffffb, RZ, 0xc0, !PT ;  /* 0xfffffffb60607812 */ /* 0x000fe400078ec0ff */
[----:B------:R-:W-:Y:S02]  /*15420*/  FSEL R121, R46, -INF , P1 ;  /* 0xff8000002e797808 */ /* 0x000fe40000800000 */
[----:B------:R-:W-:-:S02]  /*15430*/  LOP3.LUT P1, RZ, R97, 0x40, RZ, 0xc0, !PT ;  /* 0x0000004061ff7812 */ /* 0x000fc4000782c0ff */
[----:B------:R-:W-:Y:S02]  /*15440*/  @P3 LOP3.LUT R96, R96, 0x4, RZ, 0xfc, !PT ;  /* 0x0000000460603812 */ /* 0x000fe400078efcff */
[----:B------:R-:W-:Y:S02]  /*15450*/  ISETP.GE.AND P5, PT, R3, R145, PT ;  /* 0x000000910300720c */ /* 0x000fe40003fa6270 */
[----:B------:R-:W-:Y:S02]  /*15460*/  FSEL R145, R47, -INF , P1 ;  /* 0xff8000002f917808 */ /* 0x000fe40000800000 */
[----:B------:R-:W-:Y:S02]  /*15470*/  LOP3.LUT P1, RZ, R97, 0x20, RZ, 0xc0, !PT ;  /* 0x0000002061ff7812 */ /* 0x000fe4000782c0ff */
[----:B------:R-:W-:Y:S01]  /*15480*/  LOP3.LUT R96, R96, 0xfffffff7, RZ, 0xc0, !PT ;  /* 0xfffffff760607812 */ /* 0x000fe200078ec0ff */
[----:B------:R-:W-:Y:S01]  /*15490*/  IMAD.MOV.U32 R34, RZ, RZ, R120 ;  /* 0x000000ffff227224 */ /* 0x000fe200078e0078 */
[----:B------:R-:W-:-:S02]  /*154a0*/  FSEL R120, R50, -INF , P1 ;  /* 0xff80000032787808 */ /* 0x000fc40000800000 */
[----:B------:R-:W-:Y:S02]  /*154b0*/  @P4 LOP3.LUT R96, R96, 0x8, RZ, 0xfc, !PT ;  /* 0x0000000860604812 */ /* 0x000fe400078efcff */
[----:B------:R-:W-:Y:S01]  /*154c0*/  LOP3.LUT P1, RZ, R97, 0x10, RZ, 0xc0, !PT ;  /* 0x0000001061ff7812 */ /* 0x000fe2000782c0ff */
[----:B------:R-:W-:Y:S01]  /*154d0*/  IMAD.MOV.U32 R27, RZ, RZ, R124 ;  /* 0x000000ffff1b7224 */ /* 0x000fe200078e007c */
[----:B------:R-:W-:Y:S02]  /*154e0*/  LOP3.LUT R96, R96, 0xffffffef, RZ, 0xc0, !PT ;  /* 0xffffffef60607812 */ /* 0x000fe400078ec0ff */
[----:B------:R-:W-:Y:S02]  /*154f0*/  FSEL R124, R51, -INF , P1 ;  /* 0xff800000337c7808 */ /* 0x000fe40000800000 */
[----:B------:R-:W-:Y:S01]  /*15500*/  LOP3.LUT P1, RZ, R97, 0x8, RZ, 0xc0, !PT ;  /* 0x0000000861ff7812 */ /* 0x000fe2000782c0ff */
[----:B------:R-:W-:Y:S01]  /*15510*/  IMAD.MOV.U32 R35, RZ, RZ, R117 ;  /* 0x000000ffff237224 */ /* 0x000fe200078e0075 */
[----:B------:R-:W-:-:S02]  /*15520*/  @P5 LOP3.LUT R96, R96, 0x10, RZ, 0xfc, !PT ;  /* 0x0000001060605812 */ /* 0x000fc400078efcff */
[----:B------:R-:W-:Y:S02]  /*15530*/  FSEL R117, R54, -INF , P1 ;  /* 0xff80000036757808 */ /* 0x000fe40000800000 */
[----:B------:R-:W-:Y:S01]  /*15540*/  LOP3.LUT P1, RZ, R97, 0x4, RZ, 0xc0, !PT ;  /* 0x0000000461ff7812 */ /* 0x000fe2000782c0ff */
[----:B------:R-:W-:Y:S01]  /*15550*/  IMAD.MOV.U32 R38, RZ, RZ, R116 ;  /* 0x000000ffff267224 */ /* 0x000fe200078e0074 */
[----:B------:R-:W-:Y:S02]  /*15560*/  LOP3.LUT R96, R96, 0xffffffdf, RZ, 0xc0, !PT ;  /* 0xffffffdf60607812 */ /* 0x000fe400078ec0ff */
[----:B------:R-:W-:Y:S02]  /*15570*/  FSEL R116, R55, -INF , P1 ;  /* 0xff80000037747808 */ /* 0x000fe40000800000 */
[----:B------:R-:W-:Y:S02]  /*15580*/  LOP3.LUT P1, RZ, R97, 0x2, RZ, 0xc0, !PT ;  /* 0x0000000261ff7812 */ /* 0x000fe4000782c0ff */
[----:B------:R-:W-:Y:S01]  /*15590*/  @P6 LOP3.LUT R96, R96, 0x20, RZ, 0xfc, !PT ;  /* 0x0000002060606812 */ /* 0x000fe200078efcff */
[----:B------:R-:W-:-:S01]  /*155a0*/  FADD R167, R113, R112 ;  /* 0x0000007071a77221 */ /* 0x000fc20000000000 */
[----:B------:R-:W-:-:S02]  /*155b0*/  LOP3.LUT P6, RZ, R0, 0x200, RZ, 0xc0, !PT ;  /* 0x0000020000ff7812 */ /* 0x000fc400078cc0ff */
[----:B------:R-:W-:Y:S02]  /*155c0*/  FSEL R113, R58, -INF , P1 ;  /* 0xff8000003a717808 */ /* 0x000fe40000800000 */
[----:B------:R-:W-:Y:S02]  /*155d0*/  LOP3.LUT P1, RZ, R97, 0x1, RZ, 0xc0, !PT ;  /* 0x0000000161ff7812 */ /* 0x000fe4000782c0ff */
[----:B------:R-:W-:Y:S02]  /*155e0*/  FSEL R108, R63, -INF , P6 ;  /* 0xff8000003f6c7808 */ /* 0x000fe40003000000 */
[----:B------:R-:W-:Y:S02]  /*155f0*/  LOP3.LUT P6, RZ, R7, 0x400, RZ, 0xc0, !PT ;  /* 0x0000040007ff7812 */ /* 0x000fe400078cc0ff */
[----:B------:R-:W-:Y:S02]  /*15600*/  FSEL R112, R59, -INF , P1 ;  /* 0xff8000003b707808 */ /* 0x000fe40000800000 */
[----:B------:R-:W-:-:S04]  /*15610*/  LOP3.LUT P1, RZ, R96, 0x80000000, RZ, 0xc0, !PT ;  /* 0x8000000060ff7812 */ /* 0x000fc8000782c0ff */
[----:B------:R-:W-:Y:S02]  /*15620*/  FSEL R109, R62, -INF , P1 ;  /* 0xff8000003e6d7808 */ /* 0x000fe40000800000 */
[C---:B------:R-:W-:Y:S02]  /*15630*/  LOP3.LUT P1, RZ, R96.reuse, 0x40000000, RZ, 0xc0, !PT ;  /* 0x4000000060ff7812 */ /* 0x040fe4000782c0ff */
[----:B------:R-:W-:-:S04]  /*15640*/  LOP3.LUT R96, R96, 0xffffffbf, RZ, 0xc0, !PT ;  /* 0xffffffbf60607812 */ /* 0x000fc800078ec0ff */
[----:B------:R-:W-:Y:S02]  /*15650*/  @P6 LOP3.LUT R96, R96, 0x40, RZ, 0xfc, !PT ;  /* 0x0000004060606812 */ /* 0x000fe400078efcff */
[----:B------:R-:W-:Y:S02]  /*15660*/  LOP3.LUT P6, RZ, R7, 0x800, RZ, 0xc0, !PT ;  /* 0x0000080007ff7812 */ /* 0x000fe400078cc0ff */
[----:B------:R-:W-:-:S11]  /*15670*/  LOP3.LUT R96, R96, 0xffffff7f, RZ, 0xc0, !PT ;  /* 0xffffff7f60607812 */ /* 0x000fd600078ec0ff */
        /* <DEDUP_REMOVED lines=29> */
[----:B------:R-:W-:Y:S02]  /*15850*/  LOP3.LUT R96, R96, 0xfffdffff, RZ, 0xc0, !PT ;  /* 0xfffdffff60607812 */ /* 0x000fe400078ec0ff */
[----:B------:R-:W-:-:S04]  /*15860*/  LOP3.LUT P0, RZ, R0, 0x10, RZ, 0xc0, !PT ;  /* 0x0000001000ff7812 */ /* 0x000fc8000780c0ff */
[----:B------:R-:W-:Y:S02]  /*15870*/  FSEL R54, R74, -INF , P0 ;  /* 0xff8000004a367808 */ /* 0x000fe40000000000 */
[----:B------:R-:W2:Y:S03]  /*15880*/  LDL.LU R74, [R1+0x8c] ;  /* 0x00008c00014a7983 */ /* 0x000ea60000300800 */
        /* <DEDUP_REMOVED lines=37> */
[----:B------:R-:W-:-:S04]  /*15ae0*/  LOP3.LUT P6, RZ, R0, 0x4, RZ, 0xc0, !PT ;  /* 0x0000000400ff7812 */ /* 0x000fc800078cc0ff */
[----:B------:R-:W-:Y:S02]  /*15af0*/  FSEL R46, R78, -INF , P6 ;  /* 0xff8000004e2e7808 */ /* 0x000fe40003000000 */
[----:B------:R-:W-:-:S04]  /*15b00*/  LOP3.LUT P6, RZ, R96, 0x20000000, RZ, 0xc0, !PT ;  /* 0x2000000060ff7812 */ /* 0x000fc800078cc0ff */
[----:B------:R-:W-:Y:S02]  /*15b10*/  FSEL R43, R79, -INF , P6 ;  /* 0xff8000004f2b7808 */ /* 0x000fe40003000000 */
[----:B------:R-:W-:-:S04]  /*15b20*/  LOP3.LUT P6, RZ, R96, 0x10000000, RZ, 0xc0, !PT ;  /* 0x1000000060ff7812 */ /* 0x000fc800078cc0ff */
[----:B------:R-:W-:Y:S02]  /*15b30*/  FSEL R42, R82, -INF , P6 ;  /* 0xff800000522a7808 */ /* 0x000fe40003000000 */
[----:B------:R-:W-:Y:S02]  /*15b40*/  LOP3.LUT P6, RZ, R96, 0x8000000, RZ, 0xc0, !PT ;  /* 0x0800000060ff7812 */ /* 0x000fe400078cc0ff */
[----:B------:R-:W-:Y:S02]  /*15b50*/  LOP3.LUT P2, RZ, R0, 0x20, RZ, 0xc0, !PT ;  /* 0x0000002000ff7812 */ /* 0x000fe4000784c0ff */
[----:B------:R-:W-:Y:S02]  /*15b60*/  FSEL R39, R83, -INF , P6 ;  /* 0xff80000053277808 */ /* 0x000fe40003000000 */
[----:B------:R-:W-:Y:S02]  /*15b70*/  LOP3.LUT P6, RZ, R96, 0x4000000, RZ, 0xc0, !PT ;  /* 0x0400000060ff7812 */ /* 0x000fe400078cc0ff */
[----:B------:R-:W-:Y:S01]  /*15b80*/  FSEL R55, R71, -INF , P2 ;  /* 0xff80000047377808 */ /* 0x000fe20001000000 */
[----:B------:R-:W-:Y:S01]  /*15b90*/  IMAD.MOV.U32 R71, RZ, RZ, R38 ;  /* 0x000000ffff477224 */ /* 0x000fe200078e0026 */
[----:B------:R-:W-:-:S02]  /*15ba0*/  FSEL R38, R86, -INF , P6 ;  /* 0xff80000056267808 */ /* 0x000fc40003000000 */
[----:B------:R-:W-:-:S04]  /*15bb0*/  LOP3.LUT P6, RZ, R96, 0x2000000, RZ, 0xc0, !PT ;  /* 0x0200000060ff7812 */ /* 0x000fc800078cc0ff */
[----:B------:R-:W-:Y:S02]  /*15bc0*/  FSEL R87, R87, -INF , P6 ;  /* 0xff80000057577808 */ /* 0x000fe40003000000 */
[----:B------:R-:W-:-:S04]  /*15bd0*/  LOP3.LUT P6, RZ, R96, 0x1000000, RZ, 0xc0, !PT ;  /* 0x0100000060ff7812 */ /* 0x000fc800078cc0ff */
[----:B------:R-:W-:Y:S02]  /*15be0*/  FSEL R90, R90, -INF , P6 ;  /* 0xff8000005a5a7808 */ /* 0x000fe40003000000 */
[----:B------:R-:W-:-:S04]  /*15bf0*/  LOP3.LUT P6, RZ, R96, 0x800000, RZ, 0xc0, !PT ;  /* 0x0080000060ff7812 */ /* 0x000fc800078cc0ff */
[----:B------:R-:W-:Y:S02]  /*15c00*/  FSEL R91, R91, -INF , P6 ;  /* 0xff8000005b5b7808 */ /* 0x000fe40003000000 */
[----:B------:R-:W-:Y:S01]  /*15c10*/  LOP3.LUT P6, RZ, R96, 0x400000, RZ, 0xc0, !PT ;  /* 0x0040000060ff7812 */ /* 0x000fe200078cc0ff */
[----:B------:R-:W-:-:S03]  /*15c20*/  IMAD.MOV.U32 R50, RZ, RZ, R34 ;  /* 0x000000ffff327224 */ /* 0x000fc600078e0022 */
[----:B------:R-:W-:Y:S02]  /*15c30*/  FSEL R34, R94, -INF , P6 ;  /* 0xff8000005e227808 */ /* 0x000fe40003000000 */
[----:B------:R-:W-:Y:S02]  /*15c40*/  LOP3.LUT P6, RZ, R96, 0x200000, RZ, 0xc0, !PT ;  /* 0x0020000060ff7812 */ /* 0x000fe400078cc0ff */
[C---:B------:R-:W-:Y:S02]  /*15c50*/  LOP3.LUT P3, RZ, R0.reuse, 0x40, RZ, 0xc0, !PT ;  /* 0x0000004000ff7812 */ /* 0x040fe4000786c0ff */
[C---:B------:R-:W-:Y:S02]  /*15c60*/  LOP3.LUT P4, RZ, R0.reuse, 0x80, RZ, 0xc0, !PT ;  /* 0x0000008000ff7812 */ /* 0x040fe4000788c0ff */
[----:B------:R-:W-:Y:S02]  /*15c70*/  LOP3.LUT P5, RZ, R0, 0x100, RZ, 0xc0, !PT ;  /* 0x0000010000ff7812 */ /* 0x000fe400078ac0ff */
[----:B------:R-:W-:-:S02]  /*15c80*/  FSEL R95, R95, -INF , P6 ;  /* 0xff8000005f5f7808 */ /* 0x000fc40003000000 */
[----:B------:R-:W-:Y:S02]  /*15c90*/  LOP3.LUT P6, RZ, R96, 0x100000, RZ, 0xc0, !PT ;  /* 0x0010000060ff7812 */ /* 0x000fe400078cc0ff */
[----:B------:R-:W-:Y:S02]  /*15ca0*/  FSEL R97, R66, -INF , P5 ;  /* 0xff80000042617808 */ /* 0x000fe40002800000 */
[----:B------:R-:W-:Y:S02]  /*15cb0*/  FSEL R62, R67, -INF , P4 ;  /* 0xff800000433e7808 */ /* 0x000fe40002000000 */
[----:B------:R-:W-:Y:S02]  /*15cc0*/  FSEL R59, R70, -INF , P3 ;  /* 0xff800000463b7808 */ /* 0x000fe40001800000 */
[----:B------:R-:W-:Y:S02]  /*15cd0*/  FSEL R47, R75, -INF , P1 ;  /* 0xff8000004b2f7808 */ /* 0x000fe40000800000 */
[----:B------:R-:W-:-:S02]  /*15ce0*/  LOP3.LUT P5, RZ, R7, 0x200, RZ, 0xc0, !PT ;  /* 0x0000020007ff7812 */ /* 0x000fc400078ac0ff */
[C---:B------:R-:W-:Y:S02]  /*15cf0*/  LOP3.LUT P4, RZ, R7.reuse, 0x100, RZ, 0xc0, !PT ;  /* 0x0000010007ff7812 */ /* 0x040fe4000788c0ff */
[C---:B------:R-:W-:Y:S02]  /*15d00*/  LOP3.LUT P3, RZ, R7.reuse, 0x80, RZ, 0xc0, !PT ;  /* 0x0000008007ff7812 */ /* 0x040fe4000786c0ff */
[C---:B------:R-:W-:Y:S02]  /*15d10*/  LOP3.LUT P2, RZ, R7.reuse, 0x20, RZ, 0xc0, !PT ;  /* 0x0000002007ff7812 */ /* 0x040fe4000784c0ff */
[C---:B------:R-:W-:Y:S02]  /*15d20*/  LOP3.LUT P0, RZ, R7.reuse, 0x10, RZ, 0xc0, !PT ;  /* 0x0000001007ff7812 */ /* 0x040fe4000780c0ff */
[----:B------:R-:W-:Y:S01]  /*15d30*/  LOP3.LUT P1, RZ, R7, 0x8, RZ, 0xc0, !PT ;  /* 0x0000000807ff7812 */ /* 0x000fe2000782c0ff */
[----:B------:R-:W-:Y:S01]  /*15d40*/  IMAD.MOV.U32 R7, RZ, RZ, R31 ;  /* 0x000000ffff077224 */ /* 0x000fe200078e001f */
[----:B------:R-:W-:-:S02]  /*15d50*/  FSEL R31, R98, -INF , P6 ;  /* 0xff800000621f7808 */ /* 0x000fc40003000000 */
[----:B------:R-:W-:-:S04]  /*15d60*/  LOP3.LUT P6, RZ, R96, 0x80000, RZ, 0xc0, !PT ;  /* 0x0008000060ff7812 */ /* 0x000fc800078cc0ff */
[----:B------:R-:W-:Y:S02]  /*15d70*/  FSEL R99, R99, -INF , P6 ;  /* 0xff80000063637808 */ /* 0x000fe40003000000 */
[----:B------:R-:W-:Y:S01]  /*15d80*/  LOP3.LUT P6, RZ, R96, 0x40000, RZ, 0xc0, !PT ;  /* 0x0004000060ff7812 */ /* 0x000fe200078cc0ff */
[----:B------:R-:W-:-:S03]  /*15d90*/  IMAD.MOV.U32 R67, RZ, RZ, R30 ;  /* 0x000000ffff437224 */ /* 0x000fc600078e001e */
        /* <DEDUP_REMOVED lines=13> */
[----:B------:R-:W-:-:S04]  /*15e70*/  LOP3.LUT P6, RZ, R96, 0x2000, RZ, 0xc0, !PT ;  /* 0x0000200060ff7812 */ /* 0x000fc800078cc0ff */
        /* <DEDUP_REMOVED lines=12> */
[----:B------:R-:W-:Y:S01]  /*15f40*/  FSEL R75, R123, -INF , P6 ;  /* 0xff8000007b4b7808 */ /* 0x000fe20003000000 */
[----:B------:R-:W-:Y:S02]  /*15f50*/  IMAD.MOV.U32 R123, RZ, RZ, R78 ;  /* 0x000000ffff7b7224 */ /* 0x000fe400078e004e */
[----:B------:R-:W3:Y:S01]  /*15f60*/  LDL.LU R78, [R1+0x34] ;  /* 0x00003400014e7983 */ /* 0x000ee20000300800 */
[----:B------:R-:W-:-:S03]  /*15f70*/  LOP3.LUT P6, RZ, R96, 0x40, RZ, 0xc0, !PT ;  /* 0x0000004060ff7812 */ /* 0x000fc600078cc0ff */
[----:B------:R-:W4:Y:S04]  /*15f80*/  LDL.LU R119, [R1+0x40] ;  /* 0x0000400001777983 */ /* 0x000f280000300800 */
[----:B------:R-:W5:Y:S04]  /*15f90*/  LDL.LU R118, [R1+0x44] ;  /* 0x0000440001767983 */ /* 0x000f680000300800 */
[----:B------:R-:W3:Y:S01]  /*15fa0*/  LDL.LU R115, [R1+0x50] ;  /* 0x0000500001737983 */ /* 0x000ee20000300800 */
[----:B------:R-:W-:-:S03]  /*15fb0*/  FSEL R134, R134, -INF , P2 ;  /* 0xff80000086867808 */ /* 0x000fc60001000000 */
[----:B------:R-:W3:Y:S01]  /*15fc0*/  LDL.LU R114, [R1+0x54] ;  /* 0x0000540001727983 */ /* 0x000ee20000300800 */
[----:B------:R-:W-:-:S03]  /*15fd0*/  FSEL R135, R135, -INF , P0 ;  /* 0xff80000087877808 */ /* 0x000fc60000000000 */
[----:B------:R-:W3:Y:S01]  /*15fe0*/  LDL.LU R111, [R1+0x60] ;  /* 0x00006000016f7983 */ /* 0x000ee20000300800 */
[----:B------:R-:W-:-:S03]  /*15ff0*/  FSEL R138, R138, -INF , P1 ;  /* 0xff8000008a8a7808 */ /* 0x000fc60000800000 */
[----:B------:R-:W3:Y:S01]  /*16000*/  LDL.LU R110, [R1+0x64] ;  /* 0x00006400016e7983 */ /* 0x000ee20000300800 */
[----:B------:R-:W-:Y:S02]  /*16010*/  FSEL R126, R126, -INF , P6 ;  /* 0xff8000007e7e7808 */ /* 0x000fe40003000000 */
[----:B------:R-:W-:Y:S01]  /*16020*/  FSEL R127, R127, -INF , P5 ;  /* 0xff8000007f7f7808 */ /* 0x000fe20002800000 */
[----:B------:R-:W3:Y:S01]  /*16030*/  LDL.LU R103, [R1+0x70] ;  /* 0x0000700001677983 */ /* 0x000ee20000300800 */
[----:B------:R-:W-:Y:S02]  /*16040*/  FSEL R130, R130, -INF , P4 ;  /* 0xff80000082827808 */ /* 0x000fe40002000000 */
[----:B------:R-:W-:Y:S01]  /*16050*/  FSEL R131, R131, -INF , P3 ;  /* 0xff80000083837808 */ /* 0x000fe20001800000 */
[----:B------:R-:W3:Y:S01]  /*16060*/  LDL.LU R102, [R1+0x74] ;  /* 0x0000740001667983 */ /* 0x000ee20000300800 */
[C---:B------:R-:W-:Y:S02]  /*16070*/  LOP3.LUT P2, RZ, R96.reuse, 0x2, RZ, 0xc0, !PT ;  /* 0x0000000260ff7812 */ /* 0x040fe4000784c0ff */
[----:B------:R-:W-:Y:S01]  /*16080*/  LOP3.LUT P0, RZ, R96, 0x1, RZ, 0xc0, !PT ;  /* 0x0000000160ff7812 */ /* 0x000fe2000780c0ff */
[----:B------:R-:W3:Y:S01]  /*16090*/  LDL.LU R98, [R1] ;  /* 0x0000000001627983 */ /* 0x000ee20000300800 */
[----:B------:R-:W-:-:S02]  /*160a0*/  LOP3.LUT P1, RZ, R0, 0x80000000, RZ, 0xc0, !PT ;  /* 0x8000000000ff7812 */ /* 0x000fc4000782c0ff */
[C---:B------:R-:W-:Y:S01]  /*160b0*/  LOP3.LUT P6, RZ, R96.reuse, 0x20, RZ, 0xc0, !PT ;  /* 0x0000002060ff7812 */ /* 0x040fe200078cc0ff */
[----:B------:R-:W3:Y:S01]  /*160c0*/  LDL.LU R94, [R1+0x4] ;  /* 0x00000400015e7983 */ /* 0x000ee20000300800 */
[C---:B------:R-:W-:Y:S02]  /*160d0*/  LOP3.LUT P5, RZ, R96.reuse, 0x10, RZ, 0xc0, !PT ;  /* 0x0000001060ff7812 */ /* 0x040fe400078ac0ff */
[C---:B------:R-:W-:Y:S02]  /*160e0*/  LOP3.LUT P4, RZ, R96.reuse, 0x8, RZ, 0xc0, !PT ;  /* 0x0000000860ff7812 */ /* 0x040fe4000788c0ff */
[----:B------:R-:W-:Y:S01]  /*160f0*/  LOP3.LUT P3, RZ, R96, 0x4, RZ, 0xc0, !PT ;  /* 0x0000000460ff7812 */ /* 0x000fe2000786c0ff */
[----:B------:R-:W-:Y:S01]  /*16100*/  IMAD.MOV.U32 R96, RZ, RZ, R87 ;  /* 0x000000ffff607224 */ /* 0x000fe200078e0057 */
[----:B------:R-:W-:Y:S01]  /*16110*/  FSEL R139, R139, -INF , P1 ;  /* 0xff8000008b8b7808 */ /* 0x000fe20000800000 */
[----:B------:R-:W3:Y:S01]  /*16120*/  LDL.LU R87, [R1+0x10] ;  /* 0x0000100001577983 */ /* 0x000ee20000300800 */
[----:B------:R-:W-:-:S02]  /*16130*/  FSEL R142, R142, -INF , P0 ;  /* 0xff8000008e8e7808 */ /* 0x000fc40000000000 */
[----:B------:R-:W-:Y:S01]  /*16140*/  FSEL R143, R143, -INF , P2 ;  /* 0xff8000008f8f7808 */ /* 0x000fe20001000000 */
[----:B------:R-:W3:Y:S01]  /*16150*/  LDL.LU R86, [R1+0x14] ;  /* 0x0000140001567983 */ /* 0x000ee20000300800 */
[C---:B------:R-:W-:Y:S02]  /*16160*/  LOP3.LUT P1, RZ, R0.reuse, 0x40000000, RZ, 0xc0, !PT ;  /* 0x4000000000ff7812 */ /* 0x040fe4000782c0ff */
[C---:B------:R-:W-:Y:S01]  /*16170*/  LOP3.LUT P0, RZ, R0.reuse, 0x20000000, RZ, 0xc0, !PT ;  /* 0x2000000000ff7812 */ /* 0x040fe2000780c0ff */
[----:B------:R-:W3:Y:S01]  /*16180*/  LDL.LU R83, [R1+0x20] ;  /* 0x0000200001537983 */ /* 0x000ee20000300800 */
[----:B------:R-:W-:Y:S02]  /*16190*/  LOP3.LUT P2, RZ, R0, 0x10000000, RZ, 0xc0, !PT ;  /* 0x1000000000ff7812 */ /* 0x000fe4000784c0ff */
[----:B--2---:R-:W-:Y:S01]  /*161a0*/  FMNMX R0, R26, R74, !PT ;  /* 0x0000004a1a007209 */ /* 0x004fe20007800000 */
[----:B------:R-:W-:Y:S01]  /*161b0*/  FMUL R7, R7, UR7 ;  /* 0x0000000707077c20 */ /* 0x000fe20008400000 */
[----:B------:R-:W-:Y:S01]  /*161c0*/  FSEL R146, R146, -INF , P3 ;  /* 0xff80000092927808 */ /* 0x000fe20001800000 */
[----:B------:R-:W-:-:S01]  /*161d0*/  FADD R66, R50, R66 ;  /* 0x0000004232427221 */ /* 0x000fc20000000000 */
[----:B------:R-:W-:Y:S01]  /*161e0*/  FMNMX R0, R71, R0, !PT ;  /* 0x0000000047007209 */ /* 0x000fe20007800000 */
[----:B------:R-:W-:-:S01]  /*161f0*/  FADD R70, R70, R79 ;  /* 0x0000004f46467221 */ /* 0x000fc20000000000 */
[----:B------:R-:W-:Y:S01]  /*16200*/  FSEL R147, R147, -INF , P4 ;  /* 0xff80000093937808 */ /* 0x000fe20002000000 */
[----:B------:R-:W2:Y:S01]  /*16210*/  LDL.LU R82, [R1+0x24] ;  /* 0x0000240001527983 */ /* 0x000ea20000300800 */
[----:B------:R-:W-:-:S02]  /*16220*/  FMNMX R0, R237, R0, !PT ;  /* 0x00000000ed007209 */ /* 0x000fc40007800000 */
[----:B------:R-:W-:Y:S01]  /*16230*/  FSEL R150, R150, -INF , P5 ;  /* 0xff80000096967808 */ /* 0x000fe20002800000 */
[----:B------:R-:W2:Y:S01]  /*16240*/  LDL.LU R79, [R1+0x30] ;  /* 0x00003000014f7983 */ /* 0x000ea20000300800 */
        /* <DEDUP_REMOVED lines=59> */
[----:B------:R-:W-:Y:S02]  /*16600*/  FSETP.GEU.AND P3, PT, R7, -126, PT ;  /* 0xc2fc00000700780b */ /* 0x000fe40003f6e000 */
[----:B------:R-:W-:Y:S02]  /*16610*/  FSEL R151, R151, -INF , P6 ;  /* 0xff80000097977808 */ /* 0x000fe40003000000 */
[----:B------:R-:W-:-:S04]  /*16620*/  FMNMX R0, R150, R0, !PT ;  /* 0x0000000096007209 */ /* 0x000fc80007800000 */
[----:B------:R-:W-:-:S05]  /*16630*/  FMNMX R0, R151, R0, !PT ;  /* 0x0000000097007209 */ /* 0x000fca0007800000 */
[----:B------:R-:W1:Y:S01]  /*16640*/  SHFL.BFLY PT, R50, R0, 0x1, 0x1f ;  /* 0x0c201f0000327f89 */ /* 0x000e6200000e0000 */
[----:B------:R-:W-:-:S06]  /*16650*/  @!P3 FMUL R7, R7, 0.5 ;  /* 0x3f0000000707b820 */ /* 0x000fcc0000400000 */
[----:B------:R-:W4:Y:S01]  /*16660*/  MUFU.EX2 R7, R7 ;  /* 0x0000000700077308 */ /* 0x000f220000000800 */
[----:B-1----:R-:W-:Y:S01]  /*16670*/  FMNMX R0, R0, R50, !PT ;  /* 0x0000003200007209 */ /* 0x002fe20007800000 */
[----:B------:R-:W-:Y:S02]  /*16680*/  IMAD.MOV.U32 R50, RZ, RZ, R67 ;  /* 0x000000ffff327224 */ /* 0x000fe400078e0043 */
[----:B----4-:R-:W-:Y:S02]  /*16690*/  @!P3 FMUL R7, R7, R7 ;  /* 0x000000070707b220 */ /* 0x010fe40000400000 */
[----:B------:R-:W-:Y:S02]  /*166a0*/  FADD R50, R123, R50 ;  /* 0x000000327b327221 */ /* 0x000fe40000000000 */
[-C--:B------:R-:W-:Y:S01]  /*166b0*/  FMUL R119, R119, R7.reuse ;  /* 0x0000000777777220 */ /* 0x080fe20000400000 */
[-C--:B-----5:R-:W-:Y:S01]  /*166c0*/  FMUL R118, R118, R7.reuse ;  /* 0x0000000776767220 */ /* 0x0a0fe20000400000 */
[-C--:B---3--:R-:W-:Y:S01]  /*166d0*/  FMUL R115, R115, R7.reuse ;  /* 0x0000000773737220 */ /* 0x088fe20000400000 */
[----:B------:R-:W-:Y:S01]  /*166e0*/  FADD R50, R167, R50 ;  /* 0x00000032a7327221 */ /* 0x000fe20000000000 */
[-C--:B------:R-:W-:Y:S01]  /*166f0*/  FMUL R114, R114, R7.reuse ;  /* 0x0000000772727220 */ /* 0x080fe20000400000 */
[----:B------:R-:W3:Y:S01]  /*16700*/  LDL.LU R167, [R1+0xa8] ;  /* 0x0000a80001a77983 */ /* 0x000ee20000300800 */
[-C--:B------:R-:W-:Y:S01]  /*16710*/  FMUL R111, R111, R7.reuse ;  /* 0x000000076f6f7220 */ /* 0x080fe20000400000 */
[-C--:B------:R-:W-:Y:S01]  /*16720*/  FMUL R110, R110, R7.reuse ;  /* 0x000000076e6e7220 */ /* 0x080fe20000400000 */
[-C--:B------:R-:W-:Y:S01]  /*16730*/  FMUL R103, R103, R7.reuse ;  /* 0x0000000767677220 */ /* 0x080fe20000400000 */
[----:B------:R-:W-:Y:S01]  /*16740*/  STL [R1+0x40], R119 ;  /* 0x0000407701007387 */ /* 0x000fe20000100800 */
[-C--:B------:R-:W-:Y:S01]  /*16750*/  FMUL R102, R102, R7.reuse ;  /* 0x0000000766667220 */ /* 0x080fe20000400000 */
[----:B------:R-:W-:-:S02]  /*16760*/  FMUL R98, R98, R7 ;  /* 0x0000000762627220 */ /* 0x000fc40000400000 */
[----:B------:R-:W-:Y:S01]  /*16770*/  STL [R1+0x44], R118 ;  /* 0x0000447601007387 */ /* 0x000fe20000100800 */
[----:B------:R-:W-:-:S03]  /*16780*/  FMUL R94, R94, R7 ;  /* 0x000000075e5e7220 */ /* 0x000fc60000400000 */
[----:B------:R-:W-:Y:S01]  /*16790*/  STL [R1+0x50], R115 ;  /* 0x0000507301007387 */ /* 0x000fe20000100800 */
[----:B------:R-:W-:-:S03]  /*167a0*/  FMUL R87, R87, R7 ;  /* 0x0000000757577220 */ /* 0x000fc60000400000 */
[----:B------:R-:W-:Y:S01]  /*167b0*/  STL [R1+0x54], R114 ;  /* 0x0000547201007387 */ /* 0x000fe20000100800 */
[----:B------:R-:W-:-:S03]  /*167c0*/  FMUL R86, R86, R7 ;  /* 0x0000000756567220 */ /* 0x000fc60000400000 */
[----:B------:R-:W-:Y:S01]  /*167d0*/  STL [R1+0x60], R111 ;  /* 0x0000606f01007387 */ /* 0x000fe20000100800 */
[----:B------:R-:W-:-:S01]  /*167e0*/  FADD R66, R70, R66 ;  /* 0x0000004246427221 */ /* 0x000fc20000000000 */
[----:B------:R-:W-:Y:S02]  /*167f0*/  FMUL R83, R83, R7 ;  /* 0x0000000753537220 */ /* 0x000fe40000400000 */
[----:B------:R-:W-:Y:S04]  /*16800*/  STL [R1+0x64], R110 ;  /* 0x0000646e01007387 */ /* 0x000fe80000100800 */
[----:B------:R-:W-:Y:S04]  /*16810*/  STL [R1+0x70], R103 ;  /* 0x0000706701007387 */ /* 0x000fe80000100800 */
[----:B------:R-:W-:Y:S04]  /*16820*/  STL [R1+0x74], R102 ;  /* 0x0000746601007387 */ /* 0x000fe80000100800 */
[----:B------:R-:W-:Y:S01]  /*16830*/  STL [R1], R98 ;  /* 0x0000006201007387 */ /* 0x000fe20000100800 */
[----:B------:R-:W-:-:S03]  /*16840*/  FADD R50, R50, R66 ;  /* 0x0000004232327221 */ /* 0x000fc60000000000 */
[----:B------:R-:W-:Y:S04]  /*16850*/  STL [R1+0x4], R94 ;  /* 0x0000045e01007387 */ /* 0x000fe80000100800 */
[----:B------:R-:W-:Y:S04]  /*16860*/  STL [R1+0x10], R87 ;  /* 0x0000105701007387 */ /* 0x000fe80000100800 */
[----:B------:R-:W-:Y:S04]  /*16870*/  STL [R1+0x14], R86 ;  /* 0x0000145601007387 */ /* 0x000fe80000100800 */
[----:B------:R-:W-:Y:S04]  /*16880*/  STL [R1+0x20], R83 ;  /* 0x0000205301007387 */ /* 0x000fe80000100800 */
[----:B------:R-:W4:Y:S04]  /*16890*/  LDL.LU R66, [R1+0x9c] ;  /* 0x00009c0001427983 */ /* 0x000f280000300800 */
[----:B------:R-:W1:Y:S01]  /*168a0*/  SHFL.BFLY PT, R67, R0, 0x2, 0x1f ;  /* 0x0c401f0000437f89 */ /* 0x000e6200000e0000 */
        /* <DEDUP_REMOVED lines=12> */
[----:B-1----:R-:W-:-:S04]  /*16970*/  FMNMX R0, R0, R67, !PT ;  /* 0x0000004300007209 */ /* 0x002fc80007800000 */
[----:B------:R-:W-:Y:S01]  /*16980*/  FSETP.NEU.AND P3, PT, R0, -INF , PT ;  /* 0xff8000000000780b */ /* 0x000fe20003f6d000 */
        /* <DEDUP_REMOVED lines=31> */
[----:B------:R-:W-:Y:S04]  /*16b80*/  STL [R1+0x24], R82 ;  /* 0x0000245201007387 */ /* 0x000fe80000100800 */
[----:B------:R-:W-:Y:S04]  /*16b90*/  STL [R1+0x30], R79 ;  /* 0x0000304f01007387 */ /* 0x000fe80000100800 */
[----:B------:R-:W-:Y:S01]  /*16ba0*/  STL [R1+0x34], R78 ;  /* 0x0000344e01007387 */ /* 0x000fe20000100800 */
[----:B----4-:R-:W-:-:S01]  /*16bb0*/  FFMA R66, R7, R66, R50 ;  /* 0x0000004207427223 */ /* 0x010fc20000000032 */
[----:B------:R-:W-:-:S05]  /*16bc0*/  FSEL R50, R0, RZ, P3 ;  /* 0x000000ff00327208 */ /* 0x000fca0001800000 */
[----:B------:R-:W-:-:S04]  /*16bd0*/  FMUL R7, R50, UR7 ;  /* 0x0000000732077c20 */ /* 0x000fc80008400000 */
[--C-:B------:R-:W-:Y:S01]  /*16be0*/  FFMA R103, R71, UR7, -R7.reuse ;  /* 0x0000000747677c23 */ /* 0x100fe20008000807 */
[----:B------:R-:W-:-:S01]  /*16bf0*/  FFMA R71, R236, UR7, -R7 ;  /* 0x00000007ec477c23 */ /* 0x000fc20008000807 */
[--C-:B------:R-:W-:Y:S01]  /*16c00*/  FFMA R26, R26, UR7, -R7.reuse ;  /* 0x000000071a1a7c23 */ /* 0x100fe20008000807 */
[----:B------:R-:W-:-:S03]  /*16c10*/  FFMA R102, R237, UR7, -R7 ;  /* 0x00000007ed667c23 */ /* 0x000fc60008000807 */
[----:B------:R-:W-:Y:S02]  /*16c20*/  FSETP.GEU.AND P4, PT, R71, -126, PT ;  /* 0xc2fc00004700780b */ /* 0x000fe40003f8e000 */
[----:B------:R-:W-:Y:S02]  /*16c30*/  FSETP.GEU.AND P5, PT, R26, -126, PT ;  /* 0xc2fc00001a00780b */ /* 0x000fe40003fae000 */
[----:B------:R-:W-:Y:S02]  /*16c40*/  FSETP.GEU.AND P6, PT, R103, -126, PT ;  /* 0xc2fc00006700780b */ /* 0x000fe40003fce000 */
[----:B------:R-:W-:-:S07]  /*16c50*/  FSETP.GEU.AND P3, PT, R102, -126, PT ;  /* 0xc2fc00006600780b */ /* 0x000fce0003f6e000 */
[----:B------:R-:W-:Y:S02]  /*16c60*/  @!P4 FMUL R71, R71, 0.5 ;  /* 0x3f0000004747c820 */ /* 0x000fe40000400000 */
[----:B------:R-:W-:Y:S02]  /*16c70*/  @!P5 FMUL R26, R26, 0.5 ;  /* 0x3f0000001a1ad820 */ /* 0x000fe40000400000 */
[----:B------:R-:W-:Y:S02]  /*16c80*/  @!P6 FMUL R103, R103, 0.5 ;  /* 0x3f0000006767e820 */ /* 0x000fe40000400000 */
[----:B------:R-:W-:Y:S01]  /*16c90*/  @!P3 FMUL R102, R102, 0.5 ;  /* 0x3f0000006666b820 */ /* 0x000fe20000400000 */
[----:B------:R-:W1:Y:S08]  /*16ca0*/  MUFU.EX2 R98, R26 ;  /* 0x0000001a00627308 */ /* 0x000e700000000800 */
[----:B------:R-:W2:Y:S08]  /*16cb0*/  MUFU.EX2 R71, R71 ;  /* 0x0000004700477308 */ /* 0x000eb00000000800 */
[----:B------:R-:W4:Y:S08]  /*16cc0*/  MUFU.EX2 R103, R103 ;  /* 0x0000006700677308 */ /* 0x000f300000000800 */
[----:B------:R-:W5:Y:S01]  /*16cd0*/  MUFU.EX2 R102, R102 ;  /* 0x0000006600667308 */ /* 0x000f620000000800 */
[----:B------:R3:W-:Y:S01]  /*16ce0*/  STL [R1+0x9c], R66 ;  /* 0x00009c4201007387 */ /* 0x0007e20000100800 */
[----:B------:R-:W-:-:S01]  /*16cf0*/  FFMA R123, R235, UR7, -R7 ;  /* 0x00000007eb7b7c23 */ /* 0x000fc20008000807 */
[----:B------:R-:W-:Y:S01]  /*16d00*/  FFMA R67, R234, UR7, -R7 ;  /* 0x00000007ea437c23 */ /* 0x000fe20008000807 */
[----:B------:R-:W-:-:S02]  /*16d10*/  IMAD.MOV.U32 R234, RZ, RZ, R122 ;  /* 0x000000ffffea7224 */ /* 0x000fc400078e007a */
[----:B-1----:R-:W-:Y:S01]  /*16d20*/  @!P5 FMUL R98, R98, R98 ;  /* 0x000000626262d220 */ /* 0x002fe20000400000 */
[----:B------:R-:W-:-:S01]  /*16d30*/  FFMA R122, R233, UR7, -R7 ;  /* 0x00000007e97a7c23 */ /* 0x000fc20008000807 */
[----:B------:R-:W-:Y:S01]  /*16d40*/  FSETP.GEU.AND P5, PT, R123, -126, PT ;  /* 0xc2fc00007b00780b */ /* 0x000fe20003fae000 */
[----:B---3--:R-:W-:-:S01]  /*16d50*/  FFMA R66, R232, UR7, -R7 ;  /* 0x00000007e8427c23 */ /* 0x008fc20008000807 */
[----:B--2---:R-:W-:Y:S01]  /*16d60*/  @!P4 FMUL R71, R71, R71 ;  /* 0x000000474747c220 */ /* 0x004fe20000400000 */
[----:B----4-:R-:W-:Y:S01]  /*16d70*/  @!P6 FMUL R103, R103, R103 ;  /* 0x000000676767e220 */ /* 0x010fe20000400000 */
[----:B------:R-:W-:Y:S02]  /*16d80*/  FSETP.GEU.AND P6, PT, R67, -126, PT ;  /* 0xc2fc00004300780b */ /* 0x000fe40003fce000 */
[----:B------:R-:W-:Y:S01]  /*16d90*/  FSETP.GEU.AND P4, PT, R66, -126, PT ;  /* 0xc2fc00004200780b */ /* 0x000fe20003f8e000 */
[----:B-----5:R-:W-:Y:S01]  /*16da0*/  @!P3 FMUL R102, R102, R102 ;  /* 0x000000666666b220 */ /* 0x020fe20000400000 */
[----:B------:R-:W-:-:S05]  /*16db0*/  FSETP.GEU.AND P3, PT, R122, -126, PT ;  /* 0xc2fc00007a00780b */ /* 0x000fca0003f6e000 */
[----:B------:R-:W-:-:S04]  /*16dc0*/  @!P5 FMUL R123, R123, 0.5 ;  /* 0x3f0000007b7bd820 */ /* 0x000fc80000400000 */
[----:B------:R-:W-:Y:S02]  /*16dd0*/  @!P6 FMUL R67, R67, 0.5 ;  /* 0x3f0000004343e820 */ /* 0x000fe40000400000 */
[----:B------:R-:W-:Y:S02]  /*16de0*/  @!P4 FMUL R66, R66, 0.5 ;  /* 0x3f0000004242c820 */ /* 0x000fe40000400000 */
[----:B------:R-:W-:Y:S01]  /*16df0*/  @!P3 FMUL R122, R122, 0.5 ;  /* 0x3f0000007a7ab820 */ /* 0x000fe20000400000 */
[----:B------:R-:W1:Y:S08]  /*16e00*/  MUFU.EX2 R123, R123 ;  /* 0x0000007b007b7308 */ /* 0x000e700000000800 */
[----:B------:R-:W2:Y:S08]  /*16e10*/  MUFU.EX2 R66, R66 ;  /* 0x0000004200427308 */ /* 0x000eb00000000800 */
[----:B------:R-:W3:Y:S08]  /*16e20*/  MUFU.EX2 R67, R67 ;  /* 0x0000004300437308 */ /* 0x000ef00000000800 */
[----:B------:R-:W4:Y:S01]  /*16e30*/  MUFU.EX2 R122, R122 ;  /* 0x0000007a007a7308 */ /* 0x000f220000000800 */
[----:B------:R-:W-:-:S01]  /*16e40*/  FFMA R149, R149, UR7, -R7 ;  /* 0x0000000795957c23 */ /* 0x000fc20008000807 */
[--C-:B------:R-:W-:Y:S01]  /*16e50*/  FFMA R79, R145, UR7, -R7.reuse ;  /* 0x00000007914f7c23 */ /* 0x100fe20008000807 */
[----:B------:R-:W-:-:S01]  /*16e60*/  FFMA R70, R148, UR7, -R7 ;  /* 0x0000000794467c23 */ /* 0x000fc20008000807 */
[----:B-1----:R-:W-:Y:S01]  /*16e70*/  @!P5 FMUL R123, R123, R123 ;  /* 0x0000007b7b7bd220 */ /* 0x002fe20000400000 */
[----:B------:R-:W-:-:S01]  /*16e80*/  FFMA R26, R121, UR7, -R7 ;  /* 0x00000007791a7c23 */ /* 0x000fc20008000807 */
[----:B------:R-:W-:Y:S01]  /*16e90*/  FSETP.GEU.AND P5, PT, R149, -126, PT ;  /* 0xc2fc00009500780b */ /* 0x000fe20003fae000 */
[----:B--2---:R-:W-:Y:S01]  /*16ea0*/  @!P4 FMUL R66, R66, R66 ;  /* 0x000000424242c220 */ /* 0x004fe20000400000 */
[----:B------:R-:W-:Y:S01]  /*16eb0*/  FSETP.GEU.AND P4, PT, R79, -126, PT ;  /* 0xc2fc00004f00780b */ /* 0x000fe20003f8e000 */
[----:B---3--:R-:W-:Y:S01]  /*16ec0*/  @!P6 FMUL R67, R67, R67 ;  /* 0x000000434343e220 */ /* 0x008fe20000400000 */
[----:B------:R-:W-:Y:S01]  /*16ed0*/  FSETP.GEU.AND P6, PT, R70, -126, PT ;  /* 0xc2fc00004600780b */ /* 0x000fe20003fce000 */
[----:B----4-:R-:W-:Y:S01]  /*16ee0*/  @!P3 FMUL R122, R122, R122 ;  /* 0x0000007a7a7ab220 */ /* 0x010fe20000400000 */
[----:B------:R-:W-:-:S07]  /*16ef0*/  FSETP.GEU.AND P3, PT, R26, -126, PT ;  /* 0xc2fc00001a00780b */ /* 0x000fce0003f6e000 */
[----:B------:R-:W-:Y:S02]  /*16f00*/  @!P5 FMUL R149, R149, 0.5 ;  /* 0x3f0000009595d820 */ /* 0x000fe40000400000 */
[----:B------:R-:W-:Y:S02]  /*16f10*/  @!P4 FMUL R79, R79, 0.5 ;  /* 0x3f0000004f4fc820 */ /* 0x000fe40000400000 */
[----:B------:R-:W-:Y:S01]  /*16f20*/  @!P6 FMUL R70, R70, 0.5 ;  /* 0x3f0000004646e820 */ /* 0x000fe20000400000 */
[----:B------:R-:W1:Y:S01]  /*16f30*/  MUFU.EX2 R121, R149 ;  /* 0x0000009500797308 */ /* 0x000e620000000800 */
[----:B------:R-:W-:-:S01]  /*16f40*/  FFMA R119, R120, UR7, -R7 ;  /* 0x0000000778777c23 */ /* 0x000fc20008000807 */
[----:B------:R-:W-:-:S06]  /*16f50*/  @!P3 FMUL R26, R26, 0.5 ;  /* 0x3f0000001a1ab820 */ /* 0x000fcc0000400000 */
[----:B------:R-:W2:Y:S08]  /*16f60*/  MUFU.EX2 R79, R79 ;  /* 0x0000004f004f7308 */ /* 0x000eb00000000800 */
[----:B------:R-:W3:Y:S08]  /*16f70*/  MUFU.EX2 R120, R26 ;  /* 0x0000001a00787308 */ /* 0x000ef00000000800 */
[----:B------:R-:W4:Y:S01]  /*16f80*/  MUFU.EX2 R70, R70 ;  /* 0x0000004600467308 */ /* 0x000f220000000800 */
[----:B------:R-:W-:-:S02]  /*16f90*/  IMAD.MOV.U32 R233, RZ, RZ, R74 ;  /* 0x000000ffffe97224 */ /* 0x000fc400078e004a */
[----:B------:R-:W-:Y:S01]  /*16fa0*/  FFMA R74, R116, UR7, -R7 ;  /* 0x00000007744a7c23 */ /* 0x000fe20008000807 */
[----:B------:R-:W-:Y:S02]  /*16fb0*/  IMAD.MOV.U32 R235, RZ, RZ, R75 ;  /* 0x000000ffffeb7224 */ /* 0x000fe400078e004b */
[----:B-1----:R-:W-:Y:S01]  /*16fc0*/  @!P5 FMUL R121, R121, R121 ;  /* 0x000000797979d220 */ /* 0x002fe20000400000 */
[----:B------:R-:W-:-:S01]  /*16fd0*/  FFMA R117, R117, UR7, -R7 ;  /* 0x0000000775757c23 */ /* 0x000fc20008000807 */
[----:B------:R-:W-:Y:S01]  /*16fe0*/  FSETP.GEU.AND P5, PT, R119, -126, PT ;  /* 0xc2fc00007700780b */ /* 0x000fe20003fae000 */
[----:B------:R-:W-:-:S01]  /*16ff0*/  FFMA R75, R124, UR7, -R7 ;  /* 0x000000077c4b7c23 */ /* 0x000fc20008000807 */
[----:B--2---:R-:W-:Y:S01]  /*17000*/  @!P4 FMUL R79, R79, R79 ;  /* 0x0000004f4f4fc220 */ /* 0x004fe20000400000 */
[----:B---3--:R-:W-:Y:S01]  /*17010*/  @!P3 FMUL R120, R120, R120 ;  /* 0x000000787878b220 */ /* 0x008fe20000400000 */
[----:B------:R-:W-:Y:S02]  /*17020*/  FSETP.GEU.AND P4, PT, R74, -126, PT ;  /* 0xc2fc00004a00780b */ /* 0x000fe40003f8e000 */
[----:B------:R-:W-:Y:S01]  /*17030*/  FSETP.GEU.AND P3, PT, R117, -126, PT ;  /* 0xc2fc00007500780b */ /* 0x000fe20003f6e000 */
[----:B----4-:R-:W-:Y:S01]  /*17040*/  @!P6 FMUL R70, R70, R70 ;  /* 0x000000464646e220 */ /* 0x010fe20000400000 */
[----:B------:R-:W-:-:S05]  /*17050*/  FSETP.GEU.AND P6, PT, R75, -126, PT ;  /* 0xc2fc00004b00780b */ /* 0x000fca0003fce000 */
[----:B------:R-:W-:-:S04]  /*17060*/  @!P5 FMUL R119, R119, 0.5 ;  /* 0x3f0000007777d820 */ /* 0x000fc80000400000 */
[----:B------:R-:W-:Y:S02]  /*17070*/  @!P4 FMUL R74, R74, 0.5 ;  /* 0x3f0000004a4ac820 */ /* 0x000fe40000400000 */
[----:B------:R-:W-:Y:S01]  /*17080*/  @!P3 FMUL R117, R117, 0.5 ;  /* 0x3f0000007575b820 */ /* 0x000fe20000400000 */
[----:B------:R-:W1:Y:S01]  /*17090*/  MUFU.EX2 R119, R119 ;  /* 0x0000007700777308 */ /* 0x000e620000000800 */
[----:B------:R-:W-:-:S07]  /*170a0*/  @!P6 FMUL R75, R75, 0.5 ;  /* 0x3f0000004b4be820 */ /* 0x000fce0000400000 */
        /* <DEDUP_REMOVED lines=19> */
[----:B------:R-:W-:-:S07]  /*171e0*/  @!P6 FMUL R78, R78, 0.5 ;  /* 0x3f0000004e4ee820 */ /* 0x000fce0000400000 */
[----:B------:R-:W2:Y:S08]  /*171f0*/  MUFU.EX2 R116, R109 ;  /* 0x0000006d00747308 */ /* 0x000eb00000000800 */
[----:B------:R-:W3:Y:S01]  /*17200*/  MUFU.EX2 R87, R87 ;  /* 0x0000005700577308 */ /* 0x000ee20000000800 */
[----:B------:R-:W-:-:S07]  /*17210*/  FFMA R97, R97, UR7, -R7 ;  /* 0x0000000761617c23 */ /* 0x000fce0008000807 */
[----:B------:R-:W4:Y:S01]  /*17220*/  MUFU.EX2 R78, R78 ;  /* 0x0000004e004e7308 */ /* 0x000f220000000800 */
[----:B------:R-:W-:-:S01]  /*17230*/  FFMA R59, R59, UR7, -R7 ;  /* 0x000000073b3b7c23 */ /* 0x000fc20008000807 */
[----:B-1----:R-:W-:Y:S01]  /*17240*/  @!P5 FMUL R117, R117, R117 ;  /* 0x000000757575d220 */ /* 0x002fe20000400000 */
[----:B------:R-:W-:Y:S01]  /*17250*/  FSETP.GEU.AND P5, PT, R97, -126, PT ;  /* 0xc2fc00006100780b */ /* 0x000fe20003fae000 */
[--C-:B------:R-:W-:Y:S01]  /*17260*/  FFMA R55, R55, UR7, -R7.reuse ;  /* 0x0000000737377c23 */ /* 0x100fe20008000807 */
[----:B--2---:R-:W-:Y:S01]  /*17270*/  @!P3 FMUL R116, R116, R116 ;  /* 0x000000747474b220 */ /* 0x004fe20000400000 */
[----:B------:R-:W-:Y:S01]  /*17280*/  FFMA R62, R62, UR7, -R7 ;  /* 0x000000073e3e7c23 */ /* 0x000fe20008000807 */
[----:B------:R-:W-:Y:S01]  /*17290*/  FSETP.GEU.AND P3, PT, R59, -126, PT ;  /* 0xc2fc00003b00780b */ /* 0x000fe20003f6e000 */
[----:B---3--:R-:W-:Y:S01]  /*172a0*/  @!P4 FMUL R87, R87, R87 ;  /* 0x000000575757c220 */ /* 0x008fe20000400000 */
[----:B------:R-:W-:Y:S01]  /*172b0*/  FSETP.GEU.AND P4, PT, R55, -126, PT ;  /* 0xc2fc00003700780b */ /* 0x000fe20003f8e000 */
[----:B----4-:R-:W-:Y:S01]  /*172c0*/  @!P6 FMUL R78, R78, R78 ;  /* 0x0000004e4e4ee220 */ /* 0x010fe20000400000 */
[----:B------:R-:W-:-:S05]  /*172d0*/  FSETP.GEU.AND P6, PT, R62, -126, PT ;  /* 0xc2fc00003e00780b */ /* 0x000fca0003fce000 */
[----:B------:R-:W-:-:S04]  /*172e0*/  @!P5 FMUL R97, R97, 0.5 ;  /* 0x3f0000006161d820 */ /* 0x000fc80000400000 */
[----:B------:R-:W-:Y:S01]  /*172f0*/  @!P3 FMUL R59, R59, 0.5 ;  /* 0x3f0000003b3bb820 */ /* 0x000fe20000400000 */
[----:B------:R-:W1:Y:S01]  /*17300*/  MUFU.EX2 R115, R97 ;  /* 0x0000006100737308 */ /* 0x000e620000000800 */
[----:B------:R-:W-:-:S07]  /*17310*/  @!P4 FMUL R55, R55, 0.5 ;  /* 0x3f0000003737c820 */ /* 0x000fce0000400000 */
[----:B------:R-:W2:Y:S01]  /*17320*/  MUFU.EX2 R114, R59 ;  /* 0x0000003b00727308 */ /* 0x000ea20000000800 */
[----:B------:R-:W-:-:S07]  /*17330*/  @!P6 FMUL R62, R62, 0.5 ;  /* 0x3f0000003e3ee820 */ /* 0x000fce0000400000 */
        /* <DEDUP_REMOVED lines=39> */
[----:B------:R-:W-:Y:S01]  /*175b0*/  @!P6 FMUL R39, R39, 0.5 ;  /* 0x3f0000002727e820 */ /* 0x000fe20000400000 */
[----:B------:R-:W-:-:S06]  /*175c0*/  FFMA R91, R91, UR7, -R7 ;  /* 0x000000075b5b7c23 */ /* 0x000fcc0008000807 */
[----:B------:R-:W3:Y:S08]  /*175d0*/  MUFU.EX2 R90, R39 ;  /* 0x00000027005a7308 */ /* 0x000ef00000000800 */
[----:B------:R-:W4:Y:S01]  /*175e0*/  MUFU.EX2 R109, R109 ;  /* 0x0000006d006d7308 */ /* 0x000f220000000800 */
[----:B------:R-:W-:-:S01]  /*175f0*/  FFMA R97, R95, UR7, -R7 ;  /* 0x000000075f617c23 */ /* 0x000fc20008000807 */
[----:B-1----:R-:W-:Y:S01]  /*17600*/  @!P5 FMUL R111, R111, R111 ;  /* 0x0000006f6f6fd220 */ /* 0x002fe20000400000 */
[----:B------:R-:W-:Y:S01]  /*17610*/  FSETP.GEU.AND P5, PT, R91, -126, PT ;  /* 0xc2fc00005b00780b */ /* 0x000fe20003fae000 */
[----:B--2---:R-:W-:Y:S01]  /*17620*/  @!P3 FMUL R110, R110, R110 ;  /* 0x0000006e6e6eb220 */ /* 0x004fe20000400000 */
[----:B------:R-:W-:-:S01]  /*17630*/  FFMA R34, R34, UR7, -R7 ;  /* 0x0000000722227c23 */ /* 0x000fc20008000807 */
[----:B------:R-:W-:Y:S01]  /*17640*/  FSETP.GEU.AND P3, PT, R97, -126, PT ;  /* 0xc2fc00006100780b */ /* 0x000fe20003f6e000 */
[----:B------:R-:W-:-:S01]  /*17650*/  FFMA R31, R31, UR7, -R7 ;  /* 0x000000071f1f7c23 */ /* 0x000fc20008000807 */
[----:B---3--:R-:W-:-:S02]  /*17660*/  @!P6 FMUL R90, R90, R90 ;  /* 0x0000005a5a5ae220 */ /* 0x008fc40000400000 */
[----:B------:R-:W-:Y:S01]  /*17670*/  FSETP.GEU.AND P6, PT, R34, -126, PT ;  /* 0xc2fc00002200780b */ /* 0x000fe20003fce000 */
[----:B----4-:R-:W-:Y:S01]  /*17680*/  @!P4 FMUL R109, R109, R109 ;  /* 0x0000006d6d6dc220 */ /* 0x010fe20000400000 */
[----:B------:R-:W-:-:S04]  /*17690*/  FSETP.GEU.AND P4, PT, R31, -126, PT ;  /* 0xc2fc00001f00780b */ /* 0x000fc80003f8e000 */
[----:B------:R-:W-:-:S03]  /*176a0*/  @!P5 FMUL R91, R91, 0.5 ;  /* 0x3f0000005b5bd820 */ /* 0x000fc60000400000 */
[----:B------:R-:W-:Y:S01]  /*176b0*/  @!P3 FMUL R97, R97, 0.5 ;  /* 0x3f0000006161b820 */ /* 0x000fe20000400000 */
[----:B------:R-:W-:-:S03]  /*176c0*/  FADD R145, -R50, R233 ;  /* 0x000000e932917221 */ /* 0x000fc60000000100 */
[----:B------:R-:W-:Y:S01]  /*176d0*/  @!P6 FMUL R34, R34, 0.5 ;  /* 0x3f0000002222e820 */ /* 0x000fe20000400000 */
[----:B------:R-:W1:Y:S01]  /*176e0*/  MUFU.EX2 R91, R91 ;  /* 0x0000005b005b7308 */ /* 0x000e620000000800 */
[----:B------:R-:W-:Y:S02]  /*176f0*/  IMAD.MOV.U32 R233, RZ, RZ, R107 ;  /* 0x000000ffffe97224 */ /* 0x000fe400078e006b */
[----:B------:R-:W-:-:S05]  /*17700*/  @!P4 FMUL R31, R31, 0.5 ;  /* 0x3f0000001f1fc820 */ /* 0x000fca0000400000 */
[----:B------:R-:W2:Y:S08]  /*17710*/  MUFU.EX2 R97, R97 ;  /* 0x0000006100617308 */ /* 0x000eb00000000800 */
[----:B------:R-:W3:Y:S08]  /*17720*/  MUFU.EX2 R108, R34 ;  /* 0x00000022006c7308 */ /* 0x000ef00000000800 */
[----:B------:R-:W4:Y:S01]  /*17730*/  MUFU.EX2 R107, R31 ;  /* 0x0000001f006b7308 */ /* 0x000f220000000800 */
[----:B------:R-:W-:-:S01]  /*17740*/  FFMA R95, R99, UR7, -R7 ;  /* 0x00000007635f7c23 */ /* 0x000fc20008000807 */
[----:B------:R-:W-:Y:S01]  /*17750*/  FFMA R35, R35, UR7, -R7 ;  /* 0x0000000723237c23 */ /* 0x000fe20008000807 */
[----:B------:R-:W-:-:S02]  /*17760*/  IMAD.MOV.U32 R232, RZ, RZ, R106 ;  /* 0x000000ffffe87224 */ /* 0x000fc400078e006a */
[----:B-1----:R-:W-:Y:S01]  /*17770*/  @!P5 FMUL R91, R91, R91 ;  /* 0x0000005b5b5bd220 */ /* 0x002fe20000400000 */
[----:B------:R-:W-:-:S01]  /*17780*/  FFMA R106, R30, UR7, -R7 ;  /* 0x000000071e6a7c23 */ /* 0x000fc20008000807 */
[----:B------:R-:W-:Y:S01]  /*17790*/  FSETP.GEU.AND P5, PT, R95, -126, PT ;  /* 0xc2fc00005f00780b */ /* 0x000fe20003fae000 */
[----:B------:R-:W-:-:S01]  /*177a0*/  FFMA R105, R105, UR7, -R7 ;  /* 0x0000000769697c23 */ /* 0x000fc20008000807 */
[----:B--2---:R-:W-:Y:S01]  /*177b0*/  @!P3 FMUL R97, R97, R97 ;  /* 0x000000616161b220 */ /* 0x004fe20000400000 */
[----:B------:R-:W-:Y:S01]  /*177c0*/  FSETP.GEU.AND P3, PT, R35, -126, PT ;  /* 0xc2fc00002300780b */ /* 0x000fe20003f6e000 */
[----:B---3--:R-:W-:Y:S01]  /*177d0*/  @!P6 FMUL R108, R108, R108 ;  /* 0x0000006c6c6ce220 */ /* 0x008fe20000400000 */
[----:B------:R-:W-:Y:S01]  /*177e0*/  FSETP.GEU.AND P6, PT, R106, -126, PT ;  /* 0xc2fc00006a00780b */ /* 0x000fe20003fce000 */
[----:B----4-:R-:W-:Y:S01]  /*177f0*/  @!P4 FMUL R107, R107, R107 ;  /* 0x0000006b6b6bc220 */ /* 0x010fe20000400000 */
[----:B------:R-:W-:-:S06]  /*17800*/  FSETP.GEU.AND P4, PT, R105, -126, PT ;  /* 0xc2fc00006900780b */ /* 0x000fcc0003f8e000 */
[----:B------:R-:W-:-:S03]  /*17810*/  @!P5 FMUL R95, R95, 0.5 ;  /* 0x3f0000005f5fd820 */ /* 0x000fc60000400000 */
[----:B------:R-:W-:Y:S02]  /*17820*/  @!P3 FMUL R35, R35, 0.5 ;  /* 0x3f0000002323b820 */ /* 0x000fe40000400000 */
[----:B------:R-:W-:Y:S01]  /*17830*/  @!P6 FMUL R106, R106, 0.5 ;  /* 0x3f0000006a6ae820 */ /* 0x000fe20000400000 */
[----:B------:R-:W1:Y:S01]  /*17840*/  MUFU.EX2 R95, R95 ;  /* 0x0000005f005f7308 */ /* 0x000e620000000800 */
[----:B------:R-:W-:-:S07]  /*17850*/  @!P4 FMUL R105, R105, 0.5 ;  /* 0x3f0000006969c820 */ /* 0x000fce0000400000 */
[----:B------:R-:W2:Y:S01]  /*17860*/  MUFU.EX2 R99, R35 ;  /* 0x0000002300637308 */ /* 0x000ea20000000800 */
[----:B------:R-:W-:-:S07]  /*17870*/  FFMA R30, R96, UR7, -R7 ;  /* 0x00000007601e7c23 */ /* 0x000fce0008000807 */
        /* <DEDUP_REMOVED lines=27> */
[--C-:B------:R-:W-:Y:S01]  /*17a30*/  FFMA R55, R139, UR7, -R7.reuse ;  /* 0x000000078b377c23 */ /* 0x100fe20008000807 */
[----:B------:R-:W-:Y:S01]  /*17a40*/  FSETP.GEU.AND P5, PT, R62, -126, PT ;  /* 0xc2fc00003e00780b */ /* 0x000fe20003fae000 */
[--C-:B------:R-:W-:Y:S01]  /*17a50*/  FFMA R54, R126, UR7, -R7.reuse ;  /* 0x000000077e367c23 */ /* 0x100fe20008000807 */
[----:B------:R-:W-:Y:S01]  /*17a60*/  FSETP.GEU.AND P3, PT, R58, -126, PT ;  /* 0xc2fc00003a00780b */ /* 0x000fe20003f6e000 */
[----:B---3--:R-:W-:Y:S01]  /*17a70*/  @!P6 FMUL R125, R125, R125 ;  /* 0x0000007d7d7de220 */ /* 0x008fe20000400000 */
[----:B------:R-:W-:Y:S01]  /*17a80*/  FSETP.GEU.AND P6, PT, R59, -126, PT ;  /* 0xc2fc00003b00780b */ /* 0x000fe20003fce000 */
[--C-:B------:R-:W-:Y:S01]  /*17a90*/  FFMA R50, R142, UR7, -R7.reuse ;  /* 0x000000078e327c23 */ /* 0x100fe20008000807 */
[----:B------:R-:W-:-:S01]  /*17aa0*/  FFMA R51, R51, UR7, -R7 ;  /* 0x0000000733337c23 */ /* 0x000fc20008000807 */
[--C-:B------:R-:W-:Y:S01]  /*17ab0*/  FFMA R47, R127, UR7, -R7.reuse ;  /* 0x000000077f2f7c23 */ /* 0x100fe20008000807 */
[----:B------:R-:W-:-:S01]  /*17ac0*/  FFMA R46, R232, UR7, -R7 ;  /* 0x00000007e82e7c23 */ /* 0x000fc20008000807 */
[--C-:B------:R-:W-:Y:S01]  /*17ad0*/  FFMA R42, R130, UR7, -R7.reuse ;  /* 0x00000007822a7c23 */ /* 0x100fe20008000807 */
[----:B----4-:R-:W-:Y:S01]  /*17ae0*/  @!P4 FMUL R63, R63, R63 ;  /* 0x0000003f3f3fc220 */ /* 0x010fe20000400000 */
[----:B------:R-:W-:Y:S01]  /*17af0*/  FSETP.GEU.AND P4, PT, R55, -126, PT ;  /* 0xc2fc00003700780b */ /* 0x000fe20003f8e000 */
[----:B------:R-:W-:-:S01]  /*17b00*/  FFMA R39, R131, UR7, -R7 ;  /* 0x0000000783277c23 */ /* 0x000fc20008000807 */
[----:B------:R-:W-:Y:S01]  /*17b10*/  @!P5 FMUL R62, R62, 0.5 ;  /* 0x3f0000003e3ed820 */ /* 0x000fe20000400000 */
[----:B------:R-:W-:-:S01]  /*17b20*/  FFMA R43, R143, UR7, -R7 ;  /* 0x000000078f2b7c23 */ /* 0x000fc20008000807 */
[----:B------:R-:W-:Y:S01]  /*17b30*/  @!P3 FMUL R58, R58, 0.5 ;  /* 0x3f0000003a3ab820 */ /* 0x000fe20000400000 */
[----:B------:R-:W-:Y:S01]  /*17b40*/  F2FP.SATFINITE.E4M3.F32.PACK_AB_MERGE_C R129, RZ, R129, RZ ;  /* 0x00000081ff81723e */ /* 0x000fe200048070ff */
[----:B------:R-:W-:Y:S01]  /*17b50*/  @!P6 FMUL R59, R59, 0.5 ;  /* 0x3f0000003b3be820 */ /* 0x000fe20000400000 */
[----:B------:R-:W-:Y:S01]  /*17b60*/  F2FP.SATFINITE.E4M3.F32.PACK_AB_MERGE_C R128, RZ, R128, RZ ;  /* 0x00000080ff80723e */ /* 0x000fe200048070ff */
[----:B------:R-:W1:Y:S01]  /*17b70*/  MUFU.EX2 R62, R62 ;  /* 0x0000003e003e7308 */ /* 0x000e620000000800 */
[----:B------:R-:W-:-:S01]  /*17b80*/  FFMA R26, R135, UR7, -R7 ;  /* 0x00000007871a7c23 */ /* 0x000fc20008000807 */
[--C-:B------:R-:W-:Y:S01]  /*17b90*/  FFMA R38, R146, UR7, -R7.reuse ;  /* 0x0000000792267c23 */ /* 0x100fe20008000807 */
[----:B------:R-:W-:-:S01]  /*17ba0*/  FFMA R34, R147, UR7, -R7 ;  /* 0x0000000793227c23 */ /* 0x000fc20008000807 */
[--C-:B------:R-:W-:Y:S01]  /*17bb0*/  FFMA R35, R134, UR7, -R7.reuse ;  /* 0x0000000786237c23 */ /* 0x100fe20008000807 */
[----:B------:R-:W-:Y:S01]  /*17bc0*/  @!P4 FMUL R55, R55, 0.5 ;  /* 0x3f0000003737c820 */ /* 0x000fe20000400000 */
[--C-:B------:R-:W-:Y:S01]  /*17bd0*/  FFMA R31, R150, UR7, -R7.reuse ;  /* 0x00000007961f7c23 */ /* 0x100fe20008000807 */
[----:B------:R-:W-:Y:S01]  /*17be0*/  F2FP.SATFINITE.E4M3.F32.PACK_AB_MERGE_C R133, RZ, R133, RZ ;  /* 0x00000085ff85723e */ /* 0x000fe200048070ff */
[----:B------:R-:W2:Y:S01]  /*17bf0*/  MUFU.EX2 R58, R58 ;  /* 0x0000003a003a7308 */ /* 0x000ea20000000800 */
[----:B------:R-:W-:Y:S01]  /*17c00*/  F2FP.SATFINITE.E4M3.F32.PACK_AB_MERGE_C R132, RZ, R132, RZ ;  /* 0x00000084ff84723e */ /* 0x000fe200048070ff */
[----:B------:R-:W-:Y:S01]  /*17c10*/  FFMA R27, R233, UR7, -R7 ;  /* 0x00000007e91b7c23 */ /* 0x000fe20008000807 */
[----:B------:R-:W3:Y:S05]  /*17c20*/  LDL.LU R235, [R1+0x18] ;  /* 0x0000180001eb7983 */ /* 0x000eea0000300800 */
[----:B------:R-:W4:Y:S08]  /*17c30*/  MUFU.EX2 R59, R59 ;  /* 0x0000003b003b7308 */ /* 0x000f300000000800 */
[----:B------:R-:W5:Y:S01]  /*17c40*/  MUFU.EX2 R55, R55 ;  /* 0x0000003700377308 */ /* 0x000f620000000800 */
[----:B-1----:R-:W-:Y:S01]  /*17c50*/  @!P5 FMUL R62, R62, R62 ;  /* 0x0000003e3e3ed220 */ /* 0x002fe20000400000 */
[----:B--2---:R-:W-:Y:S01]  /*17c60*/  @!P3 FMUL R58, R58, R58 ;  /* 0x0000003a3a3ab220 */ /* 0x004fe20000400000 */
[----:B------:R-:W-:Y:S01]  /*17c70*/  FSETP.GEU.AND P5, PT, R54, -126, PT ;  /* 0xc2fc00003600780b */ /* 0x000fe20003fae000 */
[----:B------:R-:W-:Y:S01]  /*17c80*/  FADD R127, R98, R109 ;  /* 0x0000006d627f7221 */ /* 0x000fe20000000000 */
[----:B------:R-:W-:Y:S01]  /*17c90*/  FSETP.GEU.AND P3, PT, R50, -126, PT ;  /* 0xc2fc00003200780b */ /* 0x000fe20003f6e000 */
[----:B------:R-:W-:Y:S01]  /*17ca0*/  FADD R126, R117, R124 ;  /* 0x0000007c757e7221 */ /* 0x000fe20000000000 */
[----:B------:R-:W-:-:S02]  /*17cb0*/  LOP3.LUT R129, R129, 0xff, RZ, 0xc0, !PT ;  /* 0x000000ff81817812 */ /* 0x000fc400078ec0ff */
[----:B------:R-:W-:Y:S01]  /*17cc0*/  LOP3.LUT R128, R128, 0xffff, RZ, 0xc0, !PT ;  /* 0x0000ffff80807812 */ /* 0x000fe200078ec0ff */
[----:B----4-:R-:W-:Y:S01]  /*17cd0*/  @!P6 FMUL R59, R59, R59 ;  /* 0x0000003b3b3be220 */ /* 0x010fe20000400000 */
[----:B------:R-:W-:Y:S02]  /*17ce0*/  FSETP.GEU.AND P6, PT, R51, -126, PT ;  /* 0xc2fc00003300780b */ /* 0x000fe40003fce000 */
[----:B------:R-:W-:Y:S02]  /*17cf0*/  LOP3.LUT R133, R133, 0xff, RZ, 0xc0, !PT ;  /* 0x000000ff85857812 */ /* 0x000fe400078ec0ff */
[----:B------:R-:W-:Y:S01]  /*17d00*/  LOP3.LUT R132, R132, 0xffff, RZ, 0xc0, !PT ;  /* 0x0000ffff84847812 */ /* 0x000fe200078ec0ff */
[----:B------:R-:W-:-:S01]  /*17d10*/  FFMA R7, R151, UR7, -R7 ;  /* 0x0000000797077c23 */ /* 0x000fc20008000807 */
[----:B-----5:R-:W-:Y:S01]  /*17d20*/  @!P4 FMUL R55, R55, R55 ;  /* 0x000000373737c220 */ /* 0x020fe20000400000 */
[----:B------:R-:W-:Y:S01]  /*17d30*/  FSETP.GEU.AND P4, PT, R47, -126, PT ;  /* 0xc2fc00002f00780b */ /* 0x000fe20003f8e000 */
[----:B------:R-:W-:Y:S01]  /*17d40*/  @!P5 FMUL R54, R54, 0.5 ;  /* 0x3f0000003636d820 */ /* 0x000fe20000400000 */
[----:B------:R-:W-:Y:S01]  /*17d50*/  @!P3 FMUL R50, R50, 0.5 ;  /* 0x3f0000003232b820 */ /* 0x000fe20000400000 */
[----:B------:R-:W2:Y:S03]  /*17d60*/  LDL.LU R234, [R1+0x1c] ;  /* 0x00001c0001ea7983 */ /* 0x000ea60000300800 */
[----:B------:R-:W-:Y:S01]  /*17d70*/  @!P6 FMUL R51, R51, 0.5 ;  /* 0x3f0000003333e820 */ /* 0x000fe20000400000 */
[----:B------:R-:W1:Y:S01]  /*17d80*/  MUFU.EX2 R54, R54 ;  /* 0x0000003600367308 */ /* 0x000e620000000800 */
[----:B------:R-:W-:Y:S01]  /*17d90*/  PRMT R138, R128, 0x7604, R129 ;  /* 0x00007604808a7816 */ /* 0x000fe20000000081 */
[----:B------:R-:W4:Y:S04]  /*17da0*/  LDL.LU R233, [R1+0x28] ;  /* 0x0000280001e97983 */ /* 0x000f280000300800 */
[----:B------:R-:W-:-:S02]  /*17db0*/  @!P4 FMUL R47, R47, 0.5 ;  /* 0x3f0000002f2fc820 */ /* 0x000fc40000400000 */
[----:B------:R-:W5:Y:S08]  /*17dc0*/  MUFU.EX2 R50, R50 ;  /* 0x0000003200327308 */ /* 0x000f700000000800 */
[----:B------:R-:W5:Y:S01]  /*17dd0*/  MUFU.EX2 R51, R51 ;  /* 0x0000003300337308 */ /* 0x000f620000000800 */
[----:B-1----:R-:W-:Y:S01]  /*17de0*/  @!P5 FMUL R54, R54, R54 ;  /* 0x000000363636d220 */ /* 0x002fe20000400000 */
[----:B------:R-:W-:Y:S01]  /*17df0*/  FADD R128, R127, R126 ;  /* 0x0000007e7f807221 */ /* 0x000fe20000000000 */
[----:B------:R-:W-:Y:S01]  /*17e00*/  PRMT R139, R132, 0x7604, R133 ;  /* 0x00007604848b7816 */ /* 0x000fe20000000085 */
[----:B------:R-:W4:Y:S04]  /*17e10*/  LDL.LU R232, [R1+0x2c] ;  /* 0x00002c0001e87983 */ /* 0x000f280000300800 */
[----:B------:R-:W1:Y:S01]  /*17e20*/  MUFU.EX2 R47, R47 ;  /* 0x0000002f002f7308 */ /* 0x000e620000000800 */
[----:B-----5:R-:W-:Y:S01]  /*17e30*/  @!P3 FMUL R50, R50, R50 ;  /* 0x000000323232b220 */ /* 0x020fe20000400000 */
[----:B------:R-:W-:Y:S01]  /*17e40*/  FSETP.GEU.AND P5, PT, R46, -126, PT ;  /* 0xc2fc00002e00780b */ /* 0x000fe20003fae000 */
[----:B------:R-:W-:Y:S01]  /*17e50*/  @!P6 FMUL R51, R51, R51 ;  /* 0x000000333333e220 */ /* 0x000fe20000400000 */
[----:B------:R-:W-:Y:S01]  /*17e60*/  FSETP.GEU.AND P3, PT, R42, -126, PT ;  /* 0xc2fc00002a00780b */ /* 0x000fe20003f6e000 */
[----:B------:R-:W-:-:S01]  /*17e70*/  FADD R127, R121, R105 ;  /* 0x00000069797f7221 */ /* 0x000fc20000000000 */
[----:B------:R-:W-:Y:S01]  /*17e80*/  FSETP.GEU.AND P6, PT, R43, -126, PT ;  /* 0xc2fc00002b00780b */ /* 0x000fe20003fce000 */
[----:B------:R-:W-:-:S01]  /*17e90*/  FADD R126, R113, R62 ;  /* 0x0000003e717e7221 */ /* 0x000fc20000000000 */
[----:B------:R-:W5:Y:S01]  /*17ea0*/  LDL.LU R149, [R1+0x38] ;  /* 0x0000380001957983 */ /* 0x000f620000300800 */
[----:B-1----:R-:W-:Y:S01]  /*17eb0*/  @!P4 FMUL R47, R47, R47 ;  /* 0x0000002f2f2fc220 */ /* 0x002fe20000400000 */
[----:B------:R-:W-:-:S05]  /*17ec0*/  FSETP.GEU.AND P4, PT, R39, -126, PT ;  /* 0xc2fc00002700780b */ /* 0x000fca0003f8e000 */
[----:B------:R-:W-:Y:S02]  /*17ed0*/  @!P5 FMUL R46, R46, 0.5 ;  /* 0x3f0000002e2ed820 */ /* 0x000fe40000400000 */
[----:B------:R-:W-:Y:S02]  /*17ee0*/  @!P3 FMUL R42, R42, 0.5 ;  /* 0x3f0000002a2ab820 */ /* 0x000fe40000400000 */
[----:B------:R-:W-:Y:S02]  /*17ef0*/  @!P6 FMUL R43, R43, 0.5 ;  /* 0x3f0000002b2be820 */ /* 0x000fe40000400000 */
[----:B------:R-:W1:Y:S01]  /*17f00*/  MUFU.EX2 R46, R46 ;  /* 0x0000002e002e7308 */ /* 0x000e620000000800 */
[----:B------:R-:W-:-:S01]  /*17f10*/  FADD R126, R127, R126 ;  /* 0x0000007e7f7e7221 */ /* 0x000fc20000000000 */
[----:B------:R-:W-:Y:S01]  /*17f20*/  F2FP.SATFINITE.E4M3.F32.PACK_AB_MERGE_C R144, RZ, R144, RZ ;  /* 0x00000090ff90723e */ /* 0x000fe200048070ff */
[----:B------:R-:W5:Y:S01]  /*17f30*/  LDL.LU R148, [R1+0x3c] ;  /* 0x00003c0001947983 */ /* 0x000f620000300800 */
[----:B------:R-:W-:-:S04]  /*17f40*/  @!P4 FMUL R39, R39, 0.5 ;  /* 0x3f0000002727c820 */ /* 0x000fc80000400000 */
[----:B------:R-:W1:Y:S01]  /*17f50*/  MUFU.EX2 R42, R42 ;  /* 0x0000002a002a7308 */ /* 0x000e620000000800 */
[----:B------:R-:W-:-:S01]  /*17f60*/  FADD R135, R128, R126 ;  /* 0x0000007e80877221 */ /* 0x000fc20000000000 */
[----:B------:R-:W-:Y:S01]  /*17f70*/  FADD R127, R103, R91 ;  /* 0x0000005b677f7221 */ /* 0x000fe20000000000 */
[----:B------:R-:W-:Y:S01]  /*17f80*/  F2FP.SATFINITE.E4M3.F32.PACK_AB_MERGE_C R141, RZ, R141, RZ ;  /* 0x0000008dff8d723e */ /* 0x000fe200048070ff */
[----:B------:R-:W3:Y:S04]  /*17f90*/  LDL.LU R142, [R1+0xc] ;  /* 0x00000c00018e7983 */ /* 0x000ee80000300800 */
[----:B------:R-:W1:Y:S01]  /*17fa0*/  MUFU.EX2 R43, R43 ;  /* 0x0000002b002b7308 */ /* 0x000e620000000800 */
[----:B------:R-:W-:-:S01]  /*17fb0*/  FADD R126, R78, R59 ;  /* 0x0000003b4e7e7221 */ /* 0x000fc20000000000 */
[----:B-1----:R-:W-:Y:S01]  /*17fc0*/  @!P5 FMUL R46, R46, R46 ;  /* 0x0000002e2e2ed220 */ /* 0x002fe20000400000 */
[----:B------:R-:W-:Y:S01]  /*17fd0*/  F2FP.SATFINITE.E4M3.F32.PACK_AB_MERGE_C R140, RZ, R140, RZ ;  /* 0x0000008cff8c723e */ /* 0x000fe200048070ff */
[----:B------:R-:W2:Y:S04]  /*17fe0*/  LDL.LU R143, [R1+0x8] ;  /* 0x00000800018f7983 */ /* 0x000ea80000300800 */
[----:B------:R-:W1:Y:S01]  /*17ff0*/  MUFU.EX2 R39, R39 ;  /* 0x0000002700277308 */ /* 0x000e620000000800 */
[----:B------:R-:W-:-:S01]  /*18000*/  FADD R128, R127, R126 ;  /* 0x0000007e7f807221 */ /* 0x000fc20000000000 */
[----:B------:R-:W-:Y:S01]  /*18010*/  FADD R127, R70, R96 ;  /* 0x00000060467f7221 */ /* 0x000fe20000000000 */
[----:B------:R-:W-:-:S01]  /*18020*/  FADD R126, R86, R55 ;  /* 0x00000037567e7221 */ /* 0x000fc20000000000 */
[----:B------:R-:W-:Y:S01]  /*18030*/  @!P3 FMUL R42, R42, R42 ;  /* 0x0000002a2a2ab220 */ /* 0x000fe20000400000 */
[----:B------:R-:W-:Y:S01]  /*18040*/  FSETP.GEU.AND P5, PT, R38, -126, PT ;  /* 0xc2fc00002600780b */ /* 0x000fe20003fae000 */
[----:B------:R-:W4:Y:S01]  /*18050*/  LDL.LU R146, [R1+0x7c] ;  /* 0x00007c0001927983 */ /* 0x000f220000300800 */
[----:B------:R-:W-:Y:S01]  /*18060*/  FSETP.GEU.AND P3, PT, R34, -126, PT ;  /* 0xc2fc00002200780b */ /* 0x000fe20003f6e000 */
[----:B------:R-:W-:Y:S01]  /*18070*/  FADD R126, R127, R126 ;  /* 0x0000007e7f7e7221 */ /* 0x000fe20000000000 */
[----:B------:R-:W-:Y:S01]  /*18080*/  @!P6 FMUL R43, R43, R43 ;  /* 0x0000002b2b2be220 */ /* 0x000fe20000400000 */
[----:B------:R-:W-:Y:S01]  /*18090*/  FSETP.GEU.AND P6, PT, R35, -126, PT ;  /* 0xc2fc00002300780b */ /* 0x000fe20003fce000 */
[----:B------:R-:W-:-:S01]  /*180a0*/  FADD R127, R102, R108 ;  /* 0x0000006c667f7221 */ /* 0x000fc20000000000 */
[----:B------:R-:W-:Y:S01]  /*180b0*/  FADD R134, R128, R126 ;  /* 0x0000007e80867221 */ /* 0x000fe20000000000 */
[----:B------:R-:W-:-:S01]  /*180c0*/  FADD R126, R116, R54 ;  /* 0x00000036747e7221 */ /* 0x000fc20000000000 */
[----:B------:R-:W-:Y:S01]  /*180d0*/  F2FP.SATFINITE.E4M3.F32.PACK_AB_MERGE_C R137, RZ, R137, RZ ;  /* 0x00000089ff89723e */ /* 0x000fe200048070ff */
[----:B------:R-:W5:Y:S01]  /*180e0*/  LDL.LU R147, [R1+0x78] ;  /* 0x0000780001937983 */ /* 0x000f620000300800 */
[----:B-1----:R-:W-:Y:S01]  /*180f0*/  @!P4 FMUL R39, R39, R39 ;  /* 0x000000272727c220 */ /* 0x002fe20000400000 */
[----:B------:R-:W-:Y:S01]  /*18100*/  FSETP.GEU.AND P4, PT, R31, -126, PT ;  /* 0xc2fc00001f00780b */ /* 0x000fe20003f8e000 */
[----:B------:R-:W-:-:S01]  /*18110*/  FADD R128, R127, R126 ;  /* 0x0000007e7f807221 */ /* 0x000fc20000000000 */
[----:B------:R-:W-:Y:S01]  /*18120*/  FADD R127, R120, R125 ;  /* 0x0000007d787f7221 */ /* 0x000fe20000000000 */
[----:B------:R-:W-:-:S01]  /*18130*/  FADD R126, R112, R50 ;  /* 0x00000032707e7221 */ /* 0x000fc20000000000 */
[----:B------:R-:W-:Y:S01]  /*18140*/  @!P5 FMUL R38, R38, 0.5 ;  /* 0x3f0000002626d820 */ /* 0x000fe20000400000 */
[----:B------:R-:W-:Y:S01]  /*18150*/  @!P3 FMUL R34, R34, 0.5 ;  /* 0x3f0000002222b820 */ /* 0x000fe20000400000 */
[----:B------:R-:W-:Y:S01]  /*18160*/  @!P6 FMUL R35, R35, 0.5 ;  /* 0x3f0000002323e820 */ /* 0x000fe20000400000 */
[----:B------:R-:W-:-:S01]  /*18170*/  FADD R126, R127, R126 ;  /* 0x0000007e7f7e7221 */ /* 0x000fc20000000000 */
[----:B------:R-:W-:Y:S01]  /*18180*/  FADD R127, R71, R97 ;  /* 0x00000061477f7221 */ /* 0x000fe20000000000 */
[----:B------:R-:W-:Y:S01]  /*18190*/  LOP3.LUT R144, R144, 0xff, RZ, 0xc0, !PT ;  /* 0x000000ff90907812 */ /* 0x000fe200078ec0ff */
[----:B------:R-:W1:Y:S01]  /*181a0*/  MUFU.EX2 R38, R38 ;  /* 0x0000002600267308 */ /* 0x000e620000000800 */
[----:B------:R-:W-:-:S01]  /*181b0*/  FADD R133, R128, R126 ;  /* 0x0000007e80857221 */ /* 0x000fc20000000000 */
[----:B------:R-:W-:Y:S01]  /*181c0*/  LOP3.LUT R141, R141, 0xffff, RZ, 0xc0, !PT ;  /* 0x0000ffff8d8d7812 */ /* 0x000fe200078ec0ff */
[----:B------:R-:W-:Y:S01]  /*181d0*/  @!P4 FMUL R31, R31, 0.5 ;  /* 0x3f0000001f1fc820 */ /* 0x000fe20000400000 */
[----:B------:R-:W-:Y:S01]  /*181e0*/  FADD R126, R87, R47 ;  /* 0x0000002f577e7221 */ /* 0x000fe20000000000 */
[----:B------:R-:W-:Y:S01]  /*181f0*/  LOP3.LUT R140, R140, 0xff, RZ, 0xc0, !PT ;  /* 0x000000ff8c8c7812 */ /* 0x000fe200078ec0ff */
[----:B------:R-:W3:Y:S02]  /*18200*/  LDL.LU R150, [R1+0x6c] ;  /* 0x00006c0001967983 */ /* 0x000ee40000300800 */
[----:B------:R-:W1:Y:S01]  /*18210*/  MUFU.EX2 R34, R34 ;  /* 0x0000002200227308 */ /* 0x000e620000000800 */
[----:B------:R-:W-:-:S01]  /*18220*/  FADD R128, R127, R126 ;  /* 0x0000007e7f807221 */ /* 0x000fc20000000000 */
[----:B------:R-:W-:Y:S01]  /*18230*/  FADD R127, R79, R63 ;  /* 0x0000003f4f7f7221 */ /* 0x000fe20000000000 */
[----:B------:R-:W-:-:S01]  /*18240*/  FADD R126, R94, R43 ;  /* 0x0000002b5e7e7221 */ /* 0x000fc20000000000 */
[----:B------:R-:W-:Y:S01]  /*18250*/  LOP3.LUT R137, R137, 0xffff, RZ, 0xc0, !PT ;  /* 0x0000ffff89897812 */ /* 0x000fe200078ec0ff */
[----:B------:R-:W2:Y:S03]  /*18260*/  LDL.LU R151, [R1+0x68] ;  /* 0x0000680001977983 */ /* 0x000ea60000300800 */
[----:B------:R-:W1:Y:S01]  /*18270*/  MUFU.EX2 R35, R35 ;  /* 0x0000002300237308 */ /* 0x000e620000000800 */
[----:B------:R-:W-:-:S07]  /*18280*/  FADD R126, R127, R126 ;  /* 0x0000007e7f7e7221 */ /* 0x000fce0000000000 */
[----:B------:R-:W1:Y:S01]  /*18290*/  MUFU.EX2 R31, R31 ;  /* 0x0000001f001f7308 */ /* 0x000e620000000800 */
[----:B------:R-:W-:-:S01]  /*182a0*/  FADD R132, R128, R126 ;  /* 0x0000007e80847221 */ /* 0x000fc20000000000 */
[----:B------:R-:W-:Y:S01]  /*182b0*/  FADD R127, R123, R107 ;  /* 0x0000006b7b7f7221 */ /* 0x000fe20000000000 */
[----:B------:R-:W-:-:S01]  /*182c0*/  FADD R126, R115, R42 ;  /* 0x0000002a737e7221 */ /* 0x000fc20000000000 */
[----:B-1----:R-:W-:Y:S01]  /*182d0*/  @!P5 FMUL R38, R38, R38 ;  /* 0x000000262626d220 */ /* 0x002fe20000400000 */
[----:B------:R-:W-:Y:S01]  /*182e0*/  @!P3 FMUL R34, R34, R34 ;  /* 0x000000222222b220 */ /* 0x000fe20000400000 */
[----:B------:R-:W-:Y:S01]  /*182f0*/  FSETP.GEU.AND P3, PT, R26, -126, PT ;  /* 0xc2fc00001a00780b */ /* 0x000fe20003f6e000 */
[----:B------:R-:W-:-:S01]  /*18300*/  FADD R128, R127, R126 ;  /* 0x0000007e7f807221 */ /* 0x000fc20000000000 */
[----:B------:R-:W-:Y:S01]  /*18310*/  FADD R127, R119, R58 ;  /* 0x0000003a777f7221 */ /* 0x000fe20000000000 */
[----:B------:R-:W-:-:S01]  /*18320*/  FADD R126, R111, R38 ;  /* 0x000000266f7e7221 */ /* 0x000fc20000000000 */
[----:B------:R-:W-:Y:S01]  /*18330*/  @!P6 FMUL R35, R35, R35 ;  /* 0x000000232323e220 */ /* 0x000fe20000400000 */
[----:B------:R-:W-:-:S02]  /*18340*/  FSETP.GEU.AND P5, PT, R30, -126, PT ;  /* 0xc2fc00001e00780b */ /* 0x000fc40003fae000 */
[----:B------:R-:W-:Y:S01]  /*18350*/  FSETP.GEU.AND P6, PT, R27, -126, PT ;  /* 0xc2fc00001b00780b */ /* 0x000fe20003fce000 */
[----:B------:R-:W-:-:S01]  /*18360*/  FADD R126, R127, R126 ;  /* 0x0000007e7f7e7221 */ /* 0x000fc20000000000 */
[----:B------:R-:W-:Y:S01]  /*18370*/  @!P4 FMUL R31, R31, R31 ;  /* 0x0000001f1f1fc220 */ /* 0x000fe20000400000 */
[----:B------:R-:W-:Y:S02]  /*18380*/  FSETP.GEU.AND P4, PT, R7, -126, PT ;  /* 0xc2fc00000700780b */ /* 0x000fe40003f8e000 */
[----:B------:R-:W-:Y:S01]  /*18390*/  FADD R131, R128, R126 ;  /* 0x0000007e80837221 */ /* 0x000fe20000000000 */
[----:B------:R-:W-:-:S01]  /*183a0*/  FADD R127, R67, R95 ;  /* 0x0000005f437f7221 */ /* 0x000fc20000000000 */
[----:B------:R-:W-:Y:S01]  /*183b0*/  FADD R126, R83, R39 ;  /* 0x00000027537e7221 */ /* 0x000fe20000000000 */
[----:B------:R-:W-:-:S03]  /*183c0*/  @!P3 FMUL R26, R26, 0.5 ;  /* 0x3f0000001a1ab820 */ /* 0x000fc60000400000 */
[----:B------:R-:W-:Y:S01]  /*183d0*/  FADD R128, R127, R126 ;  /* 0x0000007e7f807221 */ /* 0x000fe20000000000 */
[----:B------:R-:W-:-:S01]  /*183e0*/  FADD R127, R75, R51 ;  /* 0x000000334b7f7221 */ /* 0x000fc20000000000 */
[----:B------:R-:W-:Y:S01]  /*183f0*/  FADD R126, R90, R34 ;  /* 0x000000225a7e7221 */ /* 0x000fe20000000000 */
[----:B------:R-:W-:Y:S01]  /*18400*/  @!P5 FMUL R30, R30, 0.5 ;  /* 0x3f0000001e1ed820 */ /* 0x000fe20000400000 */
[----:B------:R-:W-:Y:S01]  /*18410*/  @!P6 FMUL R27, R27, 0.5 ;  /* 0x3f0000001b1be820 */ /* 0x000fe20000400000 */
[----:B------:R-:W1:Y:S01]  /*18420*/  MUFU.EX2 R26, R26 ;  /* 0x0000001a001a7308 */ /* 0x000e620000000800 */
[----:B------:R-:W-:Y:S01]  /*18430*/  @!P4 FMUL R7, R7, 0.5 ;  /* 0x3f0000000707c820 */ /* 0x000fe20000400000 */
[----:B------:R-:W-:Y:S01]  /*18440*/  FADD R126, R127, R126 ;  /* 0x0000007e7f7e7221 */ /* 0x000fe20000000000 */
[----:B------:R-:W-:-:S03]  /*18450*/  FADD R127, R122, R106 ;  /* 0x0000006a7a7f7221 */ /* 0x000fc60000000000 */
[----:B------:R-:W-:Y:S02]  /*18460*/  FADD R130, R128, R126 ;  /* 0x0000007e80827221 */ /* 0x000fe40000000000 */
[----:B------:R-:W1:Y:S01]  /*18470*/  MUFU.EX2 R30, R30 ;  /* 0x0000001e001e7308 */ /* 0x000e620000000800 */
[----:B------:R-:W-:-:S07]  /*18480*/  FADD R126, R114, R35 ;  /* 0x00000023727e7221 */ /* 0x000fce0000000000 */
[----:B------:R-:W1:Y:S01]  /*18490*/  MUFU.EX2 R27, R27 ;  /* 0x0000001b001b7308 */ /* 0x000e620000000800 */
[----:B------:R-:W-:-:S07]  /*184a0*/  FADD R128, R127, R126 ;  /* 0x0000007e7f807221 */ /* 0x000fce0000000000 */
[----:B------:R-:W1:Y:S01]  /*184b0*/  MUFU.EX2 R7, R7 ;  /* 0x0000000700077308 */ /* 0x000e620000000800 */
[----:B------:R-:W-:-:S01]  /*184c0*/  FADD R127, R118, R46 ;  /* 0x0000002e767f7221 */ /* 0x000fc20000000000 */
[----:B------:R-:W-:Y:S01]  /*184d0*/  FADD R126, R110, R31 ;  /* 0x0000001f6e7e7221 */ /* 0x000fe20000000000 */
[----:B-1----:R-:W-:-:S03]  /*184e0*/  @!P3 FMUL R26, R26, R26 ;  /* 0x0000001a1a1ab220 */ /* 0x002fc60000400000 */
[----:B------:R-:W-:Y:S01]  /*184f0*/  FADD R126, R127, R126 ;  /* 0x0000007e7f7e7221 */ /* 0x000fe20000000000 */
[----:B------:R-:W-:-:S01]  /*18500*/  FADD R127, R66, R99 ;  /* 0x00000063427f7221 */ /* 0x000fc20000000000 */
[----:B------:R-:W-:Y:S02]  /*18510*/  @!P5 FMUL R30, R30, R30 ;  /* 0x0000001e1e1ed220 */ /* 0x000fe40000400000 */
[----:B------:R-:W-:-:S01]  /*18520*/  FADD R129, R128, R126 ;  /* 0x0000007e80817221 */ /* 0x000fc20000000000 */
[----:B------:R-:W-:Y:S01]  /*18530*/  FADD R126, R82, R26 ;  /* 0x0000001a527e7221 */ /* 0x000fe20000000000 */
[----:B------:R-:W-:Y:S01]  /*18540*/  @!P6 FMUL R27, R27, R27 ;  /* 0x0000001b1b1be220 */ /* 0x000fe20000400000 */
[----:B------:R-:W-:Y:S02]  /*18550*/  @!P4 FMUL R7, R7, R7 ;  /* 0x000000070707c220 */ /* 0x000fe40000400000 */
[----:B------:R-:W-:-:S01]  /*18560*/  FADD R128, R127, R126 ;  /* 0x0000007e7f807221 */ /* 0x000fc20000000000 */
[----:B------:R-:W-:Y:S01]  /*18570*/  FADD R127, R74, R27 ;  /* 0x0000001b4a7f7221 */ /* 0x000fe20000000000 */
[----:B------:R-:W-:-:S04]  /*18580*/  FADD R126, R30, R7 ;  /* 0x000000071e7e7221 */ /* 0x000fc80000000000 */
[----:B------:R-:W-:Y:S01]  /*18590*/  FADD R126, R127, R126 ;  /* 0x0000007e7f7e7221 */ /* 0x000fe20000000000 */
[----:B------:R-:W-:Y:S01]  /*185a0*/  PRMT R141, R141, 0x7604, R144 ;  /* 0x000076048d8d7816 */ /* 0x000fe20000000090 */
[----:B------:R-:W4:Y:S02]  /*185b0*/  LDL.LU R127, [R1+0x5c] ;  /* 0x00005c00017f7983 */ /* 0x000f240000300800 */
[----:B------:R-:W-:-:S01]  /*185c0*/  FADD R126, R128, R126 ;  /* 0x0000007e807e7221 */ /* 0x000fc20000000000 */
[----:B------:R-:W-:Y:S01]  /*185d0*/  PRMT R137, R137, 0x7604, R140 ;  /* 0x0000760489897816 */ /* 0x000fe2000000008c */
[----:B------:R-:W4:Y:S04]  /*185e0*/  LDL.LU R128, [R1+0x58] ;  /* 0x0000580001807983 */ /* 0x000f280000300800 */
[----:B------:R-:W4:Y:S04]  /*185f0*/  LDL.LU R144, [R1+0x4c] ;  /* 0x00004c0001907983 */ /* 0x000f280000300800 */
[----:B------:R-:W4:Y:S01]  /*18600*/  LDL.LU R140, [R1+0x48] ;  /* 0x00004800018c7983 */ /* 0x000f220000300800 */
[----:B------:R-:W-:-:S02]  /*18610*/  F2FP.SATFINITE.E4M3.F32.PACK_AB_MERGE_C R101, RZ, R101, RZ ;  /* 0x00000065ff65723e */ /* 0x000fc400048070ff */
[----:B------:R-:W-:Y:S02]  /*18620*/  F2FP.SATFINITE.E4M3.F32.PACK_AB_MERGE_C R100, RZ, R100, RZ ;  /* 0x00000064ff64723e */ /* 0x000fe400048070ff */
[----:B------:R-:W-:Y:S02]  /*18630*/  F2FP.SATFINITE.E4M3.F32.PACK_AB_MERGE_C R8, RZ, R8, RZ ;  /* 0x00000008ff08723e */ /* 0x000fe400048070ff */
[----:B------:R-:W-:Y:S02]  /*18640*/  F2FP.SATFINITE.E4M3.F32.PACK_AB_MERGE_C R9, RZ, R9, RZ ;  /* 0x00000009ff09723e */ /* 0x000fe400048070ff */
[----:B------:R-:W-:Y:S02]  /*18650*/  LOP3.LUT R101, R101, 0xff, RZ, 0xc0, !PT ;  /* 0x000000ff65657812 */ /* 0x000fe400078ec0ff */
[----:B------:R-:W-:Y:S02]  /*18660*/  LOP3.LUT R100, R100, 0xffff, RZ, 0xc0, !PT ;  /* 0x0000ffff64647812 */ /* 0x000fe400078ec0ff */
[----:B------:R-:W-:-:S02]  /*18670*/  LOP3.LUT R8, R8, 0xff, RZ, 0xc0, !PT ;  /* 0x000000ff08087812 */ /* 0x000fc400078ec0ff */
[----:B------:R-:W-:Y:S02]  /*18680*/  LOP3.LUT R9, R9, 0xffff, RZ, 0xc0, !PT ;  /* 0x0000ffff09097812 */ /* 0x000fe400078ec0ff */
[----:B------:R-:W-:Y:S02]  /*18690*/  F2FP.SATFINITE.E4M3.F32.PACK_AB_MERGE_C R12, RZ, R12, RZ ;  /* 0x0000000cff0c723e */ /* 0x000fe400048070ff */
[----:B------:R-:W-:Y:S02]  /*186a0*/  F2FP.SATFINITE.E4M3.F32.PACK_AB_MERGE_C R13, RZ, R13, RZ ;  /* 0x0000000dff0d723e */ /* 0x000fe400048070ff */
[----:B------:R-:W-:Y:S02]  /*186b0*/  PRMT R101, R100, 0x7604, R101 ;  /* 0x0000760464657816 */ /* 0x000fe40000000065 */
[----:B------:R-:W-:Y:S02]  /*186c0*/  PRMT R100, R9, 0x7604, R8 ;  /* 0x0000760409647816 */ /* 0x000fe40000000008 */
[----:B------:R-:W-:-:S02]  /*186d0*/  LOP3.LUT R12, R12, 0xff, RZ, 0xc0, !PT ;  /* 0x000000ff0c0c7812 */ /* 0x000fc400078ec0ff */
[----:B------:R-:W-:Y:S02]  /*186e0*/  LOP3.LUT R8, R13, 0xffff, RZ, 0xc0, !PT ;  /* 0x0000ffff0d087812 */ /* 0x000fe400078ec0ff */
[----:B------:R-:W-:Y:S02]  /*186f0*/  F2FP.SATFINITE.E4M3.F32.PACK_AB_MERGE_C R21, RZ, R21, RZ ;  /* 0x00000015ff15723e */ /* 0x000fe400048070ff */
[----:B------:R-:W-:Y:S02]  /*18700*/  F2FP.SATFINITE.E4M3.F32.PACK_AB_MERGE_C R102, RZ, R102, RZ ;  /* 0x00000066ff66723e */ /* 0x000fe400048070ff */
[----:B------:R-:W-:Y:S02]  /*18710*/  PRMT R8, R8, 0x7604, R12 ;  /* 0x0000760408087816 */ /* 0x000fe4000000000c */
[----:B------:R-:W-:Y:S01]  /*18720*/  LOP3.LUT R12, R21, 0xffff, RZ, 0xc0, !PT ;  /* 0x0000ffff150c7812 */ /* 0x000fe200078ec0ff */
[----:B------:R-:W-:Y:S01]  /*18730*/  IMAD.U32 R21, R102, 0x10000, RZ ;  /* 0x0001000066157824 */ /* 0x000fe200078e00ff */
[----:B------:R-:W-:-:S02]  /*18740*/  F2FP.SATFINITE.E4M3.F32.PACK_AB_MERGE_C R22, RZ, R22, RZ ;  /* 0x00000016ff16723e */ /* 0x000fc400048070ff */
[----:B------:R-:W-:Y:S02]  /*18750*/  F2FP.SATFINITE.E4M3.F32.PACK_AB_MERGE_C R23, RZ, R23, RZ ;  /* 0x00000017ff17723e */ /* 0x000fe400048070ff */
[----:B------:R-:W-:Y:S02]  /*18760*/  F2FP.SATFINITE.E4M3.F32.PACK_AB_MERGE_C R112, RZ, R112, RZ ;  /* 0x00000070ff70723e */ /* 0x000fe400048070ff */
[----:B------:R-:W-:Y:S02]  /*18770*/  LOP3.LUT R22, R22, 0xff, RZ, 0xc0, !PT ;  /* 0x000000ff16167812 */ /* 0x000fe400078ec0ff */
[----:B------:R-:W-:Y:S02]  /*18780*/  LOP3.LUT R23, R23, 0xffff, RZ, 0xc0, !PT ;  /* 0x0000ffff17177812 */ /* 0x000fe400078ec0ff */
[----:B------:R-:W-:Y:S02]  /*18790*/  F2FP.SATFINITE.E4M3.F32.PACK_AB_MERGE_C R36, RZ, R36, RZ ;  /* 0x00000024ff24723e */ /* 0x000fe400048070ff */
[----:B------:R-:W-:-:S02]  /*187a0*/  F2FP.SATFINITE.E4M3.F32.PACK_AB_MERGE_C R37, RZ, R37, RZ ;  /* 0x00000025ff25723e */ /* 0x000fc400048070ff */
[----:B------:R-:W-:Y:S01]  /*187b0*/  LOP3.LUT R138, R138, 0xff0000, R21, 0xf8, !PT ;  /* 0x00ff00008a8a7812 */ /* 0x000fe200078ef815 */
[----:B------:R-:W-:Y:S01]  /*187c0*/  IMAD.U32 R21, R112, 0x10000, RZ ;  /* 0x0001000070157824 */ /* 0x000fe200078e00ff */
[----:B------:R-:W-:Y:S02]  /*187d0*/  PRMT R22, R23, 0x7604, R22 ;  /* 0x0000760417167816 */ /* 0x000fe40000000016 */
[----:B------:R-:W-:Y:S02]  /*187e0*/  F2FP.SATFINITE.E4M3.F32.PACK_AB_MERGE_C R108, RZ, R108, RZ ;  /* 0x0000006cff6c723e */ /* 0x000fe400048070ff */
[----:B------:R-:W-:Y:S02]  /*187f0*/  LOP3.LUT R36, R36, 0xff, RZ, 0xc0, !PT ;  /* 0x000000ff24247812 */ /* 0x000fe400078ec0ff */
[----:B------:R-:W-:Y:S02]  /*18800*/  LOP3.LUT R37, R37, 0xffff, RZ, 0xc0, !PT ;  /* 0x0000ffff25257812 */ /* 0x000fe400078ec0ff */
[----:B------:R-:W-:-:S02]  /*18810*/  F2FP.SATFINITE.E4M3.F32.PACK_AB_MERGE_C R56, RZ, R56, RZ ;  /* 0x00000038ff38723e */ /* 0x000fc400048070ff */
[----:B------:R-:W-:Y:S02]  /*18820*/  F2FP.SATFINITE.E4M3.F32.PACK_AB_MERGE_C R57, RZ, R57, RZ ;  /* 0x00000039ff39723e */ /* 0x000fe400048070ff */
[----:B------:R-:W-:Y:S01]  /*18830*/  LOP3.LUT R22, R22, 0xff0000, R21, 0xf8, !PT ;  /* 0x00ff000016167812 */ /* 0x000fe200078ef815 */
[----:B------:R-:W-:Y:S01]  /*18840*/  IMAD.U32 R21, R108, 0x10000, RZ ;  /* 0x000100006c157824 */ /* 0x000fe200078e00ff */
[----:B------:R-:W-:Y:S01]  /*18850*/  F2FP.SATFINITE.E4M3.F32.PACK_AB_MERGE_C R10, RZ, R10, RZ ;  /* 0x0000000aff0a723e */ /* 0x000fe200048070ff */
[----:B------:R-:W-:Y:S01]  /*18860*/  FMUL R145, R145, UR7 ;  /* 0x0000000791917c20 */ /* 0x000fe20008400000 */
[----:B------:R-:W-:Y:S02]  /*18870*/  F2FP.SATFINITE.E4M3.F32.PACK_AB_MERGE_C R11, RZ, R11, RZ ;  /* 0x0000000bff0b723e */ /* 0x000fe400048070ff */
[----:B------:R-:W-:Y:S02]  /*18880*/  PRMT R36, R37, 0x7604, R36 ;  /* 0x0000760425247816 */ /* 0x000fe40000000024 */
[----:B------:R-:W-:-:S02]  /*18890*/  F2FP.SATFINITE.E4M3.F32.PACK_AB_MERGE_C R58, RZ, R58, RZ ;  /* 0x0000003aff3a723e */ /* 0x000fc400048070ff */
[----:B------:R-:W-:Y:S02]  /*188a0*/  LOP3.LUT R56, R56, 0xff, RZ, 0xc0, !PT ;  /* 0x000000ff38387812 */ /* 0x000fe400078ec0ff */
[----:B------:R-:W-:Y:S02]  /*188b0*/  LOP3.LUT R57, R57, 0xffff, RZ, 0xc0, !PT ;  /* 0x0000ffff39397812 */ /* 0x000fe400078ec0ff */
[----:B------:R-:W-:Y:S02]  /*188c0*/  LOP3.LUT R10, R10, 0xff, RZ, 0xc0, !PT ;  /* 0x000000ff0a0a7812 */ /* 0x000fe400078ec0ff */
[----:B------:R-:W-:Y:S02]  /*188d0*/  LOP3.LUT R9, R11, 0xffff, RZ, 0xc0, !PT ;  /* 0x0000ffff0b097812 */ /* 0x000fe400078ec0ff */
[----:B------:R-:W-:Y:S02]  /*188e0*/  F2FP.SATFINITE.E4M3.F32.PACK_AB_MERGE_C R64, RZ, R64, RZ ;  /* 0x00000040ff40723e */ /* 0x000fe400048070ff */
[----:B------:R-:W-:-:S02]  /*188f0*/  F2FP.SATFINITE.E4M3.F32.PACK_AB_MERGE_C R65, RZ, R65, RZ ;  /* 0x00000041ff41723e */ /* 0x000fc400048070ff */
[----:B------:R-:W-:Y:S01]  /*18900*/  LOP3.LUT R36, R36, 0xff0000, R21, 0xf8, !PT ;  /* 0x00ff000024247812 */ /* 0x000fe200078ef815 */
[----:B------:R-:W-:Y:S01]  /*18910*/  IMAD.U32 R21, R58, 0x10000, RZ ;  /* 0x000100003a157824 */ /* 0x000fe200078e00ff */
[----:B------:R-:W-:Y:S02]  /*18920*/  F2FP.SATFINITE.E4M3.F32.PACK_AB_MERGE_C R16, RZ, R16, RZ ;  /* 0x00000010ff10723e */ /* 0x000fe400048070ff */
[----:B------:R-:W-:Y:S02]  /*18930*/  F2FP.SATFINITE.E4M3.F32.PACK_AB_MERGE_C R17, RZ, R17, RZ ;  /* 0x00000011ff11723e */ /* 0x000fe400048070ff */
[----:B------:R-:W-:Y:S02]  /*18940*/  FSETP.GEU.AND P3, PT, R145, -126, PT ;  /* 0xc2fc00009100780b */ /* 0x000fe40003f6e000 */
[----:B------:R-:W-:Y:S02]  /*18950*/  PRMT R56, R57, 0x7604, R56 ;  /* 0x0000760439387816 */ /* 0x000fe40000000038 */
[----:B------:R-:W-:-:S02]  /*18960*/  F2FP.SATFINITE.E4M3.F32.PACK_AB_MERGE_C R124, RZ, R124, RZ ;  /* 0x0000007cff7c723e */ /* 0x000fc400048070ff */
[----:B------:R-:W-:Y:S02]  /*18970*/  PRMT R9, R9, 0x7604, R10 ;  /* 0x0000760409097816 */ /* 0x000fe4000000000a */
[----:B------:R-:W-:Y:S02]  /*18980*/  LOP3.LUT R64, R64, 0xff, RZ, 0xc0, !PT ;  /* 0x000000ff40407812 */ /* 0x000fe400078ec0ff */
[----:B------:R-:W-:Y:S02]  /*18990*/  LOP3.LUT R65, R65, 0xffff, RZ, 0xc0, !PT ;  /* 0x0000ffff41417812 */ /* 0x000fe400078ec0ff */
[----:B------:R-:W-:Y:S02]  /*189a0*/  LOP3.LUT R16, R16, 0xff, RZ, 0xc0, !PT ;  /* 0x000000ff10107812 */ /* 0x000fe400078ec0ff */
[----:B------:R-:W-:Y:S02]  /*189b0*/  LOP3.LUT R10, R17, 0xffff, RZ, 0xc0, !PT ;  /* 0x0000ffff110a7812 */ /* 0x000fe400078ec0ff */
[----:B------:R-:W-:-:S02]  /*189c0*/  F2FP.SATFINITE.E4M3.F32.PACK_AB_MERGE_C R84, RZ, R84, RZ ;  /* 0x00000054ff54723e */ /* 0x000fc400048070ff */
[----:B------:R-:W-:Y:S02]  /*189d0*/  F2FP.SATFINITE.E4M3.F32.PACK_AB_MERGE_C R85, RZ, R85, RZ ;  /* 0x00000055ff55723e */ /* 0x000fe400048070ff */
[----:B------:R-:W-:Y:S01]  /*189e0*/  LOP3.LUT R56, R56, 0xff0000, R21, 0xf8, !PT ;  /* 0x00ff000038387812 */ /* 0x000fe200078ef815 */
[----:B------:R-:W-:Y:S01]  /*189f0*/  IMAD.U32 R21, R124, 0x10000, RZ ;  /* 0x000100007c157824 */ /* 0x000fe200078e00ff */
[----:B------:R-:W-:Y:S02]  /*18a00*/  F2FP.SATFINITE.E4M3.F32.PACK_AB_MERGE_C R136, RZ, R136, RZ ;  /* 0x00000088ff88723e */ /* 0x000fe400048070ff */
[----:B------:R-:W-:Y:S02]  /*18a10*/  F2FP.SATFINITE.E4M3.F32.PACK_AB_MERGE_C R104, RZ, R104, RZ ;  /* 0x00000068ff68723e */ /* 0x000fe400048070ff */
[----:B------:R-:W-:Y:S02]  /*18a20*/  PRMT R64, R65, 0x7604, R64 ;  /* 0x0000760441407816 */ /* 0x000fe40000000040 */
[----:B------:R-:W-:-:S02]  /*18a30*/  F2FP.SATFINITE.E4M3.F32.PACK_AB_MERGE_C R50, RZ, R50, RZ ;  /* 0x00000032ff32723e */ /* 0x000fc400048070ff */
[----:B------:R-:W-:Y:S02]  /*18a40*/  PRMT R10, R10, 0x7604, R16 ;  /* 0x000076040a0a7816 */ /* 0x000fe40000000010 */
[----:B------:R-:W-:Y:S02]  /*18a50*/  LOP3.LUT R16, R84, 0xff, RZ, 0xc0, !PT ;  /* 0x000000ff54107812 */ /* 0x000fe400078ec0ff */
[----:B------:R-:W-:Y:S02]  /*18a60*/  LOP3.LUT R85, R85, 0xffff, RZ, 0xc0, !PT ;  /* 0x0000ffff55557812 */ /* 0x000fe400078ec0ff */
[----:B------:R-:W-:Y:S02]  /*18a70*/  F2FP.SATFINITE.E4M3.F32.PACK_AB_MERGE_C R121, RZ, R121, RZ ;  /* 0x00000079ff79723e */ /* 0x000fe400048070ff */
[----:B------:R-:W-:Y:S02]  /*18a80*/  F2FP.SATFINITE.E4M3.F32.PACK_AB_MERGE_C R70, RZ, R70, RZ ;  /* 0x00000046ff46723e */ /* 0x000fe400048070ff */
[----:B------:R-:W-:-:S02]  /*18a90*/  LOP3.LUT R136, R136, 0xff, RZ, 0xc0, !PT ;  /* 0x000000ff88887812 */ /* 0x000fc400078ec0ff */
[----:B------:R-:W-:Y:S02]  /*18aa0*/  LOP3.LUT R104, R104, 0xffff, RZ, 0xc0, !PT ;  /* 0x0000ffff68687812 */ /* 0x000fe400078ec0ff */
[----:B------:R-:W-:Y:S01]  /*18ab0*/  LOP3.LUT R64, R64, 0xff0000, R21, 0xf8, !PT ;  /* 0x00ff000040407812 */ /* 0x000fe200078ef815 */
[----:B------:R-:W-:Y:S01]  /*18ac0*/  IMAD.U32 R21, R50, 0x10000, RZ ;  /* 0x0001000032157824 */ /* 0x000fe200078e00ff */
[----:B------:R-:W-:Y:S01]  /*18ad0*/  PRMT R16, R85, 0x7604, R16 ;  /* 0x0000760455107816 */ /* 0x000fe20000000010 */
[----:B------:R-:W-:Y:S01]  /*18ae0*/  @!P3 FMUL R145, R145, 0.5 ;  /* 0x3f0000009191b820 */ /* 0x000fe20000400000 */
[----:B------:R-:W-:Y:S01]  /*18af0*/  LOP3.LUT R70, R70, 0xffff, RZ, 0xc0, !PT ;  /* 0x0000ffff46467812 */ /* 0x000fe200078ec0ff */
[----:B------:R-:W-:Y:S01]  /*18b00*/  IMAD.U32 R121, R121, 0x10000, RZ ;  /* 0x0001000079797824 */ /* 0x000fe200078e00ff */
[----:B------:R-:W-:Y:S02]  /*18b10*/  PRMT R104, R104, 0x7604, R136 ;  /* 0x0000760468687816 */ /* 0x000fe40000000088 */
[----:B------:R-:W-:-:S02]  /*18b20*/  F2FP.SATFINITE.E4M3.F32.PACK_AB_MERGE_C R117, RZ, R117, RZ ;  /* 0x00000075ff75723e */ /* 0x000fc400048070ff */
[----:B------:R-:W-:Y:S02]  /*18b30*/  F2FP.SATFINITE.E4M3.F32.PACK_AB_MERGE_C R78, RZ, R78, RZ ;  /* 0x0000004eff4e723e */ /* 0x000fe400048070ff */
[----:B------:R-:W-:Y:S01]  /*18b40*/  LOP3.LUT R16, R16, 0xff0000, R21, 0xf8, !PT ;  /* 0x00ff000010107812 */ /* 0x000fe200078ef815 */
[----:B------:R-:W-:Y:S01]  /*18b50*/  IMAD.SHL.U32 R21, R70, 0x1000000, RZ ;  /* 0x0100000046157824 */ /* 0x000fe200078e00ff */
[----:B------:R-:W-:Y:S01]  /*18b60*/  F2FP.SATFINITE.E4M3.F32.PACK_AB_MERGE_C R20, RZ, R20, RZ ;  /* 0x00000014ff14723e */ /* 0x000fe200048070ff */
[----:B------:R-:W1:Y:S01]  /*18b70*/  MUFU.EX2 R145, R145 ;  /* 0x0000009100917308 */ /* 0x000e620000000800 */
[----:B------:R-:W-:Y:S01]  /*18b80*/  LOP3.LUT R104, R104, 0xff0000, R121, 0xf8, !PT ;  /* 0x00ff000068687812 */ /* 0x000fe200078ef879 */
[----:B------:R-:W-:Y:S01]  /*18b90*/  IMAD.U32 R117, R117, 0x10000, RZ ;  /* 0x0001000075757824 */ /* 0x000fe200078e00ff */
[----:B------:R-:W-:Y:S01]  /*18ba0*/  LOP3.LUT R78, R78, 0xffff, RZ, 0xc0, !PT ;  /* 0x0000ffff4e4e7812 */ /* 0x000fe200078ec0ff */
[----:B------:R-:W4:Y:S01]  /*18bb0*/  LDL R136, [R1+0x94] ;  /* 0x0000940001887983 */ /* 0x000f220000100800 */
[----:B------:R-:W-:-:S02]  /*18bc0*/  F2FP.SATFINITE.E4M3.F32.PACK_AB_MERGE_C R113, RZ, R113, RZ ;  /* 0x00000071ff71723e */ /* 0x000fc400048070ff */
[----:B------:R-:W-:Y:S02]  /*18bd0*/  F2FP.SATFINITE.E4M3.F32.PACK_AB_MERGE_C R86, RZ, R86, RZ ;  /* 0x00000056ff56723e */ /* 0x000fe400048070ff */
[----:B------:R-:W-:Y:S02]  /*18be0*/  LOP3.LUT R20, R20, 0xff, RZ, 0xc0, !PT ;  /* 0x000000ff14147812 */ /* 0x000fe400078ec0ff */
[----:B------:R-:W-:Y:S01]  /*18bf0*/  LOP3.LUT R104, R104, R21, RZ, 0xfc, !PT ;  /* 0x0000001568687212 */ /* 0x000fe200078efcff */
[----:B------:R-:W-:Y:S01]  /*18c00*/  IMAD.SHL.U32 R21, R78, 0x1000000, RZ ;  /* 0x010000004e157824 */ /* 0x000fe200078e00ff */
[----:B------:R-:W-:Y:S01]  /*18c10*/  LOP3.LUT R8, R8, 0xff0000, R117, 0xf8, !PT ;  /* 0x00ff000008087812 */ /* 0x000fe200078ef875 */
[----:B------:R-:W-:Y:S01]  /*18c20*/  IMAD.U32 R113, R113, 0x10000, RZ ;  /* 0x0001000071717824 */ /* 0x000fe200078e00ff */
[----:B------:R-:W-:Y:S02]  /*18c30*/  LOP3.LUT R86, R86, 0xffff, RZ, 0xc0, !PT ;  /* 0x0000ffff56567812 */ /* 0x000fe400078ec0ff */
[----:B------:R-:W-:-:S02]  /*18c40*/  PRMT R12, R12, 0x7604, R20 ;  /* 0x000076040c0c7816 */ /* 0x000fc40000000014 */
[----:B------:R-:W-:Y:S02]  /*18c50*/  F2FP.SATFINITE.E4M3.F32.PACK_AB_MERGE_C R94, RZ, R94, RZ ;  /* 0x0000005eff5e723e */ /* 0x000fe400048070ff */
[----:B------:R-:W-:Y:S02]  /*18c60*/  F2FP.SATFINITE.E4M3.F32.PACK_AB_MERGE_C R28, RZ, R28, RZ ;  /* 0x0000001cff1c723e */ /* 0x000fe400048070ff */
[----:B------:R-:W-:Y:S02]  /*18c70*/  F2FP.SATFINITE.E4M3.F32.PACK_AB_MERGE_C R29, RZ, R29, RZ ;  /* 0x0000001dff1d723e */ /* 0x000fe400048070ff */
[----:B------:R-:W-:Y:S01]  /*18c80*/  LOP3.LUT R8, R8, R21, RZ, 0xfc, !PT ;  /* 0x0000001508087212 */ /* 0x000fe200078efcff */
[----:B------:R-:W-:Y:S01]  /*18c90*/  IMAD.SHL.U32 R21, R86, 0x1000000, RZ ;  /* 0x0100000056157824 */ /* 0x000fe200078e00ff */
[----:B------:R-:W-:Y:S02]  /*18ca0*/  F2FP.SATFINITE.E4M3.F32.PACK_AB_MERGE_C R110, RZ, R110, RZ ;  /* 0x0000006eff6e723e */ /* 0x000fe400048070ff */
[----:B------:R-:W-:-:S02]  /*18cb0*/  LOP3.LUT R12, R12, 0xff0000, R113, 0xf8, !PT ;  /* 0x00ff00000c0c7812 */ /* 0x000fc400078ef871 */
[----:B------:R-:W-:Y:S02]  /*18cc0*/  LOP3.LUT R94, R94, 0xffff, RZ, 0xc0, !PT ;  /* 0x0000ffff5e5e7812 */ /* 0x000fe400078ec0ff */
[----:B------:R-:W-:Y:S02]  /*18cd0*/  F2FP.SATFINITE.E4M3.F32.PACK_AB_MERGE_C R14, RZ, R14, RZ ;  /* 0x0000000eff0e723e */ /* 0x000fe400048070ff */
[----:B------:R-:W-:Y:S02]  /*18ce0*/  F2FP.SATFINITE.E4M3.F32.PACK_AB_MERGE_C R15, RZ, R15, RZ ;  /* 0x0000000fff0f723e */ /* 0x000fe400048070ff */
[----:B------:R-:W-:Y:S02]  /*18cf0*/  LOP3.LUT R28, R28, 0xff, RZ, 0xc0, !PT ;  /* 0x000000ff1c1c7812 */ /* 0x000fe400078ec0ff */
[----:B------:R-:W-:Y:S01]  /*18d00*/  LOP3.LUT R29, R29, 0xffff, RZ, 0xc0, !PT ;  /* 0x0000ffff1d1d7812 */ /* 0x000fe200078ec0ff */
[----:B------:R-:W-:Y:S01]  /*18d10*/  IMAD.U32 R23, R110, 0x10000, RZ ;  /* 0x000100006e177824 */ /* 0x000fe200078e00ff */
[----:B------:R-:W-:-:S02]  /*18d20*/  F2FP.SATFINITE.E4M3.F32.PACK_AB_MERGE_C R44, RZ, R44, RZ ;  /* 0x0000002cff2c723e */ /* 0x000fc400048070ff */
[----:B------:R-:W-:Y:S01]  /*18d30*/  F2FP.SATFINITE.E4M3.F32.PACK_AB_MERGE_C R45, RZ, R45, RZ ;  /* 0x0000002dff2d723e */ /* 0x000fe200048070ff */
[----:B-1----:R-:W-:Y:S01]  /*18d40*/  @!P3 FMUL R145, R145, R145 ;  /* 0x000000919191b220 */ /* 0x002fe20000400000 */
[----:B------:R-:W-:Y:S01]  /*18d50*/  LOP3.LUT R12, R12, R21, RZ, 0xfc, !PT ;  /* 0x000000150c0c7212 */ /* 0x000fe200078efcff */
[----:B------:R-:W-:Y:S01]  /*18d60*/  IMAD.SHL.U32 R21, R94, 0x1000000, RZ ;  /* 0x010000005e157824 */ /* 0x000fe200078e00ff */
[----:B------:R-:W-:Y:S02]  /*18d70*/  LOP3.LUT R14, R14, 0xff, RZ, 0xc0, !PT ;  /* 0x000000ff0e0e7812 */ /* 0x000fe400078ec0ff */
[----:B------:R-:W-:Y:S02]  /*18d80*/  LOP3.LUT R11, R15, 0xffff, RZ, 0xc0, !PT ;  /* 0x0000ffff0f0b7812 */ /* 0x000fe400078ec0ff */
[----:B------:R-:W-:Y:S02]  /*18d90*/  PRMT R28, R29, 0x7604, R28 ;  /* 0x000076041d1c7816 */ /* 0x000fe4000000001c */
[----:B------:R-:W-:-:S02]  /*18da0*/  F2FP.SATFINITE.E4M3.F32.PACK_AB_MERGE_C R106, RZ, R106, RZ ;  /* 0x0000006aff6a723e */ /* 0x000fc400048070ff */
[----:B------:R-:W-:Y:S02]  /*18db0*/  F2FP.SATFINITE.E4M3.F32.PACK_AB_MERGE_C R80, RZ, R80, RZ ;  /* 0x00000050ff50723e */ /* 0x000fe400048070ff */
[----:B------:R-:W-:Y:S02]  /*18dc0*/  F2FP.SATFINITE.E4M3.F32.PACK_AB_MERGE_C R81, RZ, R81, RZ ;  /* 0x00000051ff51723e */ /* 0x000fe400048070ff */
[----:B------:R-:W-:Y:S02]  /*18dd0*/  LOP3.LUT R44, R44, 0xff, RZ, 0xc0, !PT ;  /* 0x000000ff2c2c7812 */ /* 0x000fe400078ec0ff */
[----:B------:R-:W-:Y:S02]  /*18de0*/  LOP3.LUT R45, R45, 0xffff, RZ, 0xc0, !PT ;  /* 0x0000ffff2d2d7812 */ /* 0x000fe400078ec0ff */
[----:B------:R-:W-:Y:S02]  /*18df0*/  F2FP.SATFINITE.E4M3.F32.PACK_AB_MERGE_C R92, RZ, R92, RZ ;  /* 0x0000005cff5c723e */ /* 0x000fe400048070ff */
[----:B------:R-:W-:-:S02]  /*18e00*/  F2FP.SATFINITE.E4M3.F32.PACK_AB_MERGE_C R93, RZ, R93, RZ ;  /* 0x0000005dff5d723e */ /* 0x000fc400048070ff */
[----:B------:R-:W-:Y:S02]  /*18e10*/  PRMT R11, R11, 0x7604, R14 ;  /* 0x000076040b0b7816 */ /* 0x000fe4000000000e */
[----:B------:R-:W-:Y:S02]  /*18e20*/  F2FP.SATFINITE.E4M3.F32.PACK_AB_MERGE_C R60, RZ, R60, RZ ;  /* 0x0000003cff3c723e */ /* 0x000fe400048070ff */
[----:B------:R-:W-:Y:S02]  /*18e30*/  F2FP.SATFINITE.E4M3.F32.PACK_AB_MERGE_C R61, RZ, R61, RZ ;  /* 0x0000003dff3d723e */ /* 0x000fe400048070ff */
[----:B------:R-:W-:Y:S01]  /*18e40*/  LOP3.LUT R28, R28, 0xff0000, R23, 0xf8, !PT ;  /* 0x00ff00001c1c7812 */ /* 0x000fe200078ef817 */
[----:B------:R-:W-:Y:S01]  /*18e50*/  IMAD.U32 R23, R106, 0x10000, RZ ;  /* 0x000100006a177824 */ /* 0x000fe200078e00ff */
[----:B------:R-:W-:Y:S02]  /*18e60*/  F2FP.SATFINITE.E4M3.F32.PACK_AB_MERGE_C R31, RZ, R31, RZ ;  /* 0x0000001fff1f723e */ /* 0x000fe400048070ff */
[----:B------:R-:W-:-:S02]  /*18e70*/  LOP3.LUT R17, R80, 0xff, RZ, 0xc0, !PT ;  /* 0x000000ff50117812 */ /* 0x000fc400078ec0ff */
[----:B------:R-:W-:Y:S02]  /*18e80*/  LOP3.LUT R14, R81, 0xffff, RZ, 0xc0, !PT ;  /* 0x0000ffff510e7812 */ /* 0x000fe400078ec0ff */
[----:B------:R-:W-:Y:S02]  /*18e90*/  LOP3.LUT R21, R22, R21, RZ, 0xfc, !PT ;  /* 0x0000001516157212 */ /* 0x000fe400078efcff */
[----:B------:R-:W-:Y:S02]  /*18ea0*/  PRMT R44, R45, 0x7604, R44 ;  /* 0x000076042d2c7816 */ /* 0x000fe4000000002c */
[----:B------:R-:W-:Y:S02]  /*18eb0*/  LOP3.LUT R92, R92, 0xff, RZ, 0xc0, !PT ;  /* 0x000000ff5c5c7812 */ /* 0x000fe400078ec0ff */
[----:B------:R-:W-:Y:S02]  /*18ec0*/  LOP3.LUT R93, R93, 0xffff, RZ, 0xc0, !PT ;  /* 0x0000ffff5d5d7812 */ /* 0x000fe400078ec0ff */
[----:B------:R-:W-:-:S02]  /*18ed0*/  F2FP.SATFINITE.E4M3.F32.PACK_AB_MERGE_C R46, RZ, R46, RZ ;  /* 0x0000002eff2e723e */ /* 0x000fc400048070ff */
[----:B------:R-:W-:Y:S01]  /*18ee0*/  F2FP.SATFINITE.E4M3.F32.PACK_AB_MERGE_C R22, RZ, R27, RZ ;  /* 0x0000001bff16723e */ /* 0x000fe200048070ff */
[-C--:B--2---:R-:W-:Y:S01]  /*18ef0*/  FMUL R151, R151, R145.reuse ;  /* 0x0000009197977220 */ /* 0x084fe20000400000 */
[----:B------:R-:W-:Y:S01]  /*18f00*/  LOP3.LUT R60, R60, 0xff, RZ, 0xc0, !PT ;  /* 0x000000ff3c3c7812 */ /* 0x000fe200078ec0ff */
[----:B------:R-:W-:Y:S01]  /*18f10*/  IMAD.U32 R31, R31, 0x10000, RZ ;  /* 0x000100001f1f7824 */ /* 0x000fe200078e00ff */
[----:B------:R-:W-:Y:S01]  /*18f20*/  LOP3.LUT R61, R61, 0xffff, RZ, 0xc0, !PT ;  /* 0x0000ffff3d3d7812 */ /* 0x000fe200078ec0ff */
[-C--:B---3--:R-:W-:Y:S01]  /*18f30*/  FMUL R150, R150, R145.reuse ;  /* 0x0000009196967220 */ /* 0x088fe20000400000 */
[----:B------:R-:W-:Y:S01]  /*18f40*/  PRMT R17, R14, 0x7604, R17 ;  /* 0x000076040e117816 */ /* 0x000fe20000000011 */
[-C--:B-----5:R-:W-:Y:S01]  /*18f50*/  FMUL R147, R147, R145.reuse ;  /* 0x0000009193937220 */ /* 0x0a0fe20000400000 */
[----:B------:R-:W-:Y:S01]  /*18f60*/  PRMT R14, R93, 0x7604, R92 ;  /* 0x000076045d0e7816 */ /* 0x000fe2000000005c */
[-C--:B----4-:R-:W-:Y:S01]  /*18f70*/  FMUL R146, R146, R145.reuse ;  /* 0x0000009192927220 */ /* 0x090fe20000400000 */
[----:B------:R-:W-:Y:S01]  /*18f80*/  LOP3.LUT R44, R44, 0xff0000, R23, 0xf8, !PT ;  /* 0x00ff00002c2c7812 */ /* 0x000fe200078ef817 */
[----:B------:R-:W-:Y:S01]  /*18f90*/  IMAD.U32 R23, R46, 0x10000, RZ ;  /* 0x000100002e177824 */ /* 0x000fe200078e00ff */
[----:B------:R-:W-:Y:S01]  /*18fa0*/  LOP3.LUT R22, R22, 0xffff, RZ, 0xc0, !PT ;  /* 0x0000ffff16167812 */ /* 0x000fe200078ec0ff */
[-C--:B------:R-:W-:Y:S01]  /*18fb0*/  FMUL R143, R143, R145.reuse ;  /* 0x000000918f8f7220 */ /* 0x080fe20000400000 */
[----:B------:R-:W-:Y:S01]  /*18fc0*/  PRMT R60, R61, 0x7604, R60 ;  /* 0x000076043d3c7816 */ /* 0x000fe2000000003c */
[-C--:B------:R-:W-:Y:S01]  /*18fd0*/  FMUL R142, R142, R145.reuse ;  /* 0x000000918e8e7220 */ /* 0x080fe20000400000 */
[----:B------:R-:W-:Y:S01]  /*18fe0*/  F2FP.SATFINITE.E4M3.F32.PACK_AB_MERGE_C R26, RZ, R26, RZ ;  /* 0x0000001aff1a723e */ /* 0x000fe200048070ff */
[----:B------:R-:W-:Y:S01]  /*18ff0*/  FMUL R235, R235, R145 ;  /* 0x00000091ebeb7220 */ /* 0x000fe20000400000 */
[----:B------:R-:W-:Y:S01]  /*19000*/  LOP3.LUT R14, R14, 0xff0000, R31, 0xf8, !PT ;  /* 0x00ff00000e0e7812 */ /* 0x000fe200078ef81f */
[----:B------:R-:W-:-:S02]  /*19010*/  IMAD.SHL.U32 R31, R22, 0x1000000, RZ ;  /* 0x01000000161f7824 */ /* 0x000fc400078e00ff */
[-C--:B------:R-:W-:Y:S01]  /*19020*/  FMUL R234, R234, R145.reuse ;  /* 0x00000091eaea7220 */ /* 0x080fe20000400000 */
[----:B------:R-:W-:Y:S01]  /*19030*/  LOP3.LUT R60, R60, 0xff0000, R23, 0xf8, !PT ;  /* 0x00ff00003c3c7812 */ /* 0x000fe200078ef817 */
[----:B------:R-:W-:Y:S01]  /*19040*/  FMUL R233, R233, R145 ;  /* 0x00000091e9e97220 */ /* 0x000fe20000400000 */
[----:B------:R-:W-:Y:S02]  /*19050*/  LOP3.LUT R26, R26, 0xffff, RZ, 0xc0, !PT ;  /* 0x0000ffff1a1a7812 */ /* 0x000fe400078ec0ff */
[----:B------:R-:W-:-:S03]  /*19060*/  LOP3.LUT R60, R60, R31, RZ, 0xfc, !PT ;  /* 0x0000001f3c3c7212 */ /* 0x000fc600078efcff */
[----:B------:R-:W-:Y:S02]  /*19070*/  IMAD.SHL.U32 R31, R26, 0x1000000, RZ ;  /* 0x010000001a1f7824 */ /* 0x000fe400078e00ff */
[-C--:B------:R-:W-:Y:S01]  /*19080*/  FMUL R127, R127, R145.reuse ;  /* 0x000000917f7f7220 */ /* 0x080fe20000400000 */
[-C--:B------:R-:W-:Y:S01]  /*19090*/  FMUL R128, R128, R145.reuse ;  /* 0x0000009180807220 */ /* 0x080fe20000400000 */
[-C--:B------:R-:W-:Y:S01]  /*190a0*/  FMUL R144, R144, R145.reuse ;  /* 0x0000009190907220 */ /* 0x080fe20000400000 */
[----:B------:R-:W-:-:S05]  /*190b0*/  FMUL R140, R140, R145 ;  /* 0x000000918c8c7220 */ /* 0x000fca0000400000 */
[----:B------:R1:W-:Y:S04]  /*190c0*/  STL [R1+0x48], R140 ;  /* 0x0000488c01007387 */ /* 0x0003e80000100800 */
        /* <DEDUP_REMOVED lines=12> */
[----:B------:R-:W2:Y:S01]  /*19190*/  LDL.LU R26, [R1+0x98] ;  /* 0x00009800011a7983 */ /* 0x000ea20000300800 */
[----:B------:R-:W-:-:S02]  /*191a0*/  F2FP.SATFINITE.E4M3.F32.PACK_AB_MERGE_C R18, RZ, R18, RZ ;  /* 0x00000012ff12723e */ /* 0x000fc400048070ff */
[----:B------:R-:W-:Y:S02]  /*191b0*/  F2FP.SATFINITE.E4M3.F32.PACK_AB_MERGE_C R19, RZ, R19, RZ ;  /* 0x00000013ff13723e */ /* 0x000fe400048070ff */
[----:B------:R-:W-:Y:S02]  /*191c0*/  LOP3.LUT R18, R18, 0xff, RZ, 0xc0, !PT ;  /* 0x000000ff12127812 */ /* 0x000fe400078ec0ff */
[----:B------:R-:W-:Y:S02]  /*191d0*/  LOP3.LUT R13, R19, 0xffff, RZ, 0xc0, !PT ;  /* 0x0000ffff130d7812 */ /* 0x000fe400078ec0ff */
[----:B------:R-:W-:Y:S02]  /*191e0*/  F2FP.SATFINITE.E4M3.F32.PACK_AB_MERGE_C R88, RZ, R88, RZ ;  /* 0x00000058ff58723e */ /* 0x000fe400048070ff */
[----:B------:R-:W-:Y:S02]  /*191f0*/  F2FP.SATFINITE.E4M3.F32.PACK_AB_MERGE_C R89, RZ, R89, RZ ;  /* 0x00000059ff59723e */ /* 0x000fe400048070ff */
[----:B------:R-:W-:-:S02]  /*19200*/  F2FP.SATFINITE.E4M3.F32.PACK_AB_MERGE_C R38, RZ, R38, RZ ;  /* 0x00000026ff26723e */ /* 0x000fc400048070ff */
[----:B------:R-:W-:Y:S02]  /*19210*/  PRMT R13, R13, 0x7604, R18 ;  /* 0x000076040d0d7816 */ /* 0x000fe40000000012 */
[----:B------:R-:W-:Y:S02]  /*19220*/  LOP3.LUT R15, R88, 0xff, RZ, 0xc0, !PT ;  /* 0x000000ff580f7812 */ /* 0x000fe400078ec0ff */
[----:B------:R-:W-:Y:S02]  /*19230*/  LOP3.LUT R18, R89, 0xffff, RZ, 0xc0, !PT ;  /* 0x0000ffff59127812 */ /* 0x000fe400078ec0ff */
[----:B------:R-:W-:Y:S02]  /*19240*/  F2FP.SATFINITE.E4M3.F32.PACK_AB_MERGE_C R120, RZ, R120, RZ ;  /* 0x00000078ff78723e */ /* 0x000fe400048070ff */
[----:B------:R-:W-:Y:S01]  /*19250*/  F2FP.SATFINITE.E4M3.F32.PACK_AB_MERGE_C R79, RZ, R79, RZ ;  /* 0x0000004fff4f723e */ /* 0x000fe200048070ff */
[----:B------:R-:W-:Y:S01]  /*19260*/  IMAD.U32 R38, R38, 0x10000, RZ ;  /* 0x0001000026267824 */ /* 0x000fe200078e00ff */
[----:B------:R-:W-:-:S02]  /*19270*/  F2FP.SATFINITE.E4M3.F32.PACK_AB_MERGE_C R24, RZ, R24, RZ ;  /* 0x00000018ff18723e */ /* 0x000fc400048070ff */
[----:B------:R-:W-:Y:S02]  /*19280*/  F2FP.SATFINITE.E4M3.F32.PACK_AB_MERGE_C R25, RZ, R25, RZ ;  /* 0x00000019ff19723e */ /* 0x000fe400048070ff */
[----:B------:R-:W-:Y:S02]  /*19290*/  F2FP.SATFINITE.E4M3.F32.PACK_AB_MERGE_C R68, RZ, R68, RZ ;  /* 0x00000044ff44723e */ /* 0x000fe400048070ff */
[----:B------:R-:W-:Y:S01]  /*192a0*/  F2FP.SATFINITE.E4M3.F32.PACK_AB_MERGE_C R69, RZ, R69, RZ ;  /* 0x00000045ff45723e */ /* 0x000fe200048070ff */
[----:B------:R-:W-:Y:S01]  /*192b0*/  IMAD.U32 R120, R120, 0x10000, RZ ;  /* 0x0001000078787824 */ /* 0x000fe200078e00ff */
[----:B------:R-:W-:Y:S02]  /*192c0*/  F2FP.SATFINITE.E4M3.F32.PACK_AB_MERGE_C R72, RZ, R72, RZ ;  /* 0x00000048ff48723e */ /* 0x000fe400048070ff */
[----:B------:R-:W-:Y:S02]  /*192d0*/  F2FP.SATFINITE.E4M3.F32.PACK_AB_MERGE_C R73, RZ, R73, RZ ;  /* 0x00000049ff49723e */ /* 0x000fe400048070ff */
[----:B------:R-:W-:-:S02]  /*192e0*/  PRMT R15, R18, 0x7604, R15 ;  /* 0x00007604120f7816 */ /* 0x000fc4000000000f */
[----:B------:R-:W-:Y:S02]  /*192f0*/  F2FP.SATFINITE.E4M3.F32.PACK_AB_MERGE_C R119, RZ, R119, RZ ;  /* 0x00000077ff77723e */ /* 0x000fe400048070ff */
[----:B------:R-:W-:Y:S02]  /*19300*/  F2FP.SATFINITE.E4M3.F32.PACK_AB_MERGE_C R118, RZ, R118, RZ ;  /* 0x00000076ff76723e */ /* 0x000fe400048070ff */
[----:B------:R-:W-:Y:S02]  /*19310*/  F2FP.SATFINITE.E4M3.F32.PACK_AB_MERGE_C R75, RZ, R75, RZ ;  /* 0x0000004bff4b723e */ /* 0x000fe400048070ff */
[----:B------:R-:W-:Y:S02]  /*19320*/  F2FP.SATFINITE.E4M3.F32.PACK_AB_MERGE_C R74, RZ, R74, RZ ;  /* 0x0000004aff4a723e */ /* 0x000fe400048070ff */
[----:B------:R-:W-:Y:S02]  /*19330*/  LOP3.LUT R79, R79, 0xffff, RZ, 0xc0, !PT ;  /* 0x0000ffff4f4f7812 */ /* 0x000fe400078ec0ff */
        /* <DEDUP_REMOVED lines=8> */
[----:B------:R-:W-:Y:S02]  /*193c0*/  F2FP.SATFINITE.E4M3.F32.PACK_AB_MERGE_C R111, RZ, R111, RZ ;  /* 0x0000006fff6f723e */ /* 0x000fe400048070ff */
[----:B------:R-:W-:Y:S01]  /*193d0*/  F2FP.SATFINITE.E4M3.F32.PACK_AB_MERGE_C R90, RZ, R90, RZ ;  /* 0x0000005aff5a723e */ /* 0x000fe200048070ff */
[----:B------:R-:W-:Y:S01]  /*193e0*/  IMAD.U32 R119, R119, 0x10000, RZ ;  /* 0x0001000077777824 */ /* 0x000fe200078e00ff */
[----:B------:R-:W-:Y:S01]  /*193f0*/  LOP3.LUT R72, R72, 0xff, RZ, 0xc0, !PT ;  /* 0x000000ff48487812 */ /* 0x000fe200078ec0ff */
[----:B------:R-:W-:Y:S01]  /*19400*/  IMAD.U32 R118, R118, 0x10000, RZ ;  /* 0x0001000076767824 */ /* 0x000fe200078e00ff */
[----:B------:R-:W-:Y:S02]  /*19410*/  LOP3.LUT R73, R73, 0xffff, RZ, 0xc0, !PT ;  /* 0x0000ffff49497812 */ /* 0x000fe400078ec0ff */
[----:B------:R-:W-:-:S02]  /*19420*/  F2FP.SATFINITE.E4M3.F32.PACK_AB_MERGE_C R115, RZ, R115, RZ ;  /* 0x00000073ff73723e */ /* 0x000fc400048070ff */
[----:B------:R-:W-:Y:S02]  /*19430*/  F2FP.SATFINITE.E4M3.F32.PACK_AB_MERGE_C R114, RZ, R114, RZ ;  /* 0x00000072ff72723e */ /* 0x000fe400048070ff */
[----:B------:R-:W-:Y:S01]  /*19440*/  LOP3.LUT R15, R15, 0xff0000, R38, 0xf8, !PT ;  /* 0x00ff00000f0f7812 */ /* 0x000fe200078ef826 */
[----:B------:R-:W-:Y:S01]  /*19450*/  IMAD.SHL.U32 R38, R79, 0x1000000, RZ ;  /* 0x010000004f267824 */ /* 0x000fe200078e00ff */
[----:B------:R-:W-:Y:S02]  /*19460*/  LOP3.LUT R75, R75, 0xffff, RZ, 0xc0, !PT ;  /* 0x0000ffff4b4b7812 */ /* 0x000fe400078ec0ff */
[----:B------:R-:W-:Y:S02]  /*19470*/  LOP3.LUT R74, R74, 0xffff, RZ, 0xc0, !PT ;  /* 0x0000ffff4a4a7812 */ /* 0x000fe400078ec0ff */
[----:B------:R-:W-:Y:S02]  /*19480*/  F2FP.SATFINITE.E4M3.F32.PACK_AB_MERGE_C R83, RZ, R83, RZ ;  /* 0x00000053ff53723e */ /* 0x000fe400048070ff */
[----:B------:R-:W-:-:S02]  /*19490*/  F2FP.SATFINITE.E4M3.F32.PACK_AB_MERGE_C R82, RZ, R82, RZ ;  /* 0x00000052ff52723e */ /* 0x000fc400048070ff */
[----:B------:R-:W-:Y:S01]  /*194a0*/  F2FP.SATFINITE.E4M3.F32.PACK_AB_MERGE_C R30, RZ, R30, RZ ;  /* 0x0000001eff1e723e */ /* 0x000fe200048070ff */
[----:B------:R-:W-:Y:S01]  /*194b0*/  FADD R131, R135, R131 ;  /* 0x0000008387837221 */ /* 0x000fe20000000000 */
[----:B------:R-:W-:Y:S01]  /*194c0*/  PRMT R24, R25, 0x7604, R24 ;  /* 0x0000760419187816 */ /* 0x000fe20000000018 */
[----:B------:R-:W-:Y:S01]  /*194d0*/  FADD R130, R134, R130 ;  /* 0x0000008286827221 */ /* 0x000fe20000000000 */
[----:B------:R-:W-:-:S01]  /*194e0*/  FADD R18, R133, R129 ;  /* 0x0000008185127221 */ /* 0x000fc20000000000 */
[----:B------:R-:W-:Y:S01]  /*194f0*/  FADD R19, R132, R126 ;  /* 0x0000007e84137221 */ /* 0x000fe20000000000 */
[----:B------:R-:W-:Y:S01]  /*19500*/  F2FP.SATFINITE.E4M3.F32.PACK_AB_MERGE_C R123, RZ, R123, RZ ;  /* 0x0000007bff7b723e */ /* 0x000fe200048070ff */
[----:B------:R-:W-:Y:S01]  /*19510*/  IMAD.U32 R23, R54, 0x10000, RZ ;  /* 0x0001000036177824 */ /* 0x000fe200078e00ff */
[----:B------:R-:W-:Y:S01]  /*19520*/  LOP3.LUT R101, R101, 0xff0000, R120, 0xf8, !PT ;  /* 0x00ff000065657812 */ /* 0x000fe200078ef878 */
[----:B------:R-:W-:Y:S01]  /*19530*/  IMAD.U32 R116, R116, 0x10000, RZ ;  /* 0x0001000074747824 */ /* 0x000fe200078e00ff */
[----:B------:R-:W-:Y:S01]  /*19540*/  LOP3.LUT R87, R87, 0xffff, RZ, 0xc0, !PT ;  /* 0x0000ffff57577812 */ /* 0x000fe200078ec0ff */
[----:B------:R-:W-:Y:S01]  /*19550*/  IMAD.U32 R25, R42, 0x10000, RZ ;  /* 0x000100002a197824 */ /* 0x000fe200078e00ff */
[----:B------:R-:W-:Y:S01]  /*19560*/  PRMT R68, R69, 0x7604, R68 ;  /* 0x0000760445447816 */ /* 0x000fe20000000044 */
[----:B------:R-:W-:Y:S01]  /*19570*/  IMAD.U32 R111, R111, 0x10000, RZ ;  /* 0x000100006f6f7824 */ /* 0x000fe200078e00ff */
[----:B------:R-:W-:Y:S01]  /*19580*/  LOP3.LUT R90, R90, 0xffff, RZ, 0xc0, !PT ;  /* 0x0000ffff5a5a7812 */ /* 0x000fe200078ec0ff */
[----:B------:R-:W-:Y:S01]  /*19590*/  IMAD.U32 R115, R115, 0x10000, RZ ;  /* 0x0001000073737824 */ /* 0x000fe200078e00ff */
[----:B------:R-:W-:Y:S01]  /*195a0*/  F2FP.SATFINITE.E4M3.F32.PACK_AB_MERGE_C R32, RZ, R32, RZ ;  /* 0x00000020ff20723e */ /* 0x000fe200048070ff */
[----:B------:R-:W-:Y:S01]  /*195b0*/  IMAD.U32 R114, R114, 0x10000, RZ ;  /* 0x0001000072727824 */ /* 0x000fe200078e00ff */
[----:B------:R-:W-:Y:S01]  /*195c0*/  F2FP.SATFINITE.E4M3.F32.PACK_AB_MERGE_C R33, RZ, R33, RZ ;  /* 0x00000021ff21723e */ /* 0x000fe200048070ff */
[----:B------:R-:W-:Y:S01]  /*195d0*/  IMAD.SHL.U32 R75, R75, 0x1000000, RZ ;  /* 0x010000004b4b7824 */ /* 0x000fe200078e00ff */
[----:B------:R-:W-:Y:S01]  /*195e0*/  PRMT R72, R73, 0x7604, R72 ;  /* 0x0000760449487816 */ /* 0x000fe20000000048 */
[----:B------:R-:W-:Y:S01]  /*195f0*/  IMAD.SHL.U32 R74, R74, 0x1000000, RZ ;  /* 0x010000004a4a7824 */ /* 0x000fe200078e00ff */
[----:B------:R-:W-:-:S02]  /*19600*/  F2FP.SATFINITE.E4M3.F32.PACK_AB_MERGE_C R98, RZ, R98, RZ ;  /* 0x00000062ff62723e */ /* 0x000fc400048070ff */
[----:B------:R-:W-:Y:S02]  /*19610*/  F2FP.SATFINITE.E4M3.F32.PACK_AB_MERGE_C R103, RZ, R103, RZ ;  /* 0x00000067ff67723e */ /* 0x000fe400048070ff */
[----:B------:R-:W-:Y:S02]  /*19620*/  LOP3.LUT R83, R83, 0xffff, RZ, 0xc0, !PT ;  /* 0x0000ffff53537812 */ /* 0x000fe400078ec0ff */
[----:B------:R-:W-:Y:S02]  /*19630*/  LOP3.LUT R82, R82, 0xffff, RZ, 0xc0, !PT ;  /* 0x0000ffff52527812 */ /* 0x000fe400078ec0ff */
[----:B------:R-:W-:Y:S01]  /*19640*/  LOP3.LUT R30, R30, 0xffff, RZ, 0xc0, !PT ;  /* 0x0000ffff1e1e7812 */ /* 0x000fe200078ec0ff */
[----:B------:R-:W-:Y:S01]  /*19650*/  FADD R19, R130, R19 ;  /* 0x0000001382137221 */ /* 0x000fe20000000000 */
[----:B------:R-:W-:Y:S01]  /*19660*/  F2FP.SATFINITE.E4M3.F32.PACK_AB_MERGE_C R76, RZ, R76, RZ ;  /* 0x0000004cff4c723e */ /* 0x000fe200048070ff */
[----:B------:R-:W-:Y:S01]  /*19670*/  FADD R18, R131, R18 ;  /* 0x0000001283127221 */ /* 0x000fe20000000000 */
[----:B------:R-:W-:Y:S01]  /*19680*/  F2FP.SATFINITE.E4M3.F32.PACK_AB_MERGE_C R77, RZ, R77, RZ ;  /* 0x0000004dff4d723e */ /* 0x000fe200048070ff */
[----:B------:R-:W-:Y:S01]  /*19690*/  IMAD.U32 R20, R123, 0x10000, RZ ;  /* 0x000100007b147824 */ /* 0x000fe200078e00ff */
[----:B------:R-:W-:-:S02]  /*196a0*/  F2FP.SATFINITE.E4M3.F32.PACK_AB_MERGE_C R40, RZ, R40, RZ ;  /* 0x00000028ff28723e */ /* 0x000fc400048070ff */
[----:B------:R-:W-:Y:S02]  /*196b0*/  F2FP.SATFINITE.E4M3.F32.PACK_AB_MERGE_C R41, RZ, R41, RZ ;  /* 0x00000029ff29723e */ /* 0x000fe400048070ff */
[----:B------:R-:W-:Y:S02]  /*196c0*/  LOP3.LUT R100, R100, 0xff0000, R119, 0xf8, !PT ;  /* 0x00ff000064647812 */ /* 0x000fe400078ef877 */
[----:B------:R-:W-:Y:S02]  /*196d0*/  LOP3.LUT R9, R9, 0xff0000, R118, 0xf8, !PT ;  /* 0x00ff000009097812 */ /* 0x000fe400078ef876 */
[----:B------:R-:W-:Y:S02]  /*196e0*/  F2FP.SATFINITE.E4M3.F32.PACK_AB_MERGE_C R109, RZ, R109, RZ ;  /* 0x0000006dff6d723e */ /* 0x000fe400048070ff */
[----:B------:R-:W-:Y:S01]  /*196f0*/  LOP3.LUT R101, R101, R38, RZ, 0xfc, !PT ;  /* 0x0000002665657212 */ /* 0x000fe200078efcff */
[----:B------:R-:W-:Y:S01]  /*19700*/  IMAD.SHL.U32 R38, R87, 0x1000000, RZ ;  /* 0x0100000057267824 */ /* 0x000fe200078e00ff */
[----:B------:R-:W-:-:S02]  /*19710*/  F2FP.SATFINITE.E4M3.F32.PACK_AB_MERGE_C R91, RZ, R91, RZ ;  /* 0x0000005bff5b723e */ /* 0x000fc400048070ff */
[----:B------:R-:W-:Y:S02]  /*19720*/  F2FP.SATFINITE.E4M3.F32.PACK_AB_MERGE_C R97, RZ, R97, RZ ;  /* 0x00000061ff61723e */ /* 0x000fe400048070ff */
[----:B------:R-:W-:Y:S02]  /*19730*/  F2FP.SATFINITE.E4M3.F32.PACK_AB_MERGE_C R35, RZ, R35, RZ ;  /* 0x00000023ff23723e */ /* 0x000fe400048070ff */
[----:B------:R-:W-:Y:S01]  /*19740*/  LOP3.LUT R68, R68, 0xff0000, R23, 0xf8, !PT ;  /* 0x00ff000044447812 */ /* 0x000fe200078ef817 */
[----:B------:R-:W-:Y:S01]  /*19750*/  IMAD.SHL.U32 R23, R90, 0x1000000, RZ ;  /* 0x010000005a177824 */ /* 0x000fe200078e00ff */
[----:B------:R-:W-:Y:S01]  /*19760*/  F2FP.SATFINITE.E4M3.F32.PACK_AB_MERGE_C R39, RZ, R39, RZ ;  /* 0x00000027ff27723e */ /* 0x000fe200048070ff */
[----:B------:R-:W-:Y:S01]  /*19770*/  IMAD.U32 R98, R98, 0x10000, RZ ;  /* 0x0001000062627824 */ /* 0x000fe200078e00ff */
[----:B------:R-:W-:Y:S01]  /*19780*/  LOP3.LUT R32, R32, 0xff, RZ, 0xc0, !PT ;  /* 0x000000ff20207812 */ /* 0x000fe200078ec0ff */
[----:B------:R-:W-:Y:S01]  /*19790*/  IMAD.SHL.U32 R83, R83, 0x1000000, RZ ;  /* 0x0100000053537824 */ /* 0x000fe200078e00ff */
[----:B------:R-:W-:Y:S01]  /*197a0*/  LOP3.LUT R33, R33, 0xffff, RZ, 0xc0, !PT ;  /* 0x0000ffff21217812 */ /* 0x000fe200078ec0ff */
[----:B------:R-:W-:Y:S01]  /*197b0*/  IMAD.SHL.U32 R82, R82, 0x1000000, RZ ;  /* 0x0100000052527824 */ /* 0x000fe200078e00ff */
[----:B------:R-:W-:-:S02]  /*197c0*/  F2FP.SATFINITE.E4M3.F32.PACK_AB_MERGE_C R48, RZ, R48, RZ ;  /* 0x00000030ff30723e */ /* 0x000fc400048070ff */
[----:B------:R-:W-:Y:S02]  /*197d0*/  F2FP.SATFINITE.E4M3.F32.PACK_AB_MERGE_C R49, RZ, R49, RZ ;  /* 0x00000031ff31723e */ /* 0x000fe400048070ff */
[----:B------:R-:W-:Y:S02]  /*197e0*/  F2FP.SATFINITE.E4M3.F32.PACK_AB_MERGE_C R52, RZ, R52, RZ ;  /* 0x00000034ff34723e */ /* 0x000fe400048070ff */
[----:B------:R-:W-:Y:S02]  /*197f0*/  F2FP.SATFINITE.E4M3.F32.PACK_AB_MERGE_C R53, RZ, R53, RZ ;  /* 0x00000035ff35723e */ /* 0x000fe400048070ff */
[----:B------:R-:W-:Y:S02]  /*19800*/  LOP3.LUT R11, R11, 0xff0000, R116, 0xf8, !PT ;  /* 0x00ff00000b0b7812 */ /* 0x000fe400078ef874 */
[----:B------:R-:W-:Y:S02]  /*19810*/  F2FP.SATFINITE.E4M3.F32.PACK_AB_MERGE_C R107, RZ, R107, RZ ;  /* 0x0000006bff6b723e */ /* 0x000fe400048070ff */
[----:B------:R-:W-:Y:S01]  /*19820*/  LOP3.LUT R72, R72, 0xff0000, R25, 0xf8, !PT ;  /* 0x00ff000048487812 */ /* 0x000fe200078ef819 */
[----:B------:R-:W-:Y:S01]  /*19830*/  IMAD.SHL.U32 R25, R30, 0x1000000, RZ ;  /* 0x010000001e197824 */ /* 0x000fe200078e00ff */
[----:B------:R-:W-:-:S02]  /*19840*/  LOP3.LUT R103, R103, 0xffff, RZ, 0xc0, !PT ;  /* 0x0000ffff67677812 */ /* 0x000fc400078ec0ff */
[----:B------:R-:W-:Y:S02]  /*19850*/  F2FP.SATFINITE.E4M3.F32.PACK_AB_MERGE_C R95, RZ, R95, RZ ;  /* 0x0000005fff5f723e */ /* 0x000fe400048070ff */
[----:B------:R-:W-:Y:S01]  /*19860*/  F2FP.SATFINITE.E4M3.F32.PACK_AB_MERGE_C R99, RZ, R99, RZ ;  /* 0x00000063ff63723e */ /* 0x000fe200048070ff */
[----:B------:R-:W-:Y:S01]  /*19870*/  FADD R18, R18, R19 ;  /* 0x0000001312127221 */ /* 0x000fe20000000000 */
[----:B------:R-:W-:Y:S02]  /*19880*/  LOP3.LUT R76, R76, 0xff, RZ, 0xc0, !PT ;  /* 0x000000ff4c4c7812 */ /* 0x000fe400078ec0ff */
[----:B------:R-:W-:Y:S02]  /*19890*/  LOP3.LUT R77, R77, 0xffff, RZ, 0xc0, !PT ;  /* 0x0000ffff4d4d7812 */ /* 0x000fe400078ec0ff */
[----:B------:R-:W-:Y:S02]  /*198a0*/  LOP3.LUT R24, R24, 0xff0000, R111, 0xf8, !PT ;  /* 0x00ff000018187812 */ /* 0x000fe400078ef86f */
[----:B------:R-:W-:-:S02]  /*198b0*/  F2FP.SATFINITE.E4M3.F32.PACK_AB_MERGE_C R62, RZ, R62, RZ ;  /* 0x0000003eff3e723e */ /* 0x000fc400048070ff */
[----:B------:R-:W-:Y:S02]  /*198c0*/  F2FP.SATFINITE.E4M3.F32.PACK_AB_MERGE_C R55, RZ, R55, RZ ;  /* 0x00000037ff37723e */ /* 0x000fe400048070ff */
[----:B------:R-:W-:Y:S01]  /*198d0*/  F2FP.SATFINITE.E4M3.F32.PACK_AB_MERGE_C R43, RZ, R43, RZ ;  /* 0x0000002bff2b723e */ /* 0x000fe200048070ff */
[----:B------:R-:W-:Y:S01]  /*198e0*/  IMAD.U32 R109, R109, 0x10000, RZ ;  /* 0x000100006d6d7824 */ /* 0x000fe200078e00ff */
[----:B------:R-:W-:Y:S01]  /*198f0*/  LOP3.LUT R40, R40, 0xff, RZ, 0xc0, !PT ;  /* 0x000000ff28287812 */ /* 0x000fe200078ec0ff */
[----:B------:R-:W-:Y:S01]  /*19900*/  FMUL R232, R232, R145 ;  /* 0x00000091e8e87220 */ /* 0x000fe20000400000 */
[----:B------:R-:W-:Y:S02]  /*19910*/  LOP3.LUT R41, R41, 0xffff, RZ, 0xc0, !PT ;  /* 0x0000ffff29297812 */ /* 0x000fe400078ec0ff */
[----:B------:R-:W-:Y:S02]  /*19920*/  LOP3.LUT R10, R10, 0xff0000, R115, 0xf8, !PT ;  /* 0x00ff00000a0a7812 */ /* 0x000fe400078ef873 */
[----:B------:R-:W-:-:S02]  /*19930*/  LOP3.LUT R13, R13, 0xff0000, R114, 0xf8, !PT ;  /* 0x00ff00000d0d7812 */ /* 0x000fc400078ef872 */
[----:B------:R-:W-:Y:S02]  /*19940*/  F2FP.SATFINITE.E4M3.F32.PACK_AB_MERGE_C R105, RZ, R105, RZ ;  /* 0x00000069ff69723e */ /* 0x000fe400048070ff */
[----:B------:R-:W-:Y:S02]  /*19950*/  F2FP.SATFINITE.E4M3.F32.PACK_AB_MERGE_C R125, RZ, R125, RZ ;  /* 0x0000007dff7d723e */ /* 0x000fe400048070ff */
[----:B------:R-:W-:Y:S02]  /*19960*/  F2FP.SATFINITE.E4M3.F32.PACK_AB_MERGE_C R67, RZ, R67, RZ ;  /* 0x00000043ff43723e */ /* 0x000fe400048070ff */
[----:B------:R-:W-:Y:S02]  /*19970*/  LOP3.LUT R100, R100, R75, RZ, 0xfc, !PT ;  /* 0x0000004b64647212 */ /* 0x000fe400078efcff */
[----:B------:R-:W-:Y:S02]  /*19980*/  LOP3.LUT R9, R9, R74, RZ, 0xfc, !PT ;  /* 0x0000004a09097212 */ /* 0x000fe400078efcff */
[----:B------:R-:W-:-:S02]  /*19990*/  LOP3.LUT R91, R91, 0xffff, RZ, 0xc0, !PT ;  /* 0x0000ffff5b5b7812 */ /* 0x000fc400078ec0ff */
[----:B------:R-:W-:Y:S02]  /*199a0*/  LOP3.LUT R97, R97, 0xffff, RZ, 0xc0, !PT ;  /* 0x0000ffff61617812 */ /* 0x000fe400078ec0ff */
[----:B------:R-:W-:Y:S02]  /*199b0*/  F2FP.SATFINITE.E4M3.F32.PACK_AB_MERGE_C R96, RZ, R96, RZ ;  /* 0x00000060ff60723e */ /* 0x000fe400048070ff */
[----:B------:R-:W-:Y:S01]  /*199c0*/  F2FP.SATFINITE.E4M3.F32.PACK_AB_MERGE_C R63, RZ, R63, RZ ;  /* 0x0000003fff3f723e */ /* 0x000fe200048070ff */
[----:B------:R-:W-:Y:S01]  /*199d0*/  IMAD.U32 R35, R35, 0x10000, RZ ;  /* 0x0001000023237824 */ /* 0x000fe200078e00ff */
[----:B------:R-:W-:Y:S01]  /*199e0*/  F2FP.SATFINITE.E4M3.F32.PACK_AB_MERGE_C R122, RZ, R122, RZ ;  /* 0x0000007aff7a723e */ /* 0x000fe200048070ff */
[----:B------:R-:W-:Y:S01]  /*199f0*/  FMUL R149, R149, R145 ;  /* 0x0000009195957220 */ /* 0x000fe20000400000 */
[----:B------:R-:W-:Y:S02]  /*19a00*/  F2FP.SATFINITE.E4M3.F32.PACK_AB_MERGE_C R71, RZ, R71, RZ ;  /* 0x00000047ff47723e */ /* 0x000fe400048070ff */
[----:B------:R-:W-:-:S02]  /*19a10*/  F2FP.SATFINITE.E4M3.F32.PACK_AB_MERGE_C R66, RZ, R66, RZ ;  /* 0x00000042ff42723e */ /* 0x000fc400048070ff */
[----:B------:R-:W-:Y:S02]  /*19a20*/  F2FP.SATFINITE.E4M3.F32.PACK_AB_MERGE_C R59, RZ, R59, RZ ;  /* 0x0000003bff3b723e */ /* 0x000fe400048070ff */
[----:B------:R-:W-:Y:S02]  /*19a30*/  F2FP.SATFINITE.E4M3.F32.PACK_AB_MERGE_C R47, RZ, R47, RZ ;  /* 0x0000002fff2f723e */ /* 0x000fe400048070ff */
[----:B------:R-:W-:Y:S02]  /*19a40*/  LOP3.LUT R39, R39, 0xffff, RZ, 0xc0, !PT ;  /* 0x0000ffff27277812 */ /* 0x000fe400078ec0ff */
[----:B------:R-:W-:Y:S02]  /*19a50*/  F2FP.SATFINITE.E4M3.F32.PACK_AB_MERGE_C R34, RZ, R34, RZ ;  /* 0x00000022ff22723e */ /* 0x000fe400048070ff */
[----:B------:R-:W-:Y:S01]  /*19a60*/  F2FP.SATFINITE.E4M3.F32.PACK_AB_MERGE_C R7, RZ, R7, RZ ;  /* 0x00000007ff07723e */ /* 0x000fe200048070ff */
[----:B------:R-:W-:Y:S01]  /*19a70*/  IMAD.U32 R107, R107, 0x10000, RZ ;  /* 0x000100006b6b7824 */ /* 0x000fe200078e00ff */
[----:B------:R-:W-:Y:S01]  /*19a80*/  PRMT R32, R33, 0x7604, R32 ;  /* 0x0000760421207816 */ /* 0x000fe20000000020 */
[----:B------:R-:W-:Y:S01]  /*19a90*/  FMUL R148, R148, R145 ;  /* 0x0000009194947220 */ /* 0x000fe20000400000 */
[----:B------:R-:W-:-:S02]  /*19aa0*/  LOP3.LUT R48, R48, 0xff, RZ, 0xc0, !PT ;  /* 0x000000ff30307812 */ /* 0x000fc400078ec0ff */
[----:B------:R-:W-:Y:S02]  /*19ab0*/  LOP3.LUT R49, R49, 0xffff, RZ, 0xc0, !PT ;  /* 0x0000ffff31317812 */ /* 0x000fe400078ec0ff */
[----:B------:R-:W-:Y:S02]  /*19ac0*/  LOP3.LUT R52, R52, 0xff, RZ, 0xc0, !PT ;  /* 0x000000ff34347812 */ /* 0x000fe400078ec0ff */
[----:B------:R-:W-:Y:S02]  /*19ad0*/  LOP3.LUT R53, R53, 0xffff, RZ, 0xc0, !PT ;  /* 0x0000ffff35357812 */ /* 0x000fe400078ec0ff */
[----:B------:R-:W-:Y:S01]  /*19ae0*/  LOP3.LUT R141, R141, 0xff0000, R20, 0xf8, !PT ;  /* 0x00ff00008d8d7812 */ /* 0x000fe200078ef814 */
[----:B------:R-:W-:Y:S01]  /*19af0*/  IMAD.SHL.U32 R20, R103, 0x1000000, RZ ;  /* 0x0100000067147824 */ /* 0x000fe200078e00ff */
[----:B------:R-:W-:Y:S02]  /*19b00*/  LOP3.LUT R11, R11, R38, RZ, 0xfc, !PT ;  /* 0x000000260b0b7212 */ /* 0x000fe400078efcff */
[----:B------:R-:W-:-:S02]  /*19b10*/  LOP3.LUT R95, R95, 0xffff, RZ, 0xc0, !PT ;  /* 0x0000ffff5f5f7812 */ /* 0x000fc400078ec0ff */
[----:B------:R-:W-:Y:S02]  /*19b20*/  LOP3.LUT R99, R99, 0xffff, RZ, 0xc0, !PT ;  /* 0x0000ffff63637812 */ /* 0x000fe400078ec0ff */
[----:B------:R-:W-:Y:S01]  /*19b30*/  F2FP.SATFINITE.E4M3.F32.PACK_AB_MERGE_C R51, RZ, R51, RZ ;  /* 0x00000033ff33723e */ /* 0x000fe200048070ff */
[----:B------:R-:W-:Y:S01]  /*19b40*/  IMAD.U32 R62, R62, 0x10000, RZ ;  /* 0x000100003e3e7824 */ /* 0x000fe200078e00ff */
[----:B------:R-:W-:Y:S02]  /*19b50*/  PRMT R76, R77, 0x7604, R76 ;  /* 0x000076044d4c7816 */ /* 0x000fe4000000004c */
[----:B------:R-:W-:Y:S02]  /*19b60*/  LOP3.LUT R24, R24, R23, RZ, 0xfc, !PT ;  /* 0x0000001718187212 */ /* 0x000fe400078efcff */
[----:B------:R-:W-:Y:S02]  /*19b70*/  LOP3.LUT R55, R55, 0xffff, RZ, 0xc0, !PT ;  /* 0x0000ffff37377812 */ /* 0x000fe400078ec0ff */
[----:B------:R-:W-:Y:S01]  /*19b80*/  LOP3.LUT R43, R43, 0xffff, RZ, 0xc0, !PT ;  /* 0x0000ffff2b2b7812 */ /* 0x000fe200078ec0ff */
[----:B------:R-:W-:Y:S01]  /*19b90*/  IMAD.U32 R105, R105, 0x10000, RZ ;  /* 0x0001000069697824 */ /* 0x000fe200078e00ff */
[----:B------:R-:W-:Y:S01]  /*19ba0*/  PRMT R40, R41, 0x7604, R40 ;  /* 0x0000760429287816 */ /* 0x000fe20000000028 */
[----:B------:R-:W-:Y:S01]  /*19bb0*/  IMAD.U32 R125, R125, 0x10000, RZ ;  /* 0x000100007d7d7824 */ /* 0x000fe200078e00ff */
[----:B------:R-:W-:Y:S01]  /*19bc0*/  LOP3.LUT R139, R139, 0xff0000, R98, 0xf8, !PT ;  /* 0x00ff00008b8b7812 */ /* 0x000fe200078ef862 */
[----:B------:R-:W-:Y:S01]  /*19bd0*/  IMAD.SHL.U32 R91, R91, 0x1000000, RZ ;  /* 0x010000005b5b7824 */ /* 0x000fe200078e00ff */
[----:B------:R-:W-:-:S02]  /*19be0*/  LOP3.LUT R67, R67, 0xffff, RZ, 0xc0, !PT ;  /* 0x0000ffff43437812 */ /* 0x000fc400078ec0ff */
[----:B------:R-:W-:Y:S02]  /*19bf0*/  LOP3.LUT R10, R10, R83, RZ, 0xfc, !PT ;  /* 0x000000530a0a7212 */ /* 0x000fe400078efcff */
[----:B------:R-:W-:Y:S02]  /*19c00*/  LOP3.LUT R13, R13, R82, RZ, 0xfc, !PT ;  /* 0x000000520d0d7212 */ /* 0x000fe400078efcff */
[----:B------:R-:W-:Y:S01]  /*19c10*/  LOP3.LUT R23, R28, R25, RZ, 0xfc, !PT ;  /* 0x000000191c177212 */ /* 0x000fe200078efcff */
[----:B------:R-:W-:Y:S01]  /*19c20*/  IMAD.SHL.U32 R25, R97, 0x1000000, RZ ;  /* 0x0100000061197824 */ /* 0x000fe200078e00ff */
[----:B------:R-:W-:Y:S02]  /*19c30*/  LOP3.LUT R96, R96, 0xffff, RZ, 0xc0, !PT ;  /* 0x0000ffff60607812 */ /* 0x000fe400078ec0ff */
[----:B------:R-:W-:Y:S02]  /*19c40*/  LOP3.LUT R63, R63, 0xffff, RZ, 0xc0, !PT ;  /* 0x0000ffff3f3f7812 */ /* 0x000fe400078ec0ff */
[----:B------:R-:W-:Y:S01]  /*19c50*/  SEL R33, R9, R100, P1 ;  /* 0x0000006409217207 */ /* 0x000fe20000800000 */
[----:B------:R-:W-:Y:S01]  /*19c60*/  IMAD.U32 R122, R122, 0x10000, RZ ;  /* 0x000100007a7a7824 */ /* 0x000fe200078e00ff */
[----:B------:R-:W-:Y:S01]  /*19c70*/  LOP3.LUT R71, R71, 0xffff, RZ, 0xc0, !PT ;  /* 0x0000ffff47477812 */ /* 0x000fe200078ec0ff */
[----:B------:R-:W-:Y:S01]  /*19c80*/  IMAD.SHL.U32 R39, R39, 0x1000000, RZ ;  /* 0x0100000027277824 */ /* 0x000fe200078e00ff */
[----:B------:R-:W-:Y:S01]  /*19c90*/  LOP3.LUT R66, R66, 0xffff, RZ, 0xc0, !PT ;  /* 0x0000ffff42427812 */ /* 0x000fe200078ec0ff */
[----:B------:R1:W-:Y:S01]  /*19ca0*/  STL [R1+0x2c], R232 ;  /* 0x00002ce801007387 */ /* 0x0003e20000100800 */
[----:B------:R-:W-:-:S02]  /*19cb0*/  LOP3.LUT R59, R59, 0xffff, RZ, 0xc0, !PT ;  /* 0x0000ffff3b3b7812 */ /* 0x000fc400078ec0ff */
[----:B------:R-:W-:Y:S02]  /*19cc0*/  LOP3.LUT R47, R47, 0xffff, RZ, 0xc0, !PT ;  /* 0x0000ffff2f2f7812 */ /* 0x000fe400078ec0ff */
[----:B------:R-:W-:Y:S02]  /*19cd0*/  LOP3.LUT R34, R34, 0xffff, RZ, 0xc0, !PT ;  /* 0x0000ffff22227812 */ /* 0x000fe400078ec0ff */
[----:B------:R-:W-:Y:S02]  /*19ce0*/  LOP3.LUT R7, R7, 0xffff, RZ, 0xc0, !PT ;  /* 0x0000ffff07077812 */ /* 0x000fe400078ec0ff */
[----:B------:R-:W-:Y:S01]  /*19cf0*/  SEL R100, R100, R9, P1 ;  /* 0x0000000964647207 */ /* 0x000fe20000800000 */
[----:B------:R-:W-:Y:S01]  /*19d00*/  IMAD.SHL.U32 R95, R95, 0x1000000, RZ ;  /* 0x010000005f5f7824 */ /* 0x000fe200078e00ff */
[----:B------:R-:W-:Y:S01]  /*19d10*/  PRMT R48, R49, 0x7604, R48 ;  /* 0x0000760431307816 */ /* 0x000fe20000000030 */
[----:B------:R-:W-:Y:S01]  /*19d20*/  IMAD.SHL.U32 R29, R99, 0x1000000, RZ ;  /* 0x01000000631d7824 */ /* 0x000fe200078e00ff */
[----:B------:R-:W-:Y:S01]  /*19d30*/  PRMT R52, R53, 0x7604, R52 ;  /* 0x0000760435347816 */ /* 0x000fe20000000034 */
[----:B------:R1:W-:Y:S01]  /*19d40*/  STL [R1+0x38], R149 ;  /* 0x0000389501007387 */ /* 0x0003e20000100800 */
[----:B------:R-:W-:-:S02]  /*19d50*/  LOP3.LUT R32, R32, 0xff0000, R109, 0xf8, !PT ;  /* 0x00ff000020207812 */ /* 0x000fc400078ef86d */
[----:B------:R-:W-:Y:S02]  /*19d60*/  LOP3.LUT R51, R51, 0xffff, RZ, 0xc0, !PT ;  /* 0x0000ffff33337812 */ /* 0x000fe400078ec0ff */
[----:B------:R-:W-:Y:S01]  /*19d70*/  SEL R9, R11, R8, P1 ;  /* 0x000000080b097207 */ /* 0x000fe20000800000 */
[----:B------:R-:W-:Y:S01]  /*19d80*/  IMAD.SHL.U32 R22, R55, 0x1000000, RZ ;  /* 0x0100000037167824 */ /* 0x000fe200078e00ff */
[----:B------:R-:W-:Y:S01]  /*19d90*/  LOP3.LUT R76, R76, 0xff0000, R35, 0xf8, !PT ;  /* 0x00ff00004c4c7812 */ /* 0x000fe200078ef823 */
[----:B------:R-:W-:Y:S01]  /*19da0*/  IMAD.SHL.U32 R43, R43, 0x1000000, RZ ;  /* 0x010000002b2b7824 */ /* 0x000fe200078e00ff */
[----:B------:R-:W-:Y:S01]  /*19db0*/  SEL R8, R8, R11, P1 ;  /* 0x0000000b08087207 */ /* 0x000fe20000800000 */
[----:B------:R1:W-:Y:S01]  /*19dc0*/  STL [R1+0x3c], R148 ;  /* 0x00003c9401007387 */ /* 0x0003e20000100800 */
[----:B--2---:R-:W-:-:S01]  /*19dd0*/  FFMA R26, R145, R26, R18 ;  /* 0x0000001a911a7223 */ /* 0x004fc20000000012 */
[----:B------:R-:W-:Y:S01]  /*19de0*/  LOP3.LUT R40, R40, 0xff0000, R107, 0xf8, !PT ;  /* 0x00ff000028287812 */ /* 0x000fe200078ef86b */
[----:B------:R-:W-:Y:S01]  /*19df0*/  IMAD.SHL.U32 R27, R96, 0x1000000, RZ ;  /* 0x01000000601b7824 */ /* 0x000fe200078e00ff */
[----:B------:R-:W-:Y:S01]  /*19e00*/  LOP3.LUT R139, R139, R20, RZ, 0xfc, !PT ;  /* 0x000000148b8b7212 */ /* 0x000fe200078efcff */
[----:B------:R-:W-:Y:S01]  /*19e10*/  IMAD.SHL.U32 R20, R67, 0x1000000, RZ ;  /* 0x0100000043147824 */ /* 0x000fe200078e00ff */
[----:B------:R-:W-:Y:S01]  /*19e20*/  SEL R11, R13, R10, P1 ;  /* 0x0000000a0d0b7207 */ /* 0x000fe20000800000 */
[----:B------:R-:W-:Y:S01]  /*19e30*/  IMAD.SHL.U32 R63, R63, 0x1000000, RZ ;  /* 0x010000003f3f7824 */ /* 0x000fe200078e00ff */
[----:B------:R-:W-:Y:S01]  /*19e40*/  LOP3.LUT R17, R17, 0xff0000, R62, 0xf8, !PT ;  /* 0x00ff000011117812 */ /* 0x000fe200078ef83e */
[----:B------:R1:W-:Y:S01]  /*19e50*/  STL [R1+0x98], R26 ;  /* 0x0000981a01007387 */ /* 0x0003e20000100800 */
[----:B------:R-:W-:Y:S01]  /*19e60*/  SEL R10, R10, R13, P1 ;  /* 0x0000000d0a0a7207 */ /* 0x000fe20000800000 */
[----:B------:R-:W-:Y:S01]  /*19e70*/  IMAD.SHL.U32 R71, R71, 0x1000000, RZ ;  /* 0x0100000047477824 */ /* 0x000fe200078e00ff */
[----:B------:R-:W-:Y:S01]  /*19e80*/  LOP3.LUT R48, R48, 0xff0000, R105, 0xf8, !PT ;  /* 0x00ff000030307812 */ /* 0x000fe200078ef869 */
[----:B------:R-:W-:Y:S01]  /*19e90*/  IMAD.SHL.U32 R66, R66, 0x1000000, RZ ;  /* 0x0100000042427824 */ /* 0x000fe200078e00ff */
[----:B------:R-:W-:Y:S01]  /*19ea0*/  LOP3.LUT R52, R52, 0xff0000, R125, 0xf8, !PT ;  /* 0x00ff000034347812 */ /* 0x000fe200078ef87d */
[----:B------:R-:W-:Y:S01]  /*19eb0*/  IMAD.SHL.U32 R59, R59, 0x1000000, RZ ;  /* 0x010000003b3b7824 */ /* 0x000fe200078e00ff */
[----:B------:R-:W-:Y:S01]  /*19ec0*/  LOP3.LUT R32, R32, R91, RZ, 0xfc, !PT ;  /* 0x0000005b20207212 */ /* 0x000fe200078efcff */
[----:B------:R-:W-:Y:S01]  /*19ed0*/  IMAD.SHL.U32 R47, R47, 0x1000000, RZ ;  /* 0x010000002f2f7824 */ /* 0x000fe200078e00ff */
[----:B------:R-:W-:Y:S01]  /*19ee0*/  LOP3.LUT R25, R36, R25, RZ, 0xfc, !PT ;  /* 0x0000001924197212 */ /* 0x000fe200078efcff */
[----:B------:R-:W-:Y:S01]  /*19ef0*/  IMAD.SHL.U32 R34, R34, 0x1000000, RZ ;  /* 0x0100000022227824 */ /* 0x000fe200078e00ff */
[----:B------:R-:W-:Y:S01]  /*19f00*/  SEL R13, R21, R12, P1 ;  /* 0x0000000c150d7207 */ /* 0x000fe20000800000 */
[----:B------:R-:W-:Y:S01]  /*19f10*/  IMAD.SHL.U32 R7, R7, 0x1000000, RZ ;  /* 0x0100000007077824 */ /* 0x000fe200078e00ff */
[----:B------:R-:W-:Y:S01]  /*19f20*/  LOP3.LUT R137, R137, 0xff0000, R122, 0xf8, !PT ;  /* 0x00ff000089897812 */ /* 0x000fe200078ef87a */
[----:B------:R-:W-:Y:S01]  /*19f30*/  IMAD.SHL.U32 R51, R51, 0x1000000, RZ ;  /* 0x0100000033337824 */ /* 0x000fe200078e00ff */
[----:B------:R-:W-:-:S02]  /*19f40*/  LOP3.LUT R39, R72, R39, RZ, 0xfc, !PT ;  /* 0x0000002748277212 */ /* 0x000fc400078efcff */
[----:B------:R-:W-:Y:S02]  /*19f50*/  LOP3.LUT R76, R76, R31, RZ, 0xfc, !PT ;  /* 0x0000001f4c4c7212 */ /* 0x000fe400078efcff */
[----:B------:R-:W-:Y:S02]  /*19f60*/  SEL R12, R12, R21, P1 ;  /* 0x000000150c0c7207 */ /* 0x000fe40000800000 */
[----:B------:R-:W-:Y:S02]  /*19f70*/  LOP3.LUT R40, R40, R95, RZ, 0xfc, !PT ;  /* 0x0000005f28287212 */ /* 0x000fe400078efcff */
[----:B------:R-:W-:Y:S02]  /*19f80*/  LOP3.LUT R29, R44, R29, RZ, 0xfc, !PT ;  /* 0x0000001d2c1d7212 */ /* 0x000fe400078efcff */
[----:B------:R-:W-:Y:S02]  /*19f90*/  SEL R21, R23, R24, P1 ;  /* 0x0000001817157207 */ /* 0x000fe40000800000 */
[----:B------:R-:W-:-:S02]  /*19fa0*/  LOP3.LUT R17, R17, R22, RZ, 0xfc, !PT ;  /* 0x0000001611117212 */ /* 0x000fc400078efcff */
[----:B------:R-:W-:Y:S02]  /*19fb0*/  LOP3.LUT R16, R16, R43, RZ, 0xfc, !PT ;  /* 0x0000002b10107212 */ /* 0x000fe400078efcff */
[----:B------:R-:W-:Y:S02]  /*19fc0*/  SEL R24, R24, R23, P1 ;  /* 0x0000001718187207 */ /* 0x000fe40000800000 */
[----:B------:R-:W-:Y:S02]  /*19fd0*/  LOP3.LUT R141, R141, R20, RZ, 0xfc, !PT ;  /* 0x000000148d8d7212 */ /* 0x000fe400078efcff */
[----:B------:R-:W-:Y:S02]  /*19fe0*/  LOP3.LUT R27, R48, R27, RZ, 0xfc, !PT ;  /* 0x0000001b301b7212 */ /* 0x000fe400078efcff */
[----:B------:R-:W-:Y:S02]  /*19ff0*/  LOP3.LUT R52, R52, R63, RZ, 0xfc, !PT ;  /* 0x0000003f34347212 */ /* 0x000fe400078efcff */
[----:B------:R-:W-:-:S02]  /*1a000*/  SEL R23, R25, R32, P1 ;  /* 0x0000002019177207 */ /* 0x000fc40000800000 */
[----:B------:R-:W-:Y:S02]  /*1a010*/  LOP3.LUT R138, R138, R71, RZ, 0xfc, !PT ;  /* 0x000000478a8a7212 */ /* 0x000fe400078efcff */
[----:B------:R-:W-:Y:S02]  /*1a020*/  LOP3.LUT R20, R137, R66, RZ, 0xfc, !PT ;  /* 0x0000004289147212 */ /* 0x000fe400078efcff */
[----:B------:R-:W-:Y:S02]  /*1a030*/  LOP3.LUT R59, R64, R59, RZ, 0xfc, !PT ;  /* 0x0000003b403b7212 */ /* 0x000fe400078efcff */
[----:B------:R-:W-:Y:S02]  /*1a040*/  LOP3.LUT R68, R68, R47, RZ, 0xfc, !PT ;  /* 0x0000002f44447212 */ /* 0x000fe400078efcff */
[----:B------:R-:W-:Y:S02]  /*1a050*/  LOP3.LUT R15, R15, R34, RZ, 0xfc, !PT ;  /* 0x000000220f0f7212 */ /* 0x000fe400078efcff */
[----:B------:R-:W-:-:S02]  /*1a060*/  LOP3.LUT R14, R14, R7, RZ, 0xfc, !PT ;  /* 0x000000070e0e7212 */ /* 0x000fc400078efcff */
[----:B------:R-:W-:Y:S02]  /*1a070*/  SEL R32, R32, R25, P1 ;  /* 0x0000001920207207 */ /* 0x000fe40000800000 */
[----:B------:R-:W-:Y:S01]  /*1a080*/  SEL R37, R76, R39, P1 ;  /* 0x000000274c257207 */ /* 0x000fe20000800000 */
[----:B------:R-:W-:Y:S01]  /*1a090*/  ULEA UR10, UR6, UR36, 0x3 ;  /* 0x00000024060a7291 */ /* 0x000fe2000f8e183f */
[----:B------:R-:W-:Y:S02]  /*1a0a0*/  LOP3.LUT R51, R56, R51, RZ, 0xfc, !PT ;  /* 0x0000003338337212 */ /* 0x000fe400078efcff */
[----:B------:R-:W-:Y:S02]  /*1a0b0*/  SEL R25, R29, R40, P1 ;  /* 0x000000281d197207 */ /* 0x000fe40000800000 */
[----:B------:R-:W-:Y:S02]  /*1a0c0*/  SEL R76, R39, R76, P1 ;  /* 0x0000004c274c7207 */ /* 0x000fe40000800000 */
[----:B------:R-:W-:-:S02]  /*1a0d0*/  SEL R40, R40, R29, P1 ;  /* 0x0000001d28287207 */ /* 0x000fc40000800000 */
[----:B------:R-:W-:Y:S02]  /*1a0e0*/  SEL R39, R16, R17, P1 ;  /* 0x0000001110277207 */ /* 0x000fe40000800000 */
[----:B------:R-:W-:Y:S02]  /*1a0f0*/  SEL R29, R52, R27, P1 ;  /* 0x0000001b341d7207 */ /* 0x000fe40000800000 */
[----:B------:R-:W-:Y:S02]  /*1a100*/  SEL R16, R17, R16, P1 ;  /* 0x0000001011107207 */ /* 0x000fe40000800000 */
        /* <DEDUP_REMOVED lines=13> */
[----:B------:R-:W-:Y:S01]  /*1a1e0*/  SHF.L.U32 R22, R136, 0x1f, RZ ;  /* 0x0000001f88167819 */ /* 0x000fe200000006ff */
[----:B------:R1:W2:Y:S03]  /*1a1f0*/  SHFL.IDX PT, R7, R7, R6, 0x1c1f ;  /* 0x001c1f0607077589 */ /* 0x0002a600000e0000 */
[----:B------:R1:W3:Y:S01]  /*1a200*/  SYNCS.PHASECHK.TRANS64.TRYWAIT P3, [UR10+0x4d000], R22 ;  /* 0x04d00016ff0075a7 */ /* 0x0002e2000806014a */
[----:B------:R1:W4:Y:S01]  /*1a210*/  SHFL.IDX PT, R138, R138, R5, 0x1c1f ;  /* 0x001c1f058a8a7589 */ /* 0x00032200000e0000 */
[----:B------:R-:W-:-:S03]  /*1a220*/  FMUL R218, R218, R145 ;  /* 0x00000091dada7220 */ /* 0x000fc60000400000 */
[----:B------:R1:W1:Y:S01]  /*1a230*/  SHFL.IDX PT, R19, R19, R6, 0x1c1f ;  /* 0x001c1f0613137589 */ /* 0x00026200000e0000 */
        /* <DEDUP_REMOVED lines=68> */
[----:B--234-:R-:W-:Y:S06]  /*1a680*/  @!P0 BRA `(.L_x_39) ;  /* 0x0000000000048947 */ /* 0x01cfec0003800000 */
[----:B------:R-:W-:Y:S01]  /*1a690*/  BPT.TRAP 0x1 ;  /* 0x000000040000795c */ /* 0x000fe20000300000 */
.L_x_39:
[----:B------:R-:W-:Y:S05]  /*1a6a0*/  @P3 BRA `(.L_x_40) ;  /* 0x0000000000083947 */ /* 0x000fea0003800000 */
[----:B------:R-:W2:Y:S02]  /*1a6b0*/  SYNCS.PHASECHK.TRANS64.TRYWAIT P3, [UR10+0x4d000], R22 ;  /* 0x04d00016ff0075a7 */ /* 0x000ea4000806014a */
[----:B--2---:R-:W-:Y:S05]  /*1a6c0*/  @!P3 BRA `(.L_x_41) ;  /* 0x0000006000a4b947 */ /* 0x004fea0003800000 */
.L_x_40:
[----:B------:R-:W1:Y:S04]  /*1a6d0*/  LDL R34, [R1+0xa4] ;  /* 0x0000a40001227983 */ /* 0x000e680000100800 */
[----:B------:R-:W2:Y:S04]  /*1a6e0*/  LDL R18, [R1+0xa0] ;  /* 0x0000a00001127983 */ /* 0x000ea80000100800 */
[----:B------:R-:W3:Y:S04]  /*1a6f0*/  LDL.LU.64 R108, [R1+0x40] ;  /* 0x00004000016c7983 */ /* 0x000ee80000300a00 */
[----:B------:R-:W3:Y:S04]  /*1a700*/  LDL.LU.64 R110, [R1+0x48] ;  /* 0x00004800016e7983 */ /* 0x000ee80000300a00 */
[----:B------:R-:W3:Y:S04]  /*1a710*/  LDL.LU.64 R112, [R1+0x50] ;  /* 0x0000500001707983 */ /* 0x000ee80000300a00 */
[----:B------:R-:W3:Y:S04]  /*1a720*/  LDL.LU.64 R114, [R1+0x58] ;  /* 0x0000580001727983 */ /* 0x000ee80000300a00 */
[----:B------:R-:W3:Y:S04]  /*1a730*/  LDL.LU.64 R116, [R1+0x60] ;  /* 0x0000600001747983 */ /* 0x000ee80000300a00 */
[----:B------:R-:W3:Y:S04]  /*1a740*/  LDL.LU.64 R118, [R1+0x68] ;  /* 0x0000680001767983 */ /* 0x000ee80000300a00 */
[----:B------:R-:W3:Y:S04]  /*1a750*/  LDL.LU.64 R120, [R1+0x70] ;  /* 0x0000700001787983 */ /* 0x000ee80000300a00 */
[----:B------:R-:W3:Y:S04]  /*1a760*/  LDL.LU.64 R122, [R1+0x78] ;  /* 0x00007800017a7983 */ /* 0x000ee80000300a00 */
[----:B------:R-:W4:Y:S04]  /*1a770*/  LDL.LU.64 R80, [R1] ;  /* 0x0000000001507983 */ /* 0x000f280000300a00 */
[----:B------:R-:W4:Y:S04]  /*1a780*/  LDL.LU.64 R82, [R1+0x8] ;  /* 0x0000080001527983 */ /* 0x000f280000300a00 */
[----:B------:R-:W4:Y:S04]  /*1a790*/  LDL.LU.64 R84, [R1+0x10] ;  /* 0x0000100001547983 */ /* 0x000f280000300a00 */
[----:B------:R-:W4:Y:S04]  /*1a7a0*/  LDL.LU.64 R86, [R1+0x18] ;  /* 0x0000180001567983 */ /* 0x000f280000300a00 */
[----:B------:R-:W4:Y:S04]  /*1a7b0*/  LDL.LU.64 R88, [R1+0x20] ;  /* 0x0000200001587983 */ /* 0x000f280000300a00 */
[----:B------:R-:W4:Y:S04]  /*1a7c0*/  LDL.LU.64 R90, [R1+0x28] ;  /* 0x00002800015a7983 */ /* 0x000f280000300a00 */
[----:B------:R-:W4:Y:S04]  /*1a7d0*/  LDL.LU.64 R92, [R1+0x30] ;  /* 0x00003000015c7983 */ /* 0x000f280000300a00 */
[----:B------:R-:W4:Y:S01]  /*1a7e0*/  LDL.LU.64 R94, [R1+0x38] ;  /* 0x00003800015e7983 */ /* 0x000f220000300a00 */
        /* <DEDUP_REMOVED lines=10> */
[-C--:B-1----:R-:W-:Y:S02]  /*1a890*/  PRMT R24, R7, R34.reuse, R138 ;  /* 0x0000002207187216 */ /* 0x082fe4000000008a */
[----:B------:R-:W-:-:S02]  /*1a8a0*/  PRMT R26, R19, R34, R20 ;  /* 0x00000022131a7216 */ /* 0x000fc40000000014 */
[-C--:B--2---:R-:W-:Y:S02]  /*1a8b0*/  PRMT R25, R7, R18.reuse, R138 ;  /* 0x0000001207197216 */ /* 0x084fe4000000008a */
[----:B------:R-:W-:-:S04]  /*1a8c0*/  PRMT R27, R19, R18, R20 ;  /* 0x00000012131b7216 */ /* 0x000fc80000000014 */
[----:B---3--:R-:W-:-:S06]  /*1a8d0*/  WARPGROUP.ARRIVE ;  /* 0x00000000000079c5 */ /* 0x008fcc0000000000 */
[----:B------:R-:W-:Y:S01]  /*1a8e0*/  QGMMA.64x32x32.F32.E4M3.E4M3 R108, R24, gdesc[UR8], R108, gsb0 ;  /* 0x00600008186c7df3 */ /* 0x000fe2000800086c */
[----:B------:R-:W-:Y:S02]  /*1a8f0*/  UMOV UR11, 0x40000040 ;  /* 0x40000040000b7882 */ /* 0x000fe40000000000 */
[----:B------:R-:W-:Y:S02]  /*1a900*/  WARPGROUP.DEPBAR.LE gsb0, 0x0 ;  /* 0x00008000000079c5 */ /* 0x000fe40000010000 */
[----:B----4-:R-:W-:-:S06]  /*1a910*/  WARPGROUP.ARRIVE ;  /* 0x00000000000079c5 */ /* 0x010fcc0000000000 */
        /* <DEDUP_REMOVED lines=29> */
[C-C-:B------:R-:W-:Y:S02]  /*1aaf0*/  PRMT R24, R31.reuse, R34, R104.reuse ;  /* 0x000000221f187216 */ /* 0x140fe40000000068 */
[----:B------:R-:W-:Y:S02]  /*1ab00*/  PRMT R25, R31, R18, R104 ;  /* 0x000000121f197216 */ /* 0x000fe40000000068 */
[C-C-:B------:R-:W-:Y:S02]  /*1ab10*/  PRMT R26, R33.reuse, R34, R100.reuse ;  /* 0x00000022211a7216 */ /* 0x140fe40000000064 */
[----:B------:R-:W-:-:S04]  /*1ab20*/  PRMT R27, R33, R18, R100 ;  /* 0x00000012211b7216 */ /* 0x000fc80000000064 */
        /* <DEDUP_REMOVED lines=276> */
[----:B-1----:R-:W-:Y:S05]  /*1bc70*/  @!P0 BRA `(.L_x_42) ;  /* 0x0000000000048947 */ /* 0x002fea0003800000 */
[----:B------:R-:W-:Y:S01]  /*1bc80*/  BPT.TRAP 0x1 ;  /* 0x000000040000795c */ /* 0x000fe20000300000 */
.L_x_42:
[----:B------:R-:W-:-:S04]  /*1bc90*/  ULEA UR10, UR5, UR36, 0x3 ;  /* 0x00000024050a7291 */ /* 0x000fc8000f8e183f */
[----:B------:R-:W-:-:S04]  /*1bca0*/  UIADD3 UR10, UR10, 0x4d028, URZ ;  /* 0x0004d0280a0a7890 */ /* 0x000fc8000fffe03f */
[----:B------:R-:W-:-:S09]  /*1bcb0*/  UPRMT UR10, URZ, 0x654, UR10 ;  /* 0x000006543f0a7896 */ /* 0x000fd2000800000a */
[----:B------:R-:W-:Y:S01]  /*1bcc0*/  SYNCS.ARRIVE.TRANS64.RED.A1T0 RZ, [UR10], RZ ;  /* 0x000000ffffff79a7 */ /* 0x000fe2000810040a */
[----:B------:R-:W-:Y:S05]  /*1bcd0*/  @P2 BRA `(.L_x_43) ;  /* 0x0000000000042947 */ /* 0x000fea0003800000 */
[----:B------:R-:W-:Y:S01]  /*1bce0*/  BPT.TRAP 0x1 ;  /* 0x000000040000795c */ /* 0x000fe20000300000 */
.L_x_43:
[----:B------:R-:W-:-:S04]  /*1bcf0*/  UIADD3 UR5, UR5, 0x1, URZ ;  /* 0x0000000105057890 */ /* 0x000fc8000fffe03f */
[----:B------:R-:W-:-:S04]  /*1bd00*/  UISETP.NE.AND UP0, UPT, UR5, 0x5, UPT ;  /* 0x000000050500788c */ /* 0x000fc8000bf05270 */
[----:B------:R-:W-:Y:S01]  /*1bd10*/  USEL UR10, UR5, URZ, UP0 ;  /* 0x0000003f050a7287 */ /* 0x000fe20008000000 */
[----:B------:R-:W-:Y:S11]  /*1bd20*/  @!P0 BRA `(.L_x_44) ;  /* 0x0000000000048947 */ /* 0x000ff60003800000 */
[----:B------:R-:W-:Y:S01]  /*1bd30*/  BPT.TRAP 0x1 ;  /* 0x000000040000795c */ /* 0x000fe20000300000 */
.L_x_44:
[----:B------:R-:W-:-:S04]  /*1bd40*/  ULEA UR5, UR10, UR36, 0x3 ;  /* 0x000000240a057291 */ /* 0x000fc8000f8e183f */
[----:B------:R-:W-:-:S04]  /*1bd50*/  UIADD3 UR5, UR5, 0x4d028, URZ ;  /* 0x0004d02805057890 */ /* 0x000fc8000fffe03f */
[----:B------:R-:W-:-:S09]  /*1bd60*/  UPRMT UR5, URZ, 0x654, UR5 ;  /* 0x000006543f057896 */ /* 0x000fd20008000005 */
[----:B------:R-:W-:Y:S01]  /*1bd70*/  SYNCS.ARRIVE.TRANS64.RED.A1T0 RZ, [UR5], RZ ;  /* 0x000000ffffff79a7 */ /* 0x000fe20008100405 */
[----:B------:R-:W-:Y:S05]  /*1bd80*/  @P2 BRA `(.L_x_45) ;  /* 0x0000000000042947 */ /* 0x000fea0003800000 */
[----:B------:R-:W-:Y:S01]  /*1bd90*/  BPT.TRAP 0x1 ;  /* 0x000000040000795c */ /* 0x000fe20000300000 */
.L_x_45:
[----:B------:R-:W2:Y:S04]  /*1bda0*/  LDL.LU R7, [R1+0x90] ;  /* 0x0000900001077983 */ /* 0x000ea80000300800 */
[----:B------:R-:W3:Y:S01]  /*1bdb0*/  LDL.LU R8, [R1+0x94] ;  /* 0x0000940001087983 */ /* 0x000ee20000300800 */
[----:B------:R-:W-:Y:S01]  /*1bdc0*/  UIADD3 UR6, UR6, 0x1, URZ ;  /* 0x0000000106067890 */ /* 0x000fe2000fffe03f */
[----:B------:R-:W-:Y:S01]  /*1bdd0*/  VIADD R2, R2, 0x100 ;  /* 0x0000010002027836 */ /* 0x000fe20000000000 */
[----:B------:R-:W-:Y:S01]  /*1bde0*/  UIADD3 UR5, UR10, 0x1, URZ ;  /* 0x000000010a057890 */ /* 0x000fe2000fffe03f */
[----:B------:R-:W-:Y:S01]  /*1bdf0*/  STL [R1+0x8c], R0 ;  /* 0x00008c0001007387 */ /* 0x000fe20000100800 */
[----:B------:R-:W-:Y:S02]  /*1be00*/  UISETP.NE.AND UP1, UPT, UR6, 0x5, UPT ;  /* 0x000000050600788c */ /* 0x000fe4000bf25270 */
[----:B------:R-:W-:Y:S01]  /*1be10*/  UISETP.NE.AND UP0, UPT, UR5, 0x5, UPT ;  /* 0x000000050500788c */ /* 0x000fe2000bf05270 */
[----:B------:R-:W4:Y:S01]  /*1be20*/  LDL R9, [R1+0x84] ;  /* 0x0000840001097983 */ /* 0x000f220000100800 */
[----:B------:R-:W-:-:S02]  /*1be30*/  USEL UR10, URZ, 0x1, UP1 ;  /* 0x000000013f0a7887 */ /* 0x000fc40008800000 */
[----:B------:R-:W-:Y:S02]  /*1be40*/  USEL UR5, UR5, URZ, UP0 ;  /* 0x0000003f05057287 */ /* 0x000fe40008000000 */
[----:B------:R-:W-:Y:S01]  /*1be50*/  USEL UR6, UR6, URZ, UP1 ;  /* 0x0000003f06067287 */ /* 0x000fe20008800000 */
[C---:B--2---:R-:W-:Y:S01]  /*1be60*/  ISETP.GT.AND P3, PT, R7.reuse, 0x1, PT ;  /* 0x000000010700780c */ /* 0x044fe20003f64270 */
[----:B------:R-:W-:-:S05]  /*1be70*/  VIADD R7, R7, 0xffffffff ;  /* 0xffffffff07077836 */ /* 0x000fca0000000000 */
[----:B------:R3:W-:Y:S04]  /*1be80*/  STL [R1+0x90], R7 ;  /* 0x0000900701007387 */ /* 0x0007e80000100800 */
[----:B----4-:R4:W-:Y:S01]  /*1be90*/  STL [R1+0x88], R9 ;  /* 0x0000880901007387 */ /* 0x0109e20000100800 */
[----:B---3--:R-:W-:Y:S02]  /*1bea0*/  LOP3.LUT R7, R8, UR10, RZ, 0x3c, !PT ;  /* 0x0000000a08077c12 */ /* 0x008fe4000f8e3cff */
[----:B------:R-:W-:Y:S05]  /*1beb0*/  @P3 BRA `(.L_x_46) ;  /* 0xffffff5400d43947 */ /* 0x000fea000383ffff */
.L_x_35:
[----:B------:R-:W3:Y:S04]  /*1bec0*/  LDL.LU R10, [R1+0x9c] ;  /* 0x00009c00010a7983 */ /* 0x000ee80000300800 */
[----:B------:R-:W5:Y:S01]  /*1bed0*/  LDL.LU R8, [R1+0x98] ;  /* 0x0000980001087983 */ /* 0x000f620000300800 */
[----:B------:R-:W-:Y:S01]  /*1bee0*/  BSSY B0, `(.L_x_47) ;  /* 0x0000026000007945 */ /* 0x000fe20003800000 */
[----:B------:R-:W-:Y:S02]  /*1bef0*/  IMAD.MOV.U32 R4, RZ, RZ, 0x7f800000 ;  /* 0x7f800000ff047424 */ /* 0x000fe400078e00ff */
[----:B---3--:R-:W3:Y:S04]  /*1bf00*/  SHFL.BFLY PT, R2, R10, 0x1, 0x1f ;  /* 0x0c201f000a027f89 */ /* 0x008ee800000e0000 */
[----:B-----5:R-:W5:Y:S01]  /*1bf10*/  SHFL.BFLY PT, R3, R8, 0x1, 0x1f ;  /* 0x0c201f0008037f89 */ /* 0x020f6200000e0000 */
[----:B---3--:R-:W-:Y:S01]  /*1bf20*/  FADD R2, R2, R10 ;  /* 0x0000000a02027221 */ /* 0x008fe20000000000 */
[----:B-----5:R-:W-:-:S04]  /*1bf30*/  FADD R14, R3, R8 ;  /* 0x00000008030e7221 */ /* 0x020fc80000000000 */
[----:B------:R-:W3:Y:S01]  /*1bf40*/  SHFL.BFLY PT, R5, R2, 0x2, 0x1f ;  /* 0x0c401f0002057f89 */ /* 0x000ee200000e0000 */
[----:B------:R-:W-:Y:S02]  /*1bf50*/  IMAD.MOV.U32 R8, RZ, RZ, 0x3f800000 ;  /* 0x3f800000ff087424 */ /* 0x000fe400078e00ff */
[----:B------:R-:W-:Y:S01]  /*1bf60*/  IMAD.MOV.U32 R3, RZ, RZ, 0x3f800000 ;  /* 0x3f800000ff037424 */ /* 0x000fe200078e00ff */
[----:B------:R-:W5:Y:S01]  /*1bf70*/  SHFL.BFLY PT, R15, R14, 0x2, 0x1f ;  /* 0x0c401f000e0f7f89 */ /* 0x000f6200000e0000 */
[C---:B---3--:R-:W-:Y:S01]  /*1bf80*/  FSETP.NE.AND P0, PT, R2.reuse, -R5, PT ;  /* 0x800000050200720b */ /* 0x048fe20003f05000 */
[----:B------:R-:W-:Y:S01]  /*1bf90*/  FADD R6, R2, R5 ;  /* 0x0000000502067221 */ /* 0x000fe20000000000 */
[----:B------:R-:W-:Y:S02]  /*1bfa0*/  IMAD.MOV.U32 R5, RZ, RZ, 0x7f800000 ;  /* 0x7f800000ff057424 */ /* 0x000fe400078e00ff */
[----:B-----5:R-:W-:-:S09]  /*1bfb0*/  FADD R7, R14, R15 ;  /* 0x0000000f0e077221 */ /* 0x020fd20000000000 */
[----:B------:R-:W-:Y:S05]  /*1bfc0*/  @!P0 BRA `(.L_x_48) ;  /* 0x00000000005c8947 */ /* 0x000fea0003800000 */
[----:B------:R-:W-:Y:S01]  /*1bfd0*/  VIADD R2, R6, 0x1800000 ;  /* 0x0180000006027836 */ /* 0x000fe20000000000 */
[----:B------:R-:W-:Y:S04]  /*1bfe0*/  BSSY B1, `(.L_x_49) ;  /* 0x000000d000017945 */ /* 0x000fe80003800000 */
[----:B------:R-:W-:-:S04]  /*1bff0*/  LOP3.LUT R2, R2, 0x7f800000, RZ, 0xc0, !PT ;  /* 0x7f80000002027812 */ /* 0x000fc800078ec0ff */
[----:B------:R-:W-:-:S13]  /*1c000*/  ISETP.GT.U32.AND P0, PT, R2, 0x1ffffff, PT ;  /* 0x01ffffff0200780c */ /* 0x000fda0003f04070 */
[----:B------:R-:W-:Y:S05]  /*1c010*/  @P0 BRA `(.L_x_50) ;  /* 0x0000000000140947 */ /* 0x000fea0003800000 */
[----:B------:R-:W-:Y:S01]  /*1c020*/  IMAD.MOV.U32 R3, RZ, RZ, R6 ;  /* 0x000000ffff037224 */ /* 0x000fe200078e0006 */
[----:B------:R-:W-:-:S07]  /*1c030*/  MOV R13, 0x1c050 ;  /* 0x0001c050000d7802 */ /* 0x000fce0000000f00 */
[----:B-12-4-:R-:W-:Y:S05]  /*1c040*/  CALL.REL.NOINC `($__internal_0_$__cuda_sm20_rcp_rn_f32_slowpath) ;  /* 0x0000004800ec7944 */ /* 0x016fea0003c00000 */
[----:B------:R-:W-:Y:S01]  /*1c050*/  IMAD.MOV.U32 R3, RZ, RZ, R9 ;  /* 0x000000ffff037224 */ /* 0x000fe200078e0009 */
[----:B------:R-:W-:Y:S06]  /*1c060*/  BRA `(.L_x_51) ;  /* 0x0000000000107947 */ /* 0x000fec0003800000 */
.L_x_50:
[----:B------:R-:W3:Y:S02]  /*1c070*/  MUFU.RCP R3, R6 ;  /* 0x0000000600037308 */ /* 0x000ee40000001000 */
[----:B---3--:R-:W-:-:S04]  /*1c080*/  FFMA R2, R6, R3, -1 ;  /* 0xbf80000006027423 */ /* 0x008fc80000000003 */
[----:B------:R-:W-:-:S04]  /*1c090*/  FADD.FTZ R2, -R2, -RZ ;  /* 0x800000ff02027221 */ /* 0x000fc80000010100 */
[----:B------:R-:W-:-:S07]  /*1c0a0*/  FFMA R3, R3, R2, R3 ;  /* 0x0000000203037223 */ /* 0x000fce0000000003 */
.L_x_51:
[----:B------:R-:W-:Y:S05]  /*1c0b0*/  BSYNC B1 ;  /* 0x0000000000017941 */ /* 0x000fea0003800000 */
.L_x_49:
[----:B------:R-:W3:Y:S01]  /*1c0c0*/  LDL.LU R5, [R1+0x84] ;  /* 0x0000840001057983 */ /* 0x000ee20000300800 */
[----:B------:R-:W-:Y:S01]  /*1c0d0*/  FSETP.GEU.AND P0, PT, |R6|, 1.175494350822287508e-38, PT ;  /* 0x008000000600780b */ /* 0x000fe20003f0e200 */
[----:B------:R-:W-:-:S12]  /*1c0e0*/  ULDC UR4, c[0x0][0x600] ;  /* 0x0001800000047ab9 */ /* 0x000fd80000000800 */
[----:B------:R-:W-:-:S04]  /*1c0f0*/  @!P0 FMUL R6, R6, 16777216 ;  /* 0x4b80000006068820 */ /* 0x000fc80000400000 */
[----:B------:R-:W5:Y:S02]  /*1c100*/  MUFU.LG2 R2, R6 ;  /* 0x0000000600027308 */ /* 0x000f640000000c00 */
[----:B-----5:R-:W-:-:S04]  /*1c110*/  @!P0 FADD R2, R2, -24 ;  /* 0xc1c0000002028421 */ /* 0x020fc80000000000 */
[----:B------:R-:W-:-:S04]  /*1c120*/  FMUL R2, R2, 0.69314718246459960938 ;  /* 0x3f31721802027820 */ /* 0x000fc80000400000 */
[----:B---3--:R-:W-:-:S07]  /*1c130*/  FFMA R5, R5, UR4, R2 ;  /* 0x0000000405057c23 */ /* 0x008fce0008000002 */
.L_x_48:
[----:B------:R-:W-:Y:S05]  /*1c140*/  BSYNC B0 ;  /* 0x0000000000007941 */ /* 0x000fea0003800000 */
.L_x_47:
[----:B------:R-:W3:Y:S01]  /*1c150*/  LDL.LU R16, [R1+0x40] ;  /* 0x0000400001107983 */ /* 0x000ee20000300800 */
[----:B------:R-:W-:-:S03]  /*1c160*/  ULDC UR4, c[0x0][0x608] ;  /* 0x0001820000047ab9 */ /* 0x000fc60000000800 */
[----:B------:R-:W5:Y:S04]  /*1c170*/  LDL.LU R17, [R1+0x44] ;  /* 0x0000440001117983 */ /* 0x000f680000300800 */
[----:B------:R-:W2:Y:S04]  /*1c180*/  LDL.LU R18, [R1+0x50] ;  /* 0x0000500001127983 */ /* 0x000ea80000300800 */
[----:B------:R-:W4:Y:S04]  /*1c190*/  LDL.LU R19, [R1+0x54] ;  /* 0x0000540001137983 */ /* 0x000f280000300800 */
[----:B------:R-:W4:Y:S04]  /*1c1a0*/  LDL.LU R22, [R1+0x60] ;  /* 0x0000600001167983 */ /* 0x000f280000300800 */
[----:B------:R-:W4:Y:S04]  /*1c1b0*/  LDL.LU R23, [R1+0x64] ;  /* 0x0000640001177983 */ /* 0x000f280000300800 */
[----:B------:R-:W4:Y:S04]  /*1c1c0*/  LDL.LU R24, [R1+0x70] ;  /* 0x0000700001187983 */ /* 0x000f280000300800 */
[----:B------:R-:W4:Y:S04]  /*1c1d0*/  LDL.LU R25, [R1+0x74] ;  /* 0x0000740001197983 */ /* 0x000f280000300800 */
[----:B------:R-:W4:Y:S04]  /*1c1e0*/  LDL.LU R21, [R1] ;  /* 0x0000000001157983 */ /* 0x000f280000300800 */
[----:B------:R-:W4:Y:S04]  /*1c1f0*/  LDL.LU R20, [R1+0x4] ;  /* 0x0000040001147983 */ /* 0x000f280000300800 */
[----:B------:R-:W4:Y:S04]  /*1c200*/  LDL.LU R13, [R1+0x10] ;  /* 0x00001000010d7983 */ /* 0x000f280000300800 */
[----:B------:R-:W4:Y:S04]  /*1c210*/  LDL.LU R12, [R1+0x14] ;  /* 0x00001400010c7983 */ /* 0x000f280000300800 */
[----:B------:R-:W4:Y:S04]  /*1c220*/  LDL.LU R11, [R1+0x20] ;  /* 0x00002000010b7983 */ /* 0x000f280000300800 */
[----:B------:R-:W4:Y:S04]  /*1c230*/  LDL.LU R10, [R1+0x24] ;  /* 0x00002400010a7983 */ /* 0x000f280000300800 */
[----:B------:R-:W4:Y:S04]  /*1c240*/  LDL.LU R6, [R1+0x30] ;  /* 0x0000300001067983 */ /* 0x000f280000300800 */
[----:B------:R-:W4:Y:S01]  /*1c250*/  LDL.LU R2, [R1+0x34] ;  /* 0x0000340001027983 */ /* 0x000f220000300800 */
[----:B------:R-:W-:Y:S01]  /*1c260*/  FSETP.NE.AND P0, PT, R14, -R15, PT ;  /* 0x8000000f0e00720b */ /* 0x000fe20003f05000 */
[----:B------:R-:W-:Y:S01]  /*1c270*/  FMUL R3, R3, UR4 ;  /* 0x0000000403037c20 */ /* 0x000fe20008400000 */
[----:B------:R-:W-:Y:S03]  /*1c280*/  BSSY B0, `(.L_x_52) ;  /* 0x0000050000007945 */ /* 0x000fe60003800000 */
        /* <DEDUP_REMOVED lines=40> */
[-C--:B---3--:R-:W-:Y:S01]  /*1c510*/  FMUL R16, R16, R3.reuse ;  /* 0x0000000310107220 */ /* 0x088fe20000400000 */
[-C--:B-----5:R-:W-:Y:S01]  /*1c520*/  FMUL R17, R17, R3.reuse ;  /* 0x0000000311117220 */ /* 0x0a0fe20000400000 */
[-C--:B--2---:R-:W-:Y:S01]  /*1c530*/  FMUL R18, R18, R3.reuse ;  /* 0x0000000312127220 */ /* 0x084fe20000400000 */
[-C--:B----4-:R-:W-:Y:S01]  /*1c540*/  FMUL R19, R19, R3.reuse ;  /* 0x0000000313137220 */ /* 0x090fe20000400000 */
        /* <DEDUP_REMOVED lines=12> */
[----:B------:R-:W-:Y:S06]  /*1c610*/  @!P0 BRA `(.L_x_53) ;  /* 0x0000000000588947 */ /* 0x000fec0003800000 */
[----:B------:R-:W-:Y:S01]  /*1c620*/  VIADD R2, R7, 0x1800000 ;  /* 0x0180000007027836 */ /* 0x000fe20000000000 */
[----:B------:R-:W-:Y:S04]  /*1c630*/  BSSY B1, `(.L_x_54) ;  /* 0x000000d000017945 */ /* 0x000fe80003800000 */
[----:B------:R-:W-:-:S04]  /*1c640*/  LOP3.LUT R2, R2, 0x7f800000, RZ, 0xc0, !PT ;  /* 0x7f80000002027812 */ /* 0x000fc800078ec0ff */
[----:B------:R-:W-:-:S13]  /*1c650*/  ISETP.GT.U32.AND P0, PT, R2, 0x1ffffff, PT ;  /* 0x01ffffff0200780c */ /* 0x000fda0003f04070 */
[----:B------:R-:W-:Y:S05]  /*1c660*/  @P0 BRA `(.L_x_55) ;  /* 0x0000000000140947 */ /* 0x000fea0003800000 */
[----:B------:R-:W-:Y:S01]  /*1c670*/  IMAD.MOV.U32 R3, RZ, RZ, R7 ;  /* 0x000000ffff037224 */ /* 0x000fe200078e0007 */
[----:B------:R-:W-:-:S07]  /*1c680*/  MOV R13, 0x1c6a0 ;  /* 0x0001c6a0000d7802 */ /* 0x000fce0000000f00 */
[----:B-1----:R-:W-:Y:S05]  /*1c690*/  CALL.REL.NOINC `($__internal_0_$__cuda_sm20_rcp_rn_f32_slowpath) ;  /* 0x0000004400587944 */ /* 0x002fea0003c00000 */
[----:B------:R-:W-:Y:S01]  /*1c6a0*/  IMAD.MOV.U32 R8, RZ, RZ, R9 ;  /* 0x000000ffff087224 */ /* 0x000fe200078e0009 */
[----:B------:R-:W-:Y:S06]  /*1c6b0*/  BRA `(.L_x_56) ;  /* 0x0000000000107947 */ /* 0x000fec0003800000 */
.L_x_55:
[----:B------:R-:W2:Y:S02]  /*1c6c0*/  MUFU.RCP R8, R7 ;  /* 0x0000000700087308 */ /* 0x000ea40000001000 */
[----:B--2---:R-:W-:-:S04]  /*1c6d0*/  FFMA R2, R7, R8, -1 ;  /* 0xbf80000007027423 */ /* 0x004fc80000000008 */
[----:B------:R-:W-:-:S04]  /*1c6e0*/  FADD.FTZ R3, -R2, -RZ ;  /* 0x800000ff02037221 */ /* 0x000fc80000010100 */
[----:B------:R-:W-:-:S07]  /*1c6f0*/  FFMA R8, R8, R3, R8 ;  /* 0x0000000308087223 */ /* 0x000fce0000000008 */
.L_x_56:
[----:B------:R-:W-:Y:S05]  /*1c700*/  BSYNC B1 ;  /* 0x0000000000017941 */ /* 0x000fea0003800000 */
.L_x_54:
[----:B------:R-:W-:Y:S01]  /*1c710*/  FSETP.GEU.AND P0, PT, |R7|, 1.175494350822287508e-38, PT ;  /* 0x008000000700780b */ /* 0x000fe20003f0e200 */
[----:B------:R-:W-:-:S12]  /*1c720*/  ULDC UR4, c[0x0][0x600] ;  /* 0x0001800000047ab9 */ /* 0x000fd80000000800 */
[----:B------:R-:W-:-:S04]  /*1c730*/  @!P0 FMUL R7, R7, 16777216 ;  /* 0x4b80000007078820 */ /* 0x000fc80000400000 */
[----:B------:R-:W2:Y:S02]  /*1c740*/  MUFU.LG2 R2, R7 ;  /* 0x0000000700027308 */ /* 0x000ea40000000c00 */
[----:B--2---:R-:W-:-:S04]  /*1c750*/  @!P0 FADD R2, R2, -24 ;  /* 0xc1c0000002028421 */ /* 0x004fc80000000000 */
[----:B------:R-:W-:-:S04]  /*1c760*/  FMUL R3, R2, 0.69314718246459960938 ;  /* 0x3f31721802037820 */ /* 0x000fc80000400000 */
[----:B------:R-:W-:-:S07]  /*1c770*/  FFMA R4, R0, UR4, R3 ;  /* 0x0000000400047c23 */ /* 0x000fce0008000003 */
.L_x_53:
[----:B------:R-:W-:Y:S05]  /*1c780*/  BSYNC B0 ;  /* 0x0000000000007941 */ /* 0x000fea0003800000 */
.L_x_52:
[----:B------:R-:W2:Y:S01]  /*1c790*/  LDL.LU R35, [R1+0x48] ;  /* 0x0000480001237983 */ /* 0x000ea20000300800 */
[----:B------:R-:W-:Y:S01]  /*1c7a0*/  UISETP.NE.AND UP0, UPT, UR38, 0x1, UPT ;  /* 0x000000012600788c */ /* 0x000fe2000bf05270 */
[----:B------:R-:W-:Y:S02]  /*1c7b0*/  ULDC UR5, c[0x0][0x608] ;  /* 0x0001820000057ab9 */ /* 0x000fe40000000800 */
[----:B------:R-:W3:Y:S04]  /*1c7c0*/  LDL.LU R0, [R1+0x4c] ;  /* 0x00004c0001007983 */ /* 0x000ee80000300800 */
[----:B------:R-:W4:Y:S04]  /*1c7d0*/  LDL.LU R34, [R1+0x58] ;  /* 0x0000580001227983 */ /* 0x000f280000300800 */
[----:B------:R-:W5:Y:S04]  /*1c7e0*/  LDL.LU R21, [R1+0x5c] ;  /* 0x00005c0001157983 */ /* 0x000f680000300800 */
[----:B------:R-:W5:Y:S04]  /*1c7f0*/  LDL.LU R20, [R1+0x68] ;  /* 0x0000680001147983 */ /* 0x000f680000300800 */
[----:B------:R-:W5:Y:S04]  /*1c800*/  LDL.LU R15, [R1+0x6c] ;  /* 0x00006c00010f7983 */ /* 0x000f680000300800 */
[----:B------:R-:W5:Y:S04]  /*1c810*/  LDL.LU R14, [R1+0x78] ;  /* 0x00007800010e7983 */ /* 0x000f680000300800 */
[----:B------:R-:W5:Y:S04]  /*1c820*/  LDL.LU R13, [R1+0x7c] ;  /* 0x00007c00010d7983 */ /* 0x000f680000300800 */
[----:B------:R-:W5:Y:S04]  /*1c830*/  LDL.LU R12, [R1+0x8] ;  /* 0x00000800010c7983 */ /* 0x000f680000300800 */
[----:B------:R-:W5:Y:S04]  /*1c840*/  LDL.LU R11, [R1+0xc] ;  /* 0x00000c00010b7983 */ /* 0x000f680000300800 */
[----:B------:R-:W5:Y:S04]  /*1c850*/  LDL.LU R10, [R1+0x18] ;  /* 0x00001800010a7983 */ /* 0x000f680000300800 */
[----:B-1----:R-:W5:Y:S04]  /*1c860*/  LDL.LU R9, [R1+0x1c] ;  /* 0x00001c0001097983 */ /* 0x002f680000300800 */
[----:B------:R-:W5:Y:S04]  /*1c870*/  LDL.LU R7, [R1+0x28] ;  /* 0x0000280001077983 */ /* 0x000f680000300800 */
[----:B------:R-:W5:Y:S04]  /*1c880*/  LDL.LU R6, [R1+0x2c] ;  /* 0x00002c0001067983 */ /* 0x000f680000300800 */
[----:B------:R-:W5:Y:S04]  /*1c890*/  LDL.LU R3, [R1+0x38] ;  /* 0x0000380001037983 */ /* 0x000f680000300800 */
[----:B------:R-:W5:Y:S01]  /*1c8a0*/  LDL.LU R2, [R1+0x3c] ;  /* 0x00003c0001027983 */ /* 0x000f620000300800 */
[----:B------:R-:W-:Y:S01]  /*1c8b0*/  FMUL R8, R8, UR5 ;  /* 0x0000000508087c20 */ /* 0x000fe20008400000 */
[----:B------:R-:W-:-:S02]  /*1c8c0*/  USEL UR5, URZ, 0x1, UP0 ;  /* 0x000000013f057887 */ /* 0x000fc40008000000 */
[----:B------:R-:W-:Y:S01]  /*1c8d0*/  UIADD3 UR4, UR36, 0x4d090, URZ ;  /* 0x0004d09024047890 */ /* 0x000fe2000fffe03f */
[----:B------:R-:W1:Y:S01]  /*1c8e0*/  S2R R39, SR_TID.X ;  /* 0x0000000000277919 */ /* 0x000e620000002100 */
[-C--:B------:R-:W-:Y:S01]  /*1c8f0*/  FMUL R218, R218, R8.reuse ;  /* 0x00000008dada7220 */ /* 0x080fe20000400000 */
[-C--:B------:R-:W-:Y:S01]  /*1c900*/  FMUL R219, R219, R8.reuse ;  /* 0x00000008dbdb7220 */ /* 0x080fe20000400000 */
[----:B------:R-:W-:Y:S01]  /*1c910*/  ULEA UR4, UR38, UR4, 0x3 ;  /* 0x0000000426047291 */ /* 0x000fe2000f8e183f */
        /* <DEDUP_REMOVED lines=22> */
[----:B-1----:R-:W-:-:S02]  /*1ca80*/  LOP3.LUT P1, RZ, R39, 0x3, RZ, 0xc0, !PT ;  /* 0x0000000327ff7812 */ /* 0x002fc4000782c0ff */
[----:B------:R-:W-:Y:S01]  /*1ca90*/  LOP3.LUT R37, R39, 0x7f, RZ, 0xc0, !PT ;  /* 0x0000007f27257812 */ /* 0x000fe200078ec0ff */
[-C--:B--2---:R-:W-:Y:S01]  /*1caa0*/  FMUL R66, R35, R8.reuse ;  /* 0x0000000823427220 */ /* 0x084fe20000400000 */
[-C--:B---3--:R-:W-:Y:S01]  /*1cab0*/  FMUL R64, R0, R8.reuse ;  /* 0x0000000800407220 */ /* 0x088fe20000400000 */
[----:B------:R-:W-:Y:S02]  /*1cac0*/  IMAD.U32 R0, RZ, RZ, UR5 ;  /* 0x00000005ff007e24 */ /* 0x000fe4000f8e00ff */
[----:B----4-:R-:W-:-:S03]  /*1cad0*/  FMUL R60, R34, R8 ;  /* 0x00000008223c7220 */ /* 0x010fc60000400000 */
[----:B------:R-:W-:Y:S01]  /*1cae0*/  SHF.L.U32 R0, R0, 0x1f, RZ ;  /* 0x0000001f00007819 */ /* 0x000fe200000006ff */
[----:B-----5:R-:W-:-:S03]  /*1caf0*/  FMUL R62, R21, R8 ;  /* 0x00000008153e7220 */ /* 0x020fc60000400000 */
[----:B------:R-:W1:Y:S01]  /*1cb00*/  SYNCS.PHASECHK.TRANS64.TRYWAIT P0, [UR4+0x8], R0 ;  /* 0x00000800ff0075a7 */ /* 0x000e620008000144 */
        /* <DEDUP_REMOVED lines=12> */
[----:B-1----:R-:W-:Y:S06]  /*1cbd0*/  @!P0 BRA `(.L_x_57) ;  /* 0x0000003c00788947 */ /* 0x002fec0003800000 */
.L_x_117:
[----:B------:R-:W-:Y:S01]  /*1cbe0*/  ULDC.64 UR10, c[0x0][0x208] ;  /* 0x00008200000a7ab9 */ /* 0x000fe20000000a00 */
[----:B------:R-:W-:Y:S01]  /*1cbf0*/  BSSY B0, `(.L_x_58) ;  /* 0x0000019000007945 */ /* 0x000fe20003800000 */
[----:B------:R-:W-:Y:S02]  /*1cc00*/  SHF.R.U32.HI R39, RZ, 0x2, R39 ;  /* 0x00000002ff277819 */ /* 0x000fe40000011627 */
[----:B------:R-:W-:Y:S01]  /*1cc10*/  SHF.R.U32.HI R41, RZ, 0x5, R37 ;  /* 0x00000005ff297819 */ /* 0x000fe20000011625 */
[----:B------:R-:W-:Y:S06]  /*1cc20*/  @P1 BRA `(.L_x_59) ;  /* 0x0000000000541947 */ /* 0x000fec0003800000 */
[----:B------:R-:W2:Y:S01]  /*1cc30*/  S2UR UR4, SR_CTAID.Y ;  /* 0x00000000000479c3 */ /* 0x000ea20000002600 */
[----:B-1----:R-:W-:Y:S01]  /*1cc40*/  IMAD.SHL.U32 R3, R41, 0x10, RZ ;  /* 0x0000001029037824 */ /* 0x002fe200078e00ff */
[----:B------:R-:W-:Y:S01]  /*1cc50*/  LOP3.LUT R0, R39, 0x7, RZ, 0xc0, !PT ;  /* 0x0000000727007812 */ /* 0x000fe200078ec0ff */
[----:B------:R-:W-:Y:S01]  /*1cc60*/  USHF.L.U32 UR8, UR37, 0x6, URZ ;  /* 0x0000000625087899 */ /* 0x000fe2000800063f */
[----:B------:R-:W-:Y:S02]  /*1cc70*/  ULDC.64 UR6, c[0x0][0x688] ;  /* 0x0001a20000067ab9 */ /* 0x000fe40000000a00 */
[----:B------:R-:W-:Y:S02]  /*1cc80*/  LOP3.LUT R0, R3, 0xfffffff0, R0, 0xe2, !PT ;  /* 0xfffffff003007812 */ /* 0x000fe400078ee200 */
[----:B------:R-:W1:Y:S03]  /*1cc90*/  S2UR UR5, SR_CTAID.Z ;  /* 0x00000000000579c3 */ /* 0x000e660000002700 */
[----:B------:R-:W-:-:S04]  /*1cca0*/  VIADD R3, R0, UR8 ;  /* 0x0000000800037c36 */ /* 0x000fc80008000000 */
[----:B------:R-:W-:Y:S01]  /*1ccb0*/  VIADD R2, R3, 0x8 ;  /* 0x0000000803027836 */ /* 0x000fe20000000000 */
[----:B--2---:R-:W-:-:S04]  /*1ccc0*/  UIMAD UR4, UR4, UR6, UR8 ;  /* 0x00000006040472a4 */ /* 0x004fc8000f8e0208 */
[----:B-1----:R-:W-:-:S03]  /*1ccd0*/  UIMAD UR4, UR5, UR7, UR4 ;  /* 0x00000007050472a4 */ /* 0x002fc6000f8e0204 */
[----:B------:R-:W-:Y:S02]  /*1cce0*/  ULDC UR5, c[0x0][0x288] ;  /* 0x0000a20000057ab9 */ /* 0x000fe40000000800 */
[----:B------:R-:W-:Y:S02]  /*1ccf0*/  ISETP.GE.U32.AND P0, PT, R3, UR5, PT ;  /* 0x0000000503007c0c */ /* 0x000fe4000bf06070 */
[----:B------:R-:W-:Y:S02]  /*1cd00*/  IADD3 R0, P2, R0, UR4, RZ ;  /* 0x0000000400007c10 */ /* 0x000fe4000ff5e0ff */
[----:B------:R-:W-:Y:S01]  /*1cd10*/  ISETP.GE.U32.AND P1, PT, R2, UR5, PT ;  /* 0x0000000502007c0c */ /* 0x000fe2000bf26070 */
[----:B------:R-:W-:Y:S02]  /*1cd20*/  ULDC.64 UR4, c[0x0][0x680] ;  /* 0x0001a00000047ab9 */ /* 0x000fe40000000a00 */
[----:B------:R-:W-:Y:S01]  /*1cd30*/  IMAD.X R3, RZ, RZ, RZ, P2 ;  /* 0x000000ffff037224 */ /* 0x000fe200010e06ff */
[----:B------:R-:W-:-:S04]  /*1cd40*/  LEA R2, P2, R0, UR4, 0x2 ;  /* 0x0000000400027c11 */ /* 0x000fc8000f8410ff */
[----:B------:R-:W-:-:S05]  /*1cd50*/  LEA.HI.X R3, R0, UR5, R3, 0x2, P2 ;  /* 0x0000000500037c11 */ /* 0x000fca00090f1403 */
[----:B------:R2:W-:Y:S04]  /*1cd60*/  @!P0 STG.E desc[UR10][R2.64], R5 ;  /* 0x0000000502008986 */ /* 0x0005e8000c10190a */
[----:B------:R2:W-:Y:S02]  /*1cd70*/  @!P1 STG.E desc[UR10][R2.64+0x20], R4 ;  /* 0x0000200402009986 */ /* 0x0005e4000c10190a */
.L_x_59:
[----:B------:R-:W-:Y:S05]  /*1cd80*/  BSYNC B0 ;  /* 0x0000000000007941 */ /* 0x000fea0003800000 */
.L_x_58:
[----:B------:R-:W-:Y:S01]  /*1cd90*/  ULDC.64 UR4, c[0x0][0x730] ;  /* 0x0001cc0000047ab9 */ /* 0x000fe20000000a00 */
[-C--:B------:R-:W-:Y:S01]  /*1cda0*/  FMUL R170, R170, R8.reuse ;  /* 0x00000008aaaa7220 */ /* 0x080fe20000400000 */
[----:B------:R-:W-:Y:S01]  /*1cdb0*/  ISETP.NE.U32.AND P0, PT, RZ, UR4, PT ;  /* 0x00000004ff007c0c */ /* 0x000fe2000bf05070 */
[-C--:B------:R-:W-:Y:S01]  /*1cdc0*/  FMUL R171, R171, R8.reuse ;  /* 0x00000008abab7220 */ /* 0x080fe20000400000 */
[-C--:B------:R-:W-:Y:S01]  /*1cdd0*/  FMUL R174, R174, R8.reuse ;  /* 0x00000008aeae7220 */ /* 0x080fe20000400000 */
[-C--:B------:R-:W-:Y:S01]  /*1cde0*/  FMUL R175, R175, R8.reuse ;  /* 0x00000008afaf7220 */ /* 0x080fe20000400000 */
[----:B------:R-:W-:Y:S01]  /*1cdf0*/  ISETP.NE.AND.EX P0, PT, RZ, UR5, PT, P0 ;  /* 0x00000005ff007c0c */ /* 0x000fe2000bf05300 */
        /* <DEDUP_REMOVED lines=12> */
[----:B------:R-:W-:Y:S06]  /*1cec0*/  @P0 BRA `(.L_x_60) ;  /* 0x0000000000200947 */ /* 0x000fec0003800000 */
[----:B------:R-:W-:Y:S02]  /*1ced0*/  ULDC.64 UR4, c[0x0][0x728] ;  /* 0x0001ca0000047ab9 */ /* 0x000fe40000000a00 */
[----:B------:R-:W-:-:S04]  /*1cee0*/  ISETP.NE.U32.AND P0, PT, RZ, UR4, PT ;  /* 0x00000004ff007c0c */ /* 0x000fc8000bf05070 */
[----:B------:R-:W-:-:S13]  /*1cef0*/  ISETP.NE.AND.EX P0, PT, RZ, UR5, PT, P0 ;  /* 0x00000005ff007c0c */ /* 0x000fda000bf05300 */
[----:B------:R-:W-:Y:S05]  /*1cf00*/  @!P0 BRA `(.L_x_61) ;  /* 0x00000000000c8947 */ /* 0x000fea0003800000 */
[----:B-12---:R-:W1:Y:S02]  /*1cf10*/  LDC.64 R2, c[0x0][0x728] ;  /* 0x0001ca00ff027b82 */ /* 0x006e640000000a00 */
[----:B-1----:R3:W5:Y:S01]  /*1cf20*/  LDG.E R35, desc[UR10][R2.64] ;  /* 0x0000000a02237981 */ /* 0x002762000c1e1900 */
[----:B------:R-:W-:Y:S05]  /*1cf30*/  BRA `(.L_x_60) ;  /* 0x0000000000047947 */ /* 0x000fea0003800000 */
.L_x_61:
[----:B------:R-:W4:Y:S02]  /*1cf40*/  LDC R35, c[0x0][0x720] ;  /* 0x0001c800ff237b82 */ /* 0x000f240000000800 */
.L_x_60:
[----:B-1----:R-:W-:-:S04]  /*1cf50*/  MOV R0, RZ ;  /* 0x000000ff00007202 */ /* 0x002fc80000000f00 */
[----:B------:R-:W-:-:S13]  /*1cf60*/  LOP3.LUT P0, RZ, R0, 0x9f, RZ, 0xc0, !PT ;  /* 0x0000009f00ff7812 */ /* 0x000fda000780c0ff */
[----:B------:R-:W-:Y:S05]  /*1cf70*/  @!P0 BRA `(.L_x_62) ;  /* 0x0000000000408947 */ /* 0x000fea0003800000 */
[----:B--23--:R-:W-:Y:S01]  /*1cf80*/  MOV R2, 0x0 ;  /* 0x0000000000027802 */ /* 0x00cfe20000000f00 */
[----:B------:R-:W-:Y:S01]  /*1cf90*/  ULDC.64 UR4, c[0x4][0x70] ;  /* 0x01001c0000047ab9 */ /* 0x000fe20000000a00 */
[----:B------:R-:W-:Y:S01]  /*1cfa0*/  ULDC.64 UR6, c[0x4][0x8] ;  /* 0x0100020000067ab9 */ /* 0x000fe20000000a00 */
[----:B------:R-:W-:Y:S02]  /*1cfb0*/  IMAD.U32 R4, RZ, RZ, UR4 ;  /* 0x00000004ff047e24 */ /* 0x000fe4000f8e00ff */
[----:B------:R-:W-:Y:S01]  /*1cfc0*/  IMAD.U32 R5, RZ, RZ, UR5 ;  /* 0x00000005ff057e24 */ /* 0x000fe2000f8e00ff */
[----:B------:R-:W1:Y:S01]  /*1cfd0*/  LDC.64 R2, c[0x4][R2] ;  /* 0x0100000002027b82 */ /* 0x000e620000000a00 */
[----:B------:R-:W-:Y:S01]  /*1cfe0*/  ULDC.64 UR4, c[0x4][0x78] ;  /* 0x01001e0000047ab9 */ /* 0x000fe20000000a00 */
[----:B------:R-:W-:Y:S02]  /*1cff0*/  IMAD.U32 R10, RZ, RZ, UR6 ;  /* 0x00000006ff0a7e24 */ /* 0x000fe4000f8e00ff */
[----:B------:R-:W-:-:S02]  /*1d000*/  IMAD.U32 R6, RZ, RZ, UR4 ;  /* 0x00000004ff067e24 */ /* 0x000fc4000f8e00ff */
[----:B------:R-:W-:Y:S02]  /*1d010*/  IMAD.U32 R7, RZ, RZ, UR5 ;  /* 0x00000005ff077e24 */ /* 0x000fe4000f8e00ff */
[----:B------:R-:W-:Y:S02]  /*1d020*/  IMAD.U32 R11, RZ, RZ, UR7 ;  /* 0x00000007ff0b7e24 */ /* 0x000fe4000f8e00ff */
[----:B------:R-:W-:Y:S02]  /*1d030*/  IMAD.MOV.U32 R8, RZ, RZ, 0x70 ;  /* 0x00000070ff087424 */ /* 0x000fe400078e00ff */
[----:B------:R-:W-:Y:S02]  /*1d040*/  IMAD.MOV.U32 R12, RZ, RZ, 0x1 ;  /* 0x00000001ff0c7424 */ /* 0x000fe400078e00ff */
[----:B------:R-:W-:-:S07]  /*1d050*/  IMAD.MOV.U32 R13, RZ, RZ, RZ ;  /* 0x000000ffff0d7224 */ /* 0x000fce00078e00ff */
[----:B------:R-:W-:-:S07]  /*1d060*/  LEPC R20, `(.L_x_62) ;  /* 0x000000001014794e */ /* 0x000fce0000000000 */
[----:B-1--45:R-:W-:Y:S05]  /*1d070*/  CALL.ABS.NOINC R2 ;  /* 0x0000000002007343 */ /* 0x032fea0003c00000 */
.L_x_62:
[----:B------:R-:W-:Y:S02]  /*1d080*/  IMAD.U32 R36, RZ, RZ, UR36 ;  /* 0x00000024ff247e24 */ /* 0x000fe4000f8e00ff */
[----:B--23--:R-:W-:-:S04]  /*1d090*/  IMAD.U32 R3, RZ, RZ, UR38 ;  /* 0x00000026ff037e24 */ /* 0x00cfc8000f8e00ff */
[----:B------:R-:W-:-:S04]  /*1d0a0*/  IMAD R36, R3, 0x1100, R36 ;  /* 0x0000110003247824 */ /* 0x000fc800078e0224 */
[----:B------:R-:W-:-:S05]  /*1d0b0*/  VIADD R0, R36, 0xffffef00 ;  /* 0xffffef0024007836 */ /* 0x000fca0000000000 */
[----:B------:R-:W-:-:S13]  /*1d0c0*/  LOP3.LUT P0, RZ, R0, 0x90, RZ, 0xc0, !PT ;  /* 0x0000009000ff7812 */ /* 0x000fda000780c0ff */
[----:B------:R-:W-:Y:S05]  /*1d0d0*/  @!P0 BRA `(.L_x_63) ;  /* 0x0000000000408947 */ /* 0x000fea0003800000 */
[----:B------:R-:W-:Y:S01]  /*1d0e0*/  MOV R2, 0x0 ;  /* 0x0000000000027802 */ /* 0x000fe20000000f00 */
        /* <DEDUP_REMOVED lines=15> */
.L_x_63:
[----:B------:R-:W1:Y:S01]  /*1d1e0*/  S2R R5, SR_TID.X ;  /* 0x0000000000057919 */ /* 0x000e620000002100 */
[----:B------:R-:W-:Y:S01]  /*1d1f0*/  ULDC.64 UR4, c[0x0][0x730] ;  /* 0x0001cc0000047ab9 */ /* 0x000fe20000000a00 */
[----:B------:R-:W-:Y:S01]  /*1d200*/  IMAD.SHL.U32 R39, R39, 0x20, RZ ;  /* 0x0000002027277824 */ /* 0x000fe200078e00ff */
[----:B------:R-:W-:Y:S01]  /*1d210*/  ISETP.NE.U32.AND P0, PT, RZ, UR4, PT ;  /* 0x00000004ff007c0c */ /* 0x000fe2000bf05070 */
[----:B------:R-:W-:-:S03]  /*1d220*/  VIADD R37, R37, 0x1f ;  /* 0x0000001f25257836 */ /* 0x000fc60000000000 */
[----:B------:R-:W-:Y:S02]  /*1d230*/  ISETP.NE.AND.EX P0, PT, RZ, UR5, PT, P0 ;  /* 0x00000005ff007c0c */ /* 0x000fe4000bf05300 */
[----:B------:R-:W-:-:S11]  /*1d240*/  ISETP.GT.U32.AND P1, PT, R37, 0x3e, PT ;  /* 0x0000003e2500780c */ /* 0x000fd60003f24070 */
[----:B----45:R-:W2:Y:S01]  /*1d250*/  @P0 LDC R35, c[0x0][0x720] ;  /* 0x0001c800ff230b82 */ /* 0x030ea20000000800 */
[C---:B-1----:R-:W-:Y:S02]  /*1d260*/  IMAD.SHL.U32 R0, R5.reuse, 0x2, RZ ;  /* 0x0000000205007824 */ /* 0x042fe400078e00ff */
[----:B------:R-:W-:-:S03]  /*1d270*/  IMAD.SHL.U32 R2, R5, 0x8, RZ ;  /* 0x0000000805027824 */ /* 0x000fc600078e00ff */
[----:B------:R-:W-:Y:S02]  /*1d280*/  LOP3.LUT R0, R0, 0x6, RZ, 0xc0, !PT ;  /* 0x0000000600007812 */ /* 0x000fe400078ec0ff */
[----:B------:R-:W-:-:S03]  /*1d290*/  LOP3.LUT R2, R2, 0x80, RZ, 0xc0, !PT ;  /* 0x0000008002027812 */ /* 0x000fc600078ec0ff */
[----:B------:R-:W-:Y:S01]  /*1d2a0*/  IMAD R41, R41, 0x200, R0 ;  /* 0x0000020029297824 */ /* 0x000fe200078e0200 */
[--C-:B------:R-:W-:Y:S01]  /*1d2b0*/  LOP3.LUT R3, R2, 0x10, R5.reuse, 0xf8, !PT ;  /* 0x0000001002037812 */ /* 0x100fe200078ef805 */
[-C--:B--2---:R-:W-:Y:S01]  /*1d2c0*/  FMUL R16, R16, R35.reuse ;  /* 0x0000002310107220 */ /* 0x084fe20000400000 */
[----:B------:R-:W-:Y:S01]  /*1d2d0*/  SHF.R.U32.HI R0, RZ, 0x4, R5 ;  /* 0x00000004ff007819 */ /* 0x000fe20000011605 */
[-C--:B------:R-:W-:Y:S01]  /*1d2e0*/  FMUL R17, R17, R35.reuse ;  /* 0x0000002311117220 */ /* 0x080fe20000400000 */
[----:B------:R-:W-:Y:S01]  /*1d2f0*/  LOP3.LUT R2, R39, 0x60, RZ, 0xc0, !PT ;  /* 0x0000006027027812 */ /* 0x000fe200078ec0ff */
[-C--:B------:R-:W-:Y:S01]  /*1d300*/  FMUL R66, R66, R35.reuse ;  /* 0x0000002342427220 */ /* 0x080fe20000400000 */
[----:B------:R-:W-:Y:S01]  /*1d310*/  LOP3.LUT P0, RZ, R0, 0x1, RZ, 0xc0, !PT ;  /* 0x0000000100ff7812 */ /* 0x000fe2000780c0ff */
[----:B------:R-:W-:Y:S01]  /*1d320*/  FMUL R18, R18, R35 ;  /* 0x0000002312127220 */ /* 0x000fe20000400000 */
[----:B------:R-:W-:Y:S01]  /*1d330*/  IADD3 R3, R3, R41, R2 ;  /* 0x0000002903037210 */ /* 0x000fe20007ffe002 */
[-C--:B------:R-:W-:Y:S01]  /*1d340*/  FMUL R19, R19, R35.reuse ;  /* 0x0000002313137220 */ /* 0x080fe20000400000 */
[-C--:B------:R-:W-:Y:S01]  /*1d350*/  FMUL R60, R60, R35.reuse ;  /* 0x000000233c3c7220 */ /* 0x080fe20000400000 */
[-C--:B------:R-:W-:Y:S01]  /*1d360*/  FMUL R5, R62, R35.reuse ;  /* 0x000000233e057220 */ /* 0x080fe20000400000 */
[----:B------:R-:W-:Y:S01]  /*1d370*/  FMUL R22, R22, R35 ;  /* 0x0000002316167220 */ /* 0x000fe20000400000 */
[----:B------:R-:W-:-:S02]  /*1d380*/  IMAD.IADD R0, R36, 0x1, R3 ;  /* 0x0000000124007824 */ /* 0x000fc400078e0203 */
[-C--:B------:R-:W-:Y:S01]  /*1d390*/  FMUL R23, R23, R35.reuse ;  /* 0x0000002317177220 */ /* 0x080fe20000400000 */
[-C--:B------:R-:W-:Y:S01]  /*1d3a0*/  FMUL R54, R54, R35.reuse ;  /* 0x0000002336367220 */ /* 0x080fe20000400000 */
[-C--:B------:R-:W-:Y:S01]  /*1d3b0*/  FMUL R7, R58, R35.reuse ;  /* 0x000000233a077220 */ /* 0x080fe20000400000 */
[----:B------:R-:W-:Y:S02]  /*1d3c0*/  VIADD R3, R0, 0xffffef00 ;  /* 0xffffef0000037836 */ /* 0x000fe40000000000 */
[-C--:B------:R-:W-:Y:S01]  /*1d3d0*/  FMUL R24, R24, R35.reuse ;  /* 0x0000002318187220 */ /* 0x080fe20000400000 */
[----:B------:R-:W-:Y:S02]  /*1d3e0*/  VIADD R2, R0, 0xffffef10 ;  /* 0xffffef1000027836 */ /* 0x000fe40000000000 */
[-C--:B------:R-:W-:Y:S01]  /*1d3f0*/  FMUL R25, R25, R35.reuse ;  /* 0x0000002319197220 */ /* 0x080fe20000400000 */
[----:B------:R-:W-:Y:S02]  /*1d400*/  @P0 VIADD R2, R3, 0xfffffff0 ;  /* 0xfffffff003020836 */ /* 0x000fe40000000000 */
        /* <DEDUP_REMOVED lines=99> */
[----:B------:R-:W-:-:S02]  /*1da40*/  F2FP.SATFINITE.E4M3.F32.PACK_AB_MERGE_C R17, R17, R16, RZ ;  /* 0x000000101111723e */ /* 0x000fc400048070ff */
[----:B------:R-:W-:Y:S02]  /*1da50*/  F2FP.SATFINITE.E4M3.F32.PACK_AB_MERGE_C R3, R3, R66, RZ ;  /* 0x000000420303723e */ /* 0x000fe400048070ff */
[----:B------:R-:W-:Y:S02]  /*1da60*/  F2FP.SATFINITE.E4M3.F32.PACK_AB_MERGE_C R19, R19, R18, RZ ;  /* 0x000000121313723e */ /* 0x000fe400048070ff */
[----:B------:R-:W-:Y:S02]  /*1da70*/  F2FP.SATFINITE.E4M3.F32.PACK_AB_MERGE_C R5, R5, R60, RZ ;  /* 0x0000003c0505723e */ /* 0x000fe400048070ff */
[----:B------:R-:W-:Y:S02]  /*1da80*/  F2FP.SATFINITE.E4M3.F32.PACK_AB_MERGE_C R23, R23, R22, RZ ;  /* 0x000000161717723e */ /* 0x000fe400048070ff */
[----:B------:R-:W-:Y:S02]  /*1da90*/  F2FP.SATFINITE.E4M3.F32.PACK_AB_MERGE_C R7, R7, R54, RZ ;  /* 0x000000360707723e */ /* 0x000fe400048070ff */
        /* <DEDUP_REMOVED lines=49> */
[----:B------:R-:W-:Y:S01]  /*1ddb0*/  F2FP.SATFINITE.E4M3.F32.PACK_AB_MERGE_C R167, R167, R166, RZ ;  /* 0x000000a6a7a7723e */ /* 0x000fe200048070ff */
[----:B------:R-:W-:Y:S06]  /*1ddc0*/  @P1 BRA `(.L_x_64) ;  /* 0x0000000000041947 */ /* 0x000fec0003800000 */
[----:B------:R-:W-:-:S04]  /*1ddd0*/  DEPBAR.LE SB0, 0x1 ;  /* 0x000080400000791a */ /* 0x000fc80000000000 */
.L_x_64:
[----:B------:R-:W-:Y:S05]  /*1dde0*/  WARPSYNC.ALL ;  /* 0x0000000000007948 */ /* 0x000fea0003800000 */
[----:B------:R-:W-:Y:S06]  /*1ddf0*/  BAR.SYNC.DEFER_BLOCKING 0x1, 0x80 ;  /* 0x0042000000007b1d */ /* 0x000fec0000010000 */
[----:B------:R-:W-:Y:S01]  /*1de00*/  BSSY B0, `(.L_x_65) ;  /* 0x000001d000007945 */ /* 0x000fe20003800000 */
[----:B------:R1:W-:Y:S04]  /*1de10*/  STS.U16 [R0+-0x1100], R17 ;  /* 0xffef001100007388 */ /* 0x0003e80000000400 */
[----:B------:R1:W-:Y:S04]  /*1de20*/  STS.U16 [R0+-0x1000], R3 ;  /* 0xfff0000300007388 */ /* 0x0003e80000000400 */
[----:B------:R1:W-:Y:S04]  /*1de30*/  STS.U16 [R0+-0x10f8], R19 ;  /* 0xffef081300007388 */ /* 0x0003e80000000400 */
[----:B------:R1:W-:Y:S04]  /*1de40*/  STS.U16 [R0+-0xff8], R5 ;  /* 0xfff0080500007388 */ /* 0x0003e80000000400 */
[----:B------:R1:W-:Y:S04]  /*1de50*/  STS.U16 [R2], R23 ;  /* 0x0000001702007388 */ /* 0x0003e80000000400 */
[----:B------:R1:W-:Y:S04]  /*1de60*/  STS.U16 [R2+0x100], R7 ;  /* 0x0001000702007388 */ /* 0x0003e80000000400 */
[----:B------:R1:W-:Y:S04]  /*1de70*/  STS.U16 [R2+0x8], R25 ;  /* 0x0000081902007388 */ /* 0x0003e80000000400 */
[----:B------:R1:W-:Y:S01]  /*1de80*/  STS.U16 [R2+0x108], R9 ;  /* 0x0001080902007388 */ /* 0x0003e20000000400 */
[----:B------:R-:W-:Y:S01]  /*1de90*/  @!PT LDS RZ, [RZ] ;  /* 0x00000000fffff984 */ /* 0x000fe20000000800 */
[----:B------:R-:W-:Y:S01]  /*1dea0*/  @!PT LDS RZ, [RZ] ;  /* 0x00000000fffff984 */ /* 0x000fe20000000800 */
[----:B------:R-:W-:Y:S01]  /*1deb0*/  @!PT LDS RZ, [RZ] ;  /* 0x00000000fffff984 */ /* 0x000fe20000000800 */
[----:B------:R-:W-:Y:S01]  /*1dec0*/  @!PT LDS RZ, [RZ] ;  /* 0x00000000fffff984 */ /* 0x000fe20000000800 */
[----:B------:R2:W-:Y:S06]  /*1ded0*/  MEMBAR.ALL.CTA ;  /* 0x0000000000007992 */ /* 0x0005ec0000008000 */
[----:B--2---:R-:W2:Y:S02]  /*1dee0*/  FENCE.VIEW.ASYNC.S ;  /* 0x00000000000073c6 */ /* 0x004ea40000000000 */
[----:B--2---:R-:W-:Y:S06]  /*1def0*/  BAR.SYNC.DEFER_BLOCKING 0x1, 0x80 ;  /* 0x0042000000007b1d */ /* 0x004fec0000010000 */
[----:B-1----:R-:W-:Y:S05]  /*1df00*/  @P1 BRA `(.L_x_66) ;  /* 0x0000000000301947 */ /* 0x002fea0003800000 */
[----:B------:R-:W-:Y:S01]  /*1df10*/  S2UR UR12, SR_CTAID.Z ;  /* 0x00000000000c79c3 */ /* 0x000fe20000002700 */
[----:B------:R-:W-:Y:S01]  /*1df20*/  R2UR UR8, R36 ;  /* 0x00000000240872ca */ /* 0x000fe200000e0000 */
[----:B------:R-:W-:Y:S01]  /*1df30*/  ULDC.64 UR4, c[0x0][0x198] ;  /* 0x0000660000047ab9 */ /* 0x000fe20000000a00 */
[----:B------:R-:W-:Y:S02]  /*1df40*/  USHF.L.U32 UR10, UR37, 0x6, URZ ;  /* 0x00000006250a7899 */ /* 0x000fe4000800063f */
[----:B------:R-:W-:Y:S01]  /*1df50*/  UIADD3 UR4, UP0, UR4, 0x670, URZ ;  /* 0x0000067004047890 */ /* 0x000fe2000ff1e03f */
[----:B------:R-:W-:Y:S02]  /*1df60*/  UMOV UR9, URZ ;  /* 0x0000003f00097c82 */ /* 0x000fe40008000000 */
[----:B------:R-:W1:Y:S01]  /*1df70*/  S2UR UR11, SR_CTAID.Y ;  /* 0x00000000000b79c3 */ /* 0x000e620000002600 */
[----:B------:R-:W-:-:S05]  /*1df80*/  UIADD3.X UR5, URZ, UR5, URZ, UP0, !UPT ;  /* 0x000000053f057290 */ /* 0x000fca00087fe43f */
[----:B------:R-:W-:-:S09]  /*1df90*/  UIADD3 UR8, UR8, -0x1100, URZ ;  /* 0xffffef0008087890 */ /* 0x000fd2000fffe03f */
[----:B-1----:R1:W-:Y:S01]  /*1dfa0*/  UTMASTG.4D [UR8], [UR4] ;  /* 0x00000008040073b5 */ /* 0x0023e20008018000 */
[----:B------:R0:W-:Y:S01]  /*1dfb0*/  UTMACMDFLUSH ;  /* 0x00000000000079b7 */ /* 0x0001e20000000000 */
[----:B-1----:R-:W-:-:S04]  /*1dfc0*/  DEPBAR.LE SB0, 0x1 ;  /* 0x000080400000791a */ /* 0x002fc80000000000 */
.L_x_66:
[----:B------:R-:W-:Y:S05]  /*1dfd0*/  BSYNC B0 ;  /* 0x0000000000007941 */ /* 0x000fea0003800000 */
.L_x_65:
[----:B------:R-:W-:Y:S06]  /*1dfe0*/  BAR.SYNC.DEFER_BLOCKING 0x1, 0x80 ;  /* 0x0042000000007b1d */ /* 0x000fec0000010000 */
[----:B------:R-:W-:Y:S01]  /*1dff0*/  BSSY B0, `(.L_x_67) ;  /* 0x000001d000007945 */ /* 0x000fe20003800000 */
[----:B------:R1:W-:Y:S04]  /*1e000*/  STS.U16 [R0+-0x900], R27 ;  /* 0xfff7001b00007388 */ /* 0x0003e80000000400 */
[----:B------:R1:W-:Y:S04]  /*1e010*/  STS.U16 [R0+-0x800], R11 ;  /* 0xfff8000b00007388 */ /* 0x0003e80000000400 */
[----:B------:R1:W-:Y:S04]  /*1e020*/  STS.U16 [R0+-0x8f8], R29 ;  /* 0xfff7081d00007388 */ /* 0x0003e80000000400 */
[----:B------:R1:W-:Y:S04]  /*1e030*/  STS.U16 [R0+-0x7f8], R13 ;  /* 0xfff8080d00007388 */ /* 0x0003e80000000400 */
[----:B------:R1:W-:Y:S04]  /*1e040*/  STS.U16 [R2+0x800], R31 ;  /* 0x0008001f02007388 */ /* 0x0003e80000000400 */
        /* <DEDUP_REMOVED lines=16> */
[----:B------:R-:W-:Y:S02]  /*1e150*/  UMOV UR9, 0x20 ;  /* 0x0000002000097882 */ /* 0x000fe40000000000 */
[----:B------:R-:W1:Y:S01]  /*1e160*/  S2UR UR11, SR_CTAID.Y ;  /* 0x00000000000b79c3 */ /* 0x000e620000002600 */
[----:B------:R-:W-:-:S05]  /*1e170*/  UIADD3.X UR5, URZ, UR5, URZ, UP0, !UPT ;  /* 0x000000053f057290 */ /* 0x000fca00087fe43f */
[----:B------:R-:W-:-:S09]  /*1e180*/  UIADD3 UR8, UR8, -0x900, URZ ;  /* 0xfffff70008087890 */ /* 0x000fd2000fffe03f */
[----:B-1----:R1:W-:Y:S01]  /*1e190*/  UTMASTG.4D [UR8], [UR4] ;  /* 0x00000008040073b5 */ /* 0x0023e20008018000 */
[----:B------:R0:W-:Y:S01]  /*1e1a0*/  UTMACMDFLUSH ;  /* 0x00000000000079b7 */ /* 0x0001e20000000000 */
[----:B-1----:R-:W-:-:S04]  /*1e1b0*/  DEPBAR.LE SB0, 0x1 ;  /* 0x000080400000791a */ /* 0x002fc80000000000 */
.L_x_68:
[----:B------:R-:W-:Y:S05]  /*1e1c0*/  BSYNC B0 ;  /* 0x0000000000007941 */ /* 0x000fea0003800000 */
.L_x_67:
        /* <DEDUP_REMOVED lines=30> */
.L_x_70:
[----:B------:R-:W-:Y:S05]  /*1e3b0*/  BSYNC B0 ;  /* 0x0000000000007941 */ /* 0x000fea0003800000 */
.L_x_69:
        /* <DEDUP_REMOVED lines=30> */
.L_x_72:
[----:B------:R-:W-:Y:S05]  /*1e5a0*/  BSYNC B0 ;  /* 0x0000000000007941 */ /* 0x000fea0003800000 */
.L_x_71:
        /* <DEDUP_REMOVED lines=30> */
.L_x_74:
[----:B------:R-:W-:Y:S05]  /*1e790*/  BSYNC B0 ;  /* 0x0000000000007941 */ /* 0x000fea0003800000 */
.L_x_73:
        /* <DEDUP_REMOVED lines=30> */
.L_x_76:
[----:B------:R-:W-:Y:S05]  /*1e980*/  BSYNC B0 ;  /* 0x0000000000007941 */ /* 0x000fea0003800000 */
.L_x_75:
        /* <DEDUP_REMOVED lines=27> */
[----:B-1----:R1:W-:Y:S02]  /*1eb40*/  UTMASTG.4D [UR8], [UR4] ;  /* 0x00000008040073b5 */ /* 0x0023e40008018000 */
[----:B-1----:R0:W-:Y:S02]  /*1eb50*/  UTMACMDFLUSH ;  /* 0x00000000000079b7 */ /* 0x0021e40000000000 */
.L_x_78:
[----:B------:R-:W-:Y:S05]  /*1eb60*/  BSYNC B0 ;  /* 0x0000000000007941 */ /* 0x000fea0003800000 */
.L_x_77:
[----:B------:R-:W-:Y:S01]  /*1eb70*/  UIADD3 UR38, UR38, -0x1, URZ ;  /* 0xffffffff26267890 */ /* 0x000fe2000fffe03f */
[----:B------:R-:W-:-:S04]  /*1eb80*/  DEPBAR.LE SB0, 0x0 ;  /* 0x000080000000791a */ /* 0x000fc80000000000 */
[----:B------:R-:W-:-:S04]  /*1eb90*/  USHF.L.U32 UR4, UR38, 0x3, URZ ;  /* 0x0000000326047899 */ /* 0x000fc8000800063f */
[----:B------:R-:W-:-:S04]  /*1eba0*/  ULOP3.LUT UR4, UR4, 0x8, URZ, 0xe2, !UPT ;  /* 0x0000000804047892 */ /* 0x000fc8000f8ee23f */
[----:B------:R-:W-:-:S06]  /*1ebb0*/  ULOP3.LUT UR4, UR4, 0x18, URZ, 0x3c, !UPT ;  /* 0x0000001804047892 */ /* 0x000fcc000f8e3c3f */
[----:B------:R-:W-:-:S04]  /*1ebc0*/  IMAD.U32 R0, RZ, RZ, UR4 ;  /* 0x00000004ff007e24 */ /* 0x000fc8000f8e00ff */
[----:B------:R-:W-:Y:S01]  /*1ebd0*/  SYNCS.ARRIVE.TRANS64.A1T0 RZ, [R0+UR36+0x4d090], RZ ;  /* 0x04d090ff00ff79a7 */ /* 0x000fe20008100024 */
[----:B------:R-:W-:Y:S05]  /*1ebe0*/  EXIT ;  /* 0x000000000000794d */ /* 0x000fea0003800000 */
.L_x_6:
[----:B------:R-:W-:-:S08]  /*1ebf0*/  UISETP.NE.AND UP0, UPT, UR4, 0x1, UPT ;  /* 0x000000010400788c */ /* 0x000fd0000bf05270 */
[----:B------:R-:W1:-:S00]  /*1ec00*/  USETMAXREG.DEALLOC.CTAPOOL 0x18 ;  /* 0x00000018000079c8 */ /* 0x000e4000080e0500 */
[----:B------:R-:W-:-:S13]  /*1ec10*/  PLOP3.LUT P0, PT, PT, PT, UP0, 0x80, 0x0 ;  /* 0x000000000000781c */ /* 0x000fda0003f0f008 */
[----:B------:R-:W-:Y:S05]  /*1ec20*/  @P0 EXIT ;  /* 0x000000000000094d */ /* 0x000fea0003800000 */
[----:B------:R-:W2:Y:S01]  /*1ec30*/  S2UR UR11, SR_CTAID.X ;  /* 0x00000000000b79c3 */ /* 0x000ea20000002500 */
[----:B------:R-:W-:Y:S01]  /*1ec40*/  ULDC UR4, c[0x0][0x28c] ;  /* 0x0000a30000047ab9 */ /* 0x000fe20000000800 */
[----:B------:R-:W-:Y:S01]  /*1ec50*/  ELECT P3, URZ, PT ;  /* 0x00000000003f782f */ /* 0x000fe20003860000 */
[----:B------:R-:W-:Y:S01]  /*1ec60*/  BSSY B0, `(.L_x_79) ;  /* 0x0000055000007945 */ /* 0x000fe20003800000 */
[----:B------:R-:W-:Y:S01]  /*1ec70*/  UIADD3 UR6, UR4, 0xff, URZ ;  /* 0x000000ff04067890 */ /* 0x000fe2000fffe03f */
[----:B-1----:R-:W-:Y:S02]  /*1ec80*/  IMAD.MOV.U32 R0, RZ, RZ, RZ ;  /* 0x000000ffff007224 */ /* 0x002fe400078e00ff */
[----:B------:R-:W-:Y:S01]  /*1ec90*/  IMAD.MOV.U32 R6, RZ, RZ, RZ ;  /* 0x000000ffff067224 */ /* 0x000fe200078e00ff */
[----:B------:R-:W-:Y:S01]  /*1eca0*/  USHF.R.S32.HI UR7, URZ, 0x1f, UR6 ;  /* 0x0000001f3f077899 */ /* 0x000fe20008011406 */
[----:B------:R-:W1:Y:S01]  /*1ecb0*/  S2UR UR20, SR_CTAID.Y ;  /* 0x00000000001479c3 */ /* 0x000e620000002600 */
[----:B------:R-:W-:-:S02]  /*1ecc0*/  IMAD.MOV.U32 R2, RZ, RZ, RZ ;  /* 0x000000ffff027224 */ /* 0x000fc400078e00ff */
[----:B------:R-:W-:-:S04]  /*1ecd0*/  ULEA.HI UR7, UR7, UR6, URZ, 0x8 ;  /* 0x0000000607077291 */ /* 0x000fc8000f8f403f */
[----:B------:R-:W-:Y:S01]  /*1ece0*/  USHF.R.S32.HI UR7, URZ, 0x8, UR7 ;  /* 0x000000083f077899 */ /* 0x000fe20008011407 */
[----:B------:R-:W3:Y:S01]  /*1ecf0*/  S2UR UR21, SR_CTAID.Z ;  /* 0x00000000001579c3 */ /* 0x000ee20000002700 */
[----:B--2---:R-:W-:-:S04]  /*1ed00*/  USHF.L.U32 UR11, UR11, 0x7, URZ ;  /* 0x000000070b0b7899 */ /* 0x004fc8000800063f */
[----:B------:R-:W-:-:S04]  /*1ed10*/  UIADD3 UR4, UR11, 0x17f, URZ ;  /* 0x0000017f0b047890 */ /* 0x000fc8000fffe03f */
[----:B------:R-:W-:-:S04]  /*1ed20*/  USHF.R.U32.HI UR4, URZ, 0x8, UR4 ;  /* 0x000000083f047899 */ /* 0x000fc80008011604 */
[----:B------:R-:W-:-:S04]  /*1ed30*/  UISETP.LT.AND UP0, UPT, UR4, UR7, UPT ;  /* 0x000000070400728c */ /* 0x000fc8000bf01270 */
[----:B------:R-:W-:Y:S01]  /*1ed40*/  USEL UR4, UR4, UR7, UP0 ;  /* 0x0000000704047287 */ /* 0x000fe20008000000 */
[----:B-1-3--:R-:W-:Y:S11]  /*1ed50*/  @!P3 BRA `(.L_x_80) ;  /* 0x000000040014b947 */ /* 0x00aff60003800000 */
[----:B------:R-:W1:Y:S01]  /*1ed60*/  S2R R3, SR_CgaCtaId ;  /* 0x0000000000037919 */ /* 0x000e620000008800 */
[----:B------:R-:W-:Y:S01]  /*1ed70*/  MOV R2, 0x400 ;  /* 0x0000040000027802 */ /* 0x000fe20000000f00 */
[----:B------:R-:W-:-:S03]  /*1ed80*/  IMAD.MOV.U32 R4, RZ, RZ, 0x1 ;  /* 0x00000001ff047424 */ /* 0x000fc600078e00ff */
[----:B-1----:R-:W-:Y:S02]  /*1ed90*/  LEA R3, R3, R2, 0x18 ;  /* 0x0000000203037211 */ /* 0x002fe400078ec0ff */
[----:B------:R-:W-:-:S04]  /*1eda0*/  SHF.L.U32 R2, R4, 0x1f, RZ ;  /* 0x0000001f04027819 */ /* 0x000fc800000006ff */
[----:B------:R-:W1:Y:S02]  /*1edb0*/  SYNCS.PHASECHK.TRANS64.TRYWAIT P0, [R3+URZ+0x4d060], R2 ;  /* 0x04d06002030075a7 */ /* 0x000e64000800017f */
[----:B-1----:R-:W-:Y:S05]  /*1edc0*/  @!P0 BRA `(.L_x_81) ;  /* 0x0000001c00148947 */ /* 0x002fea0003800000 */
.L_x_118:
[----:B------:R-:W-:Y:S01]  /*1edd0*/  ULOP3.LUT UR6, UR5, 0x2, URZ, 0xfc, !UPT ;  /* 0x0000000205067892 */ /* 0x000fe2000f8efc3f */
[----:B-1----:R-:W-:-:S03]  /*1ede0*/  @P2 IMAD.MOV.U32 R2, RZ, RZ, 0x3800 ;  /* 0x00003800ff022424 */ /* 0x002fc600078e00ff */
[----:B------:R-:W-:Y:S01]  /*1edf0*/  UPRMT UR6, UR6, 0x9910, URZ ;  /* 0x0000991006067896 */ /* 0x000fe2000800003f */
[----:B------:R1:W-:Y:S03]  /*1ee00*/  @P2 SYNCS.ARRIVE.TRANS64 RZ, [R3+URZ+0x4d050], R2 ;  /* 0x04d0500203ff29a7 */ /* 0x0003e6000800003f */
[----:B------:R-:W-:-:S06]  /*1ee10*/  UISETP.NE.AND UP0, UPT, UR6, 0x2, UPT ;  /* 0x000000020600788c */ /* 0x000fcc000bf05270 */
[----:B------:R-:W-:-:S13]  /*1ee20*/  PLOP3.LUT P0, PT, PT, PT, UP0, 0x80, 0x0 ;  /* 0x000000000000781c */ /* 0x000fda0003f0f008 */
[----:B-1----:R-:W-:Y:S05]  /*1ee30*/  @P0 BRA `(.L_x_82) ;  /* 0x0000000000040947 */ /* 0x002fea0003800000 */
[----:B------:R-:W-:Y:S01]  /*1ee40*/  BPT.TRAP 0x1 ;  /* 0x000000040000795c */ /* 0x000fe20000300000 */
.L_x_82:
[----:B------:R-:W-:-:S04]  /*1ee50*/  LOP3.LUT P0, RZ, R5, 0x1f, RZ, 0xc0, !PT ;  /* 0x0000001f05ff7812 */ /* 0x000fc8000780c0ff */
[----:B------:R-:W-:-:S13]  /*1ee60*/  PLOP3.LUT P0, PT, P0, P2, PT, 0x2a, 0x0 ;  /* 0x000000000000781c */ /* 0x000fda0000704572 */
[----:B------:R-:W-:Y:S05]  /*1ee70*/  @P0 BRA `(.L_x_83) ;  /* 0x0000000000040947 */ /* 0x000fea0003800000 */
[----:B------:R-:W-:Y:S01]  /*1ee80*/  BPT.TRAP 0x1 ;  /* 0x000000040000795c */ /* 0x000fe20000300000 */
.L_x_83:
[----:B------:R-:W-:Y:S01]  /*1ee90*/  R2UR UR8, R3 ;  /* 0x00000000030872ca */ /* 0x000fe200000e0000 */
[----:B------:R-:W-:Y:S01]  /*1eea0*/  ULDC.64 UR6, c[0x0][0x198] ;  /* 0x0000660000067ab9 */ /* 0x000fe20000000a00 */
[----:B------:R-:W-:Y:S01]  /*1eeb0*/  UMOV UR14, 0x0 ;  /* 0x00000000000e7882 */ /* 0x000fe20000000000 */
[----:B------:R-:W-:Y:S01]  /*1eec0*/  UIADD3 UR6, UP0, UR6, 0xf0, URZ ;  /* 0x000000f006067890 */ /* 0x000fe2000ff1e03f */
[----:B------:R-:W-:Y:S01]  /*1eed0*/  IMAD.MOV.U32 R6, RZ, RZ, 0x40 ;  /* 0x00000040ff067424 */ /* 0x000fe200078e00ff */
[----:B------:R-:W-:Y:S01]  /*1eee0*/  UMOV UR15, 0x10000000 ;  /* 0x10000000000f7882 */ /* 0x000fe20000000000 */
[----:B------:R-:W-:Y:S01]  /*1eef0*/  UMOV UR10, URZ ;  /* 0x0000003f000a7c82 */ /* 0x000fe20008000000 */
[----:B------:R-:W-:Y:S01]  /*1ef00*/  UIADD3.X UR7, URZ, UR7, URZ, UP0, !UPT ;  /* 0x000000073f077290 */ /* 0x000fe200087fe43f */
[----:B------:R-:W-:Y:S01]  /*1ef10*/  IMAD.MOV.U32 R2, RZ, RZ, 0x1 ;  /* 0x00000001ff027424 */ /* 0x000fe200078e00ff */
[----:B------:R-:W-:Y:S01]  /*1ef20*/  UMOV UR12, UR20 ;  /* 0x00000014000c7c82 */ /* 0x000fe20008000000 */
[----:B------:R-:W-:Y:S01]  /*1ef30*/  UMOV UR13, UR21 ;  /* 0x00000015000d7c82 */ /* 0x000fe20008000000 */
[----:B------:R-:W-:Y:S01]  /*1ef40*/  UMOV UR50, 0x20 ;  /* 0x0000002000327882 */ /* 0x000fe20000000000 */
[----:B------:R-:W-:Y:S01]  /*1ef50*/  UMOV UR51, UR11 ;  /* 0x0000000b00337c82 */ /* 0x000fe20008000000 */
[----:B------:R-:W-:-:S02]  /*1ef60*/  UIADD3 UR9, UR8, 0x4d050, URZ ;  /* 0x0004d05008097890 */ /* 0x000fc4000fffe03f */
[----:B------:R-:W-:Y:S02]  /*1ef70*/  UIADD3 UR48, UR8, 0x800, URZ ;  /* 0x0000080008307890 */ /* 0x000fe4000fffe03f */
[----:B------:R-:W-:Y:S02]  /*1ef80*/  UIADD3 UR40, UR8, 0x1000, URZ ;  /* 0x0000100008287890 */ /* 0x000fe4000fffe03f */
[----:B------:R-:W-:Y:S02]  /*1ef90*/  UIADD3 UR32, UR8, 0x1800, URZ ;  /* 0x0000180008207890 */ /* 0x000fe4000fffe03f */
[----:B------:R-:W-:Y:S02]  /*1efa0*/  UIADD3 UR24, UR8, 0x2000, URZ ;  /* 0x0000200008187890 */ /* 0x000fe4000fffe03f */
[----:B------:R1:W-:Y:S01]  /*1efb0*/  UTMALDG.4D [UR8], [UR6], desc[UR14] ;  /* 0x00000e08060075b4 */ /* 0x0003e20008019000 */
[----:B------:R-:W-:Y:S01]  /*1efc0*/  UIADD3 UR16, UR8, 0x2800, URZ ;  /* 0x0000280008107890 */ /* 0x000fe2000fffe03f */
[----:B------:R-:W-:Y:S01]  /*1efd0*/  UMOV UR52, UR20 ;  /* 0x0000001400347c82 */ /* 0x000fe20008000000 */
[----:B------:R-:W-:Y:S01]  /*1efe0*/  UMOV UR53, UR21 ;  /* 0x0000001500357c82 */ /* 0x000fe20008000000 */
[----:B------:R-:W-:Y:S01]  /*1eff0*/  UMOV UR49, UR9 ;  /* 0x0000000900317c82 */ /* 0x000fe20008000000 */
[----:B------:R-:W-:Y:S01]  /*1f000*/  UMOV UR42, 0x40 ;  /* 0x00000040002a7882 */ /* 0x000fe20000000000 */
[----:B------:R-:W-:Y:S01]  /*1f010*/  UMOV UR43, UR11 ;  /* 0x0000000b002b7c82 */ /* 0x000fe20008000000 */
[----:B------:R-:W-:Y:S01]  /*1f020*/  UMOV UR44, UR20 ;  /* 0x00000014002c7c82 */ /* 0x000fe20008000000 */
[----:B------:R-:W-:Y:S01]  /*1f030*/  UMOV UR45, UR21 ;  /* 0x00000015002d7c82 */ /* 0x000fe20008000000 */
[----:B------:R-:W-:Y:S01]  /*1f040*/  UMOV UR41, UR9 ;  /* 0x0000000900297c82 */ /* 0x000fe20008000000 */
[----:B------:R-:W-:Y:S01]  /*1f050*/  UMOV UR34, 0x60 ;  /* 0x0000006000227882 */ /* 0x000fe20000000000 */
[----:B------:R-:W-:Y:S01]  /*1f060*/  UMOV UR35, UR11 ;  /* 0x0000000b00237c82 */ /* 0x000fe20008000000 */
[----:B------:R-:W-:Y:S01]  /*1f070*/  UMOV UR36, UR20 ;  /* 0x0000001400247c82 */ /* 0x000fe20008000000 */
[----:B------:R-:W-:Y:S01]  /*1f080*/  UMOV UR37, UR21 ;  /* 0x0000001500257c82 */ /* 0x000fe20008000000 */
[----:B------:R2:W-:Y:S01]  /*1f090*/  UTMALDG.4D [UR48], [UR6], desc[UR14] ;  /* 0x00000e30060075b4 */ /* 0x0005e20008019000 */
[----:B------:R-:W-:Y:S01]  /*1f0a0*/  UMOV UR33, UR9 ;  /* 0x0000000900217c82 */ /* 0x000fe20008000000 */
[----:B------:R-:W-:Y:S01]  /*1f0b0*/  UMOV UR26, 0x80 ;  /* 0x00000080001a7882 */ /* 0x000fe20000000000 */
[----:B------:R-:W-:Y:S01]  /*1f0c0*/  UMOV UR27, UR11 ;  /* 0x0000000b001b7c82 */ /* 0x000fe20008000000 */
[----:B------:R-:W-:Y:S01]  /*1f0d0*/  UMOV UR28, UR20 ;  /* 0x00000014001c7c82 */ /* 0x000fe20008000000 */
[----:B------:R-:W-:Y:S01]  /*1f0e0*/  UMOV UR29, UR21 ;  /* 0x00000015001d7c82 */ /* 0x000fe20008000000 */
[----:B------:R-:W-:Y:S01]  /*1f0f0*/  UMOV UR25, UR9 ;  /* 0x0000000900197c82 */ /* 0x000fe20008000000 */
[----:B------:R-:W-:Y:S01]  /*1f100*/  UMOV UR18, 0xa0 ;  /* 0x000000a000127882 */ /* 0x000fe20000000000 */
[----:B------:R2:W-:Y:S01]  /*1f110*/  UTMALDG.4D [UR40], [UR6], desc[UR14] ;  /* 0x00000e28060075b4 */ /* 0x0005e20008019000 */
[----:B------:R-:W-:Y:S01]  /*1f120*/  UMOV UR19, UR11 ;  /* 0x0000000b00137c82 */ /* 0x000fe20008000000 */
[----:B------:R-:W-:Y:S01]  /*1f130*/  UMOV UR17, UR9 ;  /* 0x0000000900117c82 */ /* 0x000fe20008000000 */
[----:B-1----:R-:W-:Y:S01]  /*1f140*/  UIADD3 UR8, UR8, 0x3000, URZ ;  /* 0x0000300008087890 */ /* 0x002fe2000fffe03f */
[----:B------:R-:W-:Y:S01]  /*1f150*/  UMOV UR10, 0xc0 ;  /* 0x000000c0000a7882 */ /* 0x000fe20000000000 */
[----:B------:R2:W-:Y:S01]  /*1f160*/  UTMALDG.4D [UR32], [UR6], desc[UR14] ;  /* 0x00000e20060075b4 */ /* 0x0005e20008019000 */
[----:B------:R2:W-:Y:S01]  /*1f170*/  UTMALDG.4D [UR24], [UR6], desc[UR14] ;  /* 0x00000e18060075b4 */ /* 0x0005e20008019000 */
[----:B------:R2:W-:Y:S05]  /*1f180*/  UTMALDG.4D [UR16], [UR6], desc[UR14] ;  /* 0x00000e10060075b4 */ /* 0x0005ea0008019000 */
[----:B------:R2:W-:Y:S02]  /*1f190*/  UTMALDG.4D [UR8], [UR6], desc[UR14] ;  /* 0x00000e08060075b4 */ /* 0x0005e40008019000 */
[----:B--2---:R-:W-:Y:S01]  /*1f1a0*/  NOP ;  /* 0x0000000000007918 */ /* 0x004fe20000000000 */
.L_x_80:
[----:B------:R-:W-:Y:S05]  /*1f1b0*/  BSYNC B0 ;  /* 0x0000000000007941 */ /* 0x000fea0003800000 */
.L_x_79:
[----:B------:R-:W-:Y:S01]  /*1f1c0*/  ISETP.LT.AND P4, PT, RZ, UR4, P3 ;  /* 0x00000004ff007c0c */ /* 0x000fe20009f81270 */
[----:B------:R-:W-:-:S12]  /*1f1d0*/  BSSY B0, `(.L_x_84) ;  /* 0x0000048000007945 */ /* 0x000fd80003800000 */
[----:B------:R-:W-:Y:S05]  /*1f1e0*/  @!P4 BRA `(.L_x_85) ;  /* 0x000000040018c947 */ /* 0x000fea0003800000 */
[----:B------:R-:W1:Y:S01]  /*1f1f0*/  S2R R3, SR_CgaCtaId ;  /* 0x0000000000037919 */ /* 0x000e620000008800 */
[----:B------:R-:W-:-:S04]  /*1f200*/  MOV R0, 0x400 ;  /* 0x0000040000007802 */ /* 0x000fc80000000f00 */
[----:B-1----:R-:W-:Y:S01]  /*1f210*/  LEA R3, R3, R0, 0x18 ;  /* 0x0000000003037211 */ /* 0x002fe200078ec0ff */
[----:B------:R-:W-:-:S05]  /*1f220*/  IMAD.MOV.U32 R0, RZ, RZ, 0x1 ;  /* 0x00000001ff007424 */ /* 0x000fca00078e00ff */
[----:B------:R-:W-:-:S04]  /*1f230*/  SHF.L.U32 R0, R0, 0x1f, RZ ;  /* 0x0000001f00007819 */ /* 0x000fc800000006ff */
[----:B------:R-:W1:Y:S02]  /*1f240*/  SYNCS.PHASECHK.TRANS64.TRYWAIT P0, [R3+URZ+0x4d028], R0 ;  /* 0x04d02800030075a7 */ /* 0x000e64000800017f */
[----:B-1----:R-:W-:Y:S05]  /*1f250*/  @!P0 BRA `(.L_x_86) ;  /* 0x0000001800048947 */ /* 0x002fea0003800000 */
.L_x_119:
        /* <DEDUP_REMOVED lines=8> */
.L_x_87:
[----:B------:R-:W-:-:S04]  /*1f2e0*/  LOP3.LUT P0, RZ, R5, 0x1f, RZ, 0xc0, !PT ;  /* 0x0000001f05ff7812 */ /* 0x000fc8000780c0ff */
[----:B------:R-:W-:-:S13]  /*1f2f0*/  PLOP3.LUT P0, PT, P0, P2, PT, 0x2a, 0x0 ;  /* 0x000000000000781c */ /* 0x000fda0000704572 */
[----:B------:R-:W-:Y:S05]  /*1f300*/  @P0 BRA `(.L_x_88) ;  /* 0x0000000000040947 */ /* 0x000fea0003800000 */
[----:B------:R-:W-:Y:S01]  /*1f310*/  BPT.TRAP 0x1 ;  /* 0x000000040000795c */ /* 0x000fe20000300000 */
.L_x_88:
        /* <DEDUP_REMOVED lines=8> */
[----:B------:R-:W-:Y:S01]  /*1f3a0*/  UMOV UR19, URZ ;  /* 0x0000003f00137c82 */ /* 0x000fe20008000000 */
[----:B------:R-:W-:Y:S01]  /*1f3b0*/  UMOV UR58, 0x20 ;  /* 0x00000020003a7882 */ /* 0x000fe20000000000 */
[----:B------:R-:W-:Y:S01]  /*1f3c0*/  UMOV UR60, UR20 ;  /* 0x00000014003c7c82 */ /* 0x000fe20008000000 */
[----:B------:R-:W-:-:S02]  /*1f3d0*/  UMOV UR61, UR21 ;  /* 0x00000015003d7c82 */ /* 0x000fc40008000000 */
[----:B------:R-:W-:Y:S02]  /*1f3e0*/  UIADD3 UR16, UR10, 0x7000, URZ ;  /* 0x000070000a107890 */ /* 0x000fe4000fffe03f */
[----:B------:R-:W-:Y:S02]  /*1f3f0*/  UIADD3 UR17, UR10, 0x4d000, URZ ;  /* 0x0004d0000a117890 */ /* 0x000fe4000fffe03f */
[----:B------:R-:W-:Y:S02]  /*1f400*/  UIADD3 UR56, UR10, 0x9000, URZ ;  /* 0x000090000a387890 */ /* 0x000fe4000fffe03f */
[----:B------:R-:W-:Y:S02]  /*1f410*/  UIADD3 UR48, UR10, 0xb000, URZ ;  /* 0x0000b0000a307890 */ /* 0x000fe4000fffe03f */
[----:B------:R-:W-:Y:S02]  /*1f420*/  UIADD3 UR40, UR10, 0xd000, URZ ;  /* 0x0000d0000a287890 */ /* 0x000fe4000fffe03f */
[----:B------:R-:W-:Y:S01]  /*1f430*/  UIADD3 UR32, UR10, 0xf000, URZ ;  /* 0x0000f0000a207890 */ /* 0x000fe2000fffe03f */
[----:B------:R1:W-:Y:S01]  /*1f440*/  UTMALDG.4D [UR16], [UR6], desc[UR8] ;  /* 0x00000810060075b4 */ /* 0x0003e20008019000 */
[----:B------:R-:W-:Y:S01]  /*1f450*/  UIADD3 UR24, UR10, 0x11000, URZ ;  /* 0x000110000a187890 */ /* 0x000fe2000fffe03f */
        /* <DEDUP_REMOVED lines=10> */
[----:B------:R2:W-:Y:S01]  /*1f500*/  UTMALDG.4D [UR56], [UR6], desc[UR8] ;  /* 0x00000838060075b4 */ /* 0x0005e20008019000 */
[----:B------:R-:W-:Y:S01]  /*1f510*/  UMOV UR43, UR19 ;  /* 0x00000013002b7c82 */ /* 0x000fe20008000000 */
[----:B------:R-:W-:Y:S01]  /*1f520*/  UMOV UR41, UR17 ;  /* 0x0000001100297c82 */ /* 0x000fe20008000000 */
[----:B------:R-:W-:Y:S01]  /*1f530*/  UMOV UR34, 0x80 ;  /* 0x0000008000227882 */ /* 0x000fe20000000000 */
[----:B------:R-:W-:Y:S01]  /*1f540*/  UMOV UR36, UR20 ;  /* 0x0000001400247c82 */ /* 0x000fe20008000000 */
[----:B------:R-:W-:Y:S01]  /*1f550*/  UMOV UR37, UR21 ;  /* 0x0000001500257c82 */ /* 0x000fe20008000000 */
[----:B------:R-:W-:Y:S01]  /*1f560*/  UMOV UR35, UR19 ;  /* 0x0000001300237c82 */ /* 0x000fe20008000000 */
[----:B------:R-:W-:Y:S01]  /*1f570*/  UMOV UR33, UR17 ;  /* 0x0000001100217c82 */ /* 0x000fe20008000000 */
[----:B------:R2:W-:Y:S01]  /*1f580*/  UTMALDG.4D [UR48], [UR6], desc[UR8] ;  /* 0x00000830060075b4 */ /* 0x0005e20008019000 */
[----:B------:R-:W-:Y:S01]  /*1f590*/  UMOV UR26, 0xa0 ;  /* 0x000000a0001a7882 */ /* 0x000fe20000000000 */
[----:B------:R-:W-:Y:S01]  /*1f5a0*/  UMOV UR28, UR20 ;  /* 0x00000014001c7c82 */ /* 0x000fe20008000000 */
[----:B------:R-:W-:Y:S01]  /*1f5b0*/  UMOV UR29, UR21 ;  /* 0x00000015001d7c82 */ /* 0x000fe20008000000 */
[----:B------:R-:W-:Y:S01]  /*1f5c0*/  UMOV UR27, UR19 ;  /* 0x00000013001b7c82 */ /* 0x000fe20008000000 */
[----:B-1----:R-:W-:Y:S01]  /*1f5d0*/  UIADD3 UR16, UR10, 0x13000, URZ ;  /* 0x000130000a107890 */ /* 0x002fe2000fffe03f */
[----:B------:R-:W-:Y:S01]  /*1f5e0*/  UMOV UR25, UR17 ;  /* 0x0000001100197c82 */ /* 0x000fe20008000000 */
[----:B------:R2:W-:Y:S01]  /*1f5f0*/  UTMALDG.4D [UR40], [UR6], desc[UR8] ;  /* 0x00000828060075b4 */ /* 0x0005e20008019000 */
[----:B------:R-:W-:Y:S01]  /*1f600*/  UMOV UR18, 0xc0 ;  /* 0x000000c000127882 */ /* 0x000fe20000000000 */
[----:B------:R2:W-:Y:S01]  /*1f610*/  UTMALDG.4D [UR32], [UR6], desc[UR8] ;  /* 0x00000820060075b4 */ /* 0x0005e20008019000 */
[----:B------:R2:W-:Y:S04]  /*1f620*/  UTMALDG.4D [UR24], [UR6], desc[UR8] ;  /* 0x00000818060075b4 */ /* 0x0005e80008019000 */
[----:B------:R2:W-:Y:S02]  /*1f630*/  UTMALDG.4D [UR16], [UR6], desc[UR8] ;  /* 0x00000810060075b4 */ /* 0x0005e40008019000 */
[----:B--2---:R-:W-:Y:S01]  /*1f640*/  NOP ;  /* 0x0000000000007918 */ /* 0x004fe20000000000 */
.L_x_85:
[----:B------:R-:W-:Y:S05]  /*1f650*/  BSYNC B0 ;  /* 0x0000000000007941 */ /* 0x000fea0003800000 */
.L_x_84:
[----:B------:R-:W-:Y:S04]  /*1f660*/  BSSY B0, `(.L_x_89) ;  /* 0x000004b000007945 */ /* 0x000fe80003800000 */
[----:B------:R-:W-:Y:S05]  /*1f670*/  @!P3 BRA `(.L_x_90) ;  /* 0x000000040024b947 */ /* 0x000fea0003800000 */
[----:B------:R-:W1:Y:S01]  /*1f680*/  S2R R4, SR_CgaCtaId ;  /* 0x0000000000047919 */ /* 0x000e620000008800 */
[----:B------:R-:W-:-:S04]  /*1f690*/  MOV R3, 0x400 ;  /* 0x0000040000037802 */ /* 0x000fc80000000f00 */
[----:B-1----:R-:W-:Y:S01]  /*1f6a0*/  LEA R7, R4, R3, 0x18 ;  /* 0x0000000304077211 */ /* 0x002fe200078ec0ff */
[----:B------:R-:W-:-:S04]  /*1f6b0*/  IMAD.MOV.U32 R4, RZ, RZ, 0x1 ;  /* 0x00000001ff047424 */ /* 0x000fc800078e00ff */
[----:B------:R-:W-:Y:S01]  /*1f6c0*/  IMAD R3, R2, 0x8, R7 ;  /* 0x0000000802037824 */ /* 0x000fe200078e0207 */
[----:B------:R-:W-:-:S04]  /*1f6d0*/  SHF.L.U32 R4, R4, 0x1f, RZ ;  /* 0x0000001f04047819 */ /* 0x000fc800000006ff */
[----:B------:R-:W1:Y:S02]  /*1f6e0*/  SYNCS.PHASECHK.TRANS64.TRYWAIT P0, [R3+URZ+0x4d060], R4 ;  /* 0x04d06004030075a7 */ /* 0x000e64000800017f */
[----:B-1----:R-:W-:Y:S05]  /*1f6f0*/  @!P0 BRA `(.L_x_91) ;  /* 0x0000001000f08947 */ /* 0x002fea0003800000 */
.L_x_120:
        /* <DEDUP_REMOVED lines=8> */
.L_x_92:
[----:B------:R-:W-:-:S04]  /*1f780*/  LOP3.LUT P0, RZ, R5, 0x1f, RZ, 0xc0, !PT ;  /* 0x0000001f05ff7812 */ /* 0x000fc8000780c0ff */
[----:B------:R-:W-:-:S13]  /*1f790*/  PLOP3.LUT P0, PT, P0, P2, PT, 0x2a, 0x0 ;  /* 0x000000000000781c */ /* 0x000fda0000704572 */
[----:B------:R-:W-:Y:S05]  /*1f7a0*/  @P0 BRA `(.L_x_93) ;  /* 0x0000000000040947 */ /* 0x000fea0003800000 */
[----:B------:R-:W-:Y:S01]  /*1f7b0*/  BPT.TRAP 0x1 ;  /* 0x000000040000795c */ /* 0x000fe20000300000 */
.L_x_93:
[----:B------:R-:W-:Y:S01]  /*1f7c0*/  R2UR UR56, R2 ;  /* 0x00000000023872ca */ /* 0x000fe200000e0000 */
[----:B------:R-:W-:Y:S01]  /*1f7d0*/  ULDC.64 UR12, c[0x0][0x198] ;  /* 0x00006600000c7ab9 */ /* 0x000fe20000000a00 */
[----:B------:R-:W-:Y:S01]  /*1f7e0*/  R2UR UR9, R7 ;  /* 0x00000000070972ca */ /* 0x000fe200000e0000 */
[----:B------:R-:W-:Y:S01]  /*1f7f0*/  UIADD3 UR8, UP0, UR12, 0xf0, URZ ;  /* 0x000000f00c087890 */ /* 0x000fe2000ff1e03f */
[----:B------:R-:W-:Y:S01]  /*1f800*/  R2UR UR59, R6 ;  /* 0x00000000063b72ca */ /* 0x000fe200000e0000 */
[----:B------:R-:W-:Y:S01]  /*1f810*/  UMOV UR6, 0x0 ;  /* 0x0000000000067882 */ /* 0x000fe20000000000 */
[----:B------:R-:W-:Y:S01]  /*1f820*/  R2UR UR57, R3 ;  /* 0x00000000033972ca */ /* 0x000fe200000e0000 */
[----:B------:R-:W-:Y:S01]  /*1f830*/  UMOV UR7, 0x10000000 ;  /* 0x1000000000077882 */ /* 0x000fe20000000000 */
[----:B------:R-:W-:Y:S01]  /*1f840*/  UMOV UR58, URZ ;  /* 0x0000003f003a7c82 */ /* 0x000fe20008000000 */
[----:B------:R-:W-:Y:S01]  /*1f850*/  UMOV UR60, UR20 ;  /* 0x00000014003c7c82 */ /* 0x000fe20008000000 */
[----:B------:R-:W-:Y:S01]  /*1f860*/  UMOV UR61, UR21 ;  /* 0x00000015003d7c82 */ /* 0x000fe20008000000 */
[----:B------:R-:W-:Y:S01]  /*1f870*/  UMOV UR50, 0x20 ;  /* 0x0000002000327882 */ /* 0x000fe20000000000 */
[----:B------:R-:W-:Y:S01]  /*1f880*/  UMOV UR52, UR20 ;  /* 0x0000001400347c82 */ /* 0x000fe20008000000 */
[----:B------:R-:W-:Y:S01]  /*1f890*/  UMOV UR53, UR21 ;  /* 0x0000001500357c82 */ /* 0x000fe20008000000 */
[----:B------:R-:W-:Y:S01]  /*1f8a0*/  UMOV UR18, 0x40 ;  /* 0x0000004000127882 */ /* 0x000fe20000000000 */
[----:B------:R-:W-:-:S02]  /*1f8b0*/  UIMAD UR56, UR56, 0x3800, UR9 ;  /* 0x00003800383878a4 */ /* 0x000fc4000f8e0209 */
[----:B------:R-:W-:Y:S02]  /*1f8c0*/  UIADD3 UR59, UR11, UR59, URZ ;  /* 0x0000003b0b3b7290 */ /* 0x000fe4000fffe03f */
[----:B------:R-:W-:Y:S02]  /*1f8d0*/  UIADD3 UR57, UR57, 0x4d050, URZ ;  /* 0x0004d05039397890 */ /* 0x000fe4000fffe03f */
[----:B------:R-:W-:Y:S02]  /*1f8e0*/  UIADD3.X UR9, URZ, UR13, URZ, UP0, !UPT ;  /* 0x0000000d3f097290 */ /* 0x000fe400087fe43f */
[----:B------:R-:W-:Y:S02]  /*1f8f0*/  UIADD3 UR48, UR56, 0x800, URZ ;  /* 0x0000080038307890 */ /* 0x000fe4000fffe03f */
[----:B------:R-:W-:Y:S01]  /*1f900*/  UIADD3 UR16, UR56, 0x1000, URZ ;  /* 0x0000100038107890 */ /* 0x000fe2000fffe03f */
[----:B------:R-:W-:Y:S01]  /*1f910*/  UMOV UR49, UR57 ;  /* 0x0000003900317c82 */ /* 0x000fe20008000000 */
[----:B------:R-:W-:Y:S01]  /*1f920*/  UMOV UR51, UR59 ;  /* 0x0000003b00337c82 */ /* 0x000fe20008000000 */
[----:B------:R-:W-:Y:S01]  /*1f930*/  UMOV UR17, UR57 ;  /* 0x0000003900117c82 */ /* 0x000fe20008000000 */
[----:B------:R-:W-:Y:S01]  /*1f940*/  UMOV UR19, UR59 ;  /* 0x0000003b00137c82 */ /* 0x000fe20008000000 */
[----:B------:R-:W-:Y:S01]  /*1f950*/  UTMALDG.4D [UR56], [UR8], desc[UR6] ;  /* 0x00000638080075b4 */ /* 0x000fe20008019000 */
[----:B------:R-:W-:-:S02]  /*1f960*/  UIADD3 UR40, UR56, 0x1800, URZ ;  /* 0x0000180038287890 */ /* 0x000fc4000fffe03f */
[----:B------:R-:W-:Y:S02]  /*1f970*/  UIADD3 UR32, UR56, 0x2000, URZ ;  /* 0x0000200038207890 */ /* 0x000fe4000fffe03f */
[----:B------:R-:W-:Y:S01]  /*1f980*/  UIADD3 UR24, UR56, 0x2800, URZ ;  /* 0x0000280038187890 */ /* 0x000fe2000fffe03f */
[----:B------:R-:W-:Y:S01]  /*1f990*/  UMOV UR42, 0x60 ;  /* 0x00000060002a7882 */ /* 0x000fe20000000000 */
[----:B------:R-:W-:Y:S01]  /*1f9a0*/  UTMALDG.4D [UR48], [UR8], desc[UR6] ;  /* 0x00000630080075b4 */ /* 0x000fe20008019000 */
        /* <DEDUP_REMOVED lines=16> */
[----:B------:R2:W-:Y:S01]  /*1fab0*/  UTMALDG.4D [UR32], [UR8], desc[UR6] ;  /* 0x00000620080075b4 */ /* 0x0005e20008019000 */
[----:B------:R2:W-:Y:S01]  /*1fac0*/  UTMALDG.4D [UR24], [UR8], desc[UR6] ;  /* 0x00000618080075b4 */ /* 0x0005e20008019000 */
[----:B-1----:R-:W-:Y:S01]  /*1fad0*/  UIADD3 UR16, UR56, 0x3000, URZ ;  /* 0x0000300038107890 */ /* 0x002fe2000fffe03f */
[----:B------:R-:W-:-:S08]  /*1fae0*/  UMOV UR18, 0xc0 ;  /* 0x000000c000127882 */ /* 0x000fd00000000000 */
[----:B------:R2:W-:Y:S02]  /*1faf0*/  UTMALDG.4D [UR16], [UR8], desc[UR6] ;  /* 0x00000610080075b4 */ /* 0x0005e40008019000 */
[----:B--2---:R-:W-:Y:S01]  /*1fb00*/  NOP ;  /* 0x0000000000007918 */ /* 0x004fe20000000000 */
.L_x_90:
[----:B------:R-:W-:Y:S05]  /*1fb10*/  BSYNC B0 ;  /* 0x0000000000007941 */ /* 0x000fea0003800000 */
.L_x_89:
[----:B------:R-:W-:Y:S01]  /*1fb20*/  BSSY B0, `(.L_x_94) ;  /* 0x000002e000007945 */ /* 0x000fe20003800000 */
[----:B------:R-:W-:-:S03]  /*1fb30*/  IMAD.MOV.U32 R8, RZ, RZ, RZ ;  /* 0x000000ffff087224 */ /* 0x000fc600078e00ff */
[----:B------:R-:W-:Y:S05]  /*1fb40*/  @!P4 BRA `(.L_x_95) ;  /* 0x0000000000acc947 */ /* 0x000fea0003800000 */
[----:B------:R-:W1:Y:S01]  /*1fb50*/  S2R R3, SR_CgaCtaId ;  /* 0x0000000000037919 */ /* 0x000e620000008800 */
[----:B------:R-:W-:Y:S01]  /*1fb60*/  MOV R2, 0x400 ;  /* 0x0000040000027802 */ /* 0x000fe20000000f00 */
[----:B------:R-:W-:-:S05]  /*1fb70*/  IMAD.MOV.U32 R7, RZ, RZ, 0x1 ;  /* 0x00000001ff077424 */ /* 0x000fca00078e00ff */
[----:B------:R-:W-:Y:S02]  /*1fb80*/  SHF.L.U32 R7, R7, 0x1f, RZ ;  /* 0x0000001f07077819 */ /* 0x000fe400000006ff */
[----:B-1----:R-:W-:-:S05]  /*1fb90*/  LEA R3, R3, R2, 0x18 ;  /* 0x0000000203037211 */ /* 0x002fca00078ec0ff */
[----:B------:R-:W-:-:S04]  /*1fba0*/  IMAD R2, R0, 0x8, R3 ;  /* 0x0000000800027824 */ /* 0x000fc800078e0203 */
[----:B------:R-:W1:Y:S02]  /*1fbb0*/  SYNCS.PHASECHK.TRANS64.TRYWAIT P0, [R2+URZ+0x4d028], R7 ;  /* 0x04d02807020075a7 */ /* 0x000e64000800017f */
[----:B-1----:R-:W-:Y:S05]  /*1fbc0*/  @!P0 BRA `(.L_x_96) ;  /* 0x0000000c00d08947 */ /* 0x002fea0003800000 */
.L_x_121:
        /* <DEDUP_REMOVED lines=8> */
.L_x_97:
[----:B------:R-:W-:-:S04]  /*1fc50*/  LOP3.LUT P0, RZ, R5, 0x1f, RZ, 0xc0, !PT ;  /* 0x0000001f05ff7812 */ /* 0x000fc8000780c0ff */
[----:B------:R-:W-:-:S13]  /*1fc60*/  PLOP3.LUT P0, PT, P0, P2, PT, 0x2a, 0x0 ;  /* 0x000000000000781c */ /* 0x000fda0000704572 */
[----:B------:R-:W-:Y:S05]  /*1fc70*/  @P0 BRA `(.L_x_98) ;  /* 0x0000000000040947 */ /* 0x000fea0003800000 */
[----:B------:R-:W-:Y:S01]  /*1fc80*/  BPT.TRAP 0x1 ;  /* 0x000000040000795c */ /* 0x000fe20000300000 */
.L_x_98:
[----:B------:R-:W-:Y:S01]  /*1fc90*/  IMAD R3, R0, 0xe000, R3 ;  /* 0x0000e00000037824 */ /* 0x000fe200078e0203 */
[----:B------:R-:W-:Y:S01]  /*1fca0*/  R2UR UR25, R2 ;  /* 0x00000000021972ca */ /* 0x000fe200000e0000 */
[----:B------:R-:W-:Y:S01]  /*1fcb0*/  ULDC.64 UR6, c[0x0][0x198] ;  /* 0x0000660000067ab9 */ /* 0x000fe20000000a00 */
[----:B------:R-:W-:Y:S01]  /*1fcc0*/  UMOV UR27, URZ ;  /* 0x0000003f001b7c82 */ /* 0x000fe20008000000 */
[----:B------:R-:W-:Y:S01]  /*1fcd0*/  UIADD3 UR6, UP0, UR6, 0x2f0, URZ ;  /* 0x000002f006067890 */ /* 0x000fe2000ff1e03f */
[----:B------:R-:W-:Y:S01]  /*1fce0*/  R2UR UR16, R3 ;  /* 0x00000000031072ca */ /* 0x000fe200000e0000 */
[----:B------:R-:W-:Y:S01]  /*1fcf0*/  UMOV UR8, 0x0 ;  /* 0x0000000000087882 */ /* 0x000fe20000000000 */
[----:B------:R-:W-:Y:S01]  /*1fd00*/  UMOV UR9, 0x10000000 ;  /* 0x1000000000097882 */ /* 0x000fe20000000000 */
[----:B------:R-:W-:Y:S01]  /*1fd10*/  UIADD3.X UR7, URZ, UR7, URZ, UP0, !UPT ;  /* 0x000000073f077290 */ /* 0x000fe200087fe43f */
[----:B------:R-:W-:Y:S01]  /*1fd20*/  IMAD.MOV.U32 R8, RZ, RZ, 0x1 ;  /* 0x00000001ff087424 */ /* 0x000fe200078e00ff */
[----:B------:R-:W-:Y:S01]  /*1fd30*/  UMOV UR26, URZ ;  /* 0x0000003f001a7c82 */ /* 0x000fe20008000000 */
[----:B------:R-:W-:Y:S01]  /*1fd40*/  UMOV UR28, UR20 ;  /* 0x00000014001c7c82 */ /* 0x000fe20008000000 */
[----:B------:R-:W-:Y:S01]  /*1fd50*/  UMOV UR29, UR21 ;  /* 0x00000015001d7c82 */ /* 0x000fe20008000000 */
[----:B------:R-:W-:Y:S01]  /*1fd60*/  UMOV UR18, 0x80 ;  /* 0x0000008000127882 */ /* 0x000fe20000000000 */
[----:B------:R-:W-:Y:S01]  /*1fd70*/  UIADD3 UR25, UR25, 0x4d000, URZ ;  /* 0x0004d00019197890 */ /* 0x000fe2000fffe03f */
[----:B------:R-:W-:Y:S01]  /*1fd80*/  VIADD R0, R0, 0x1 ;  /* 0x0000000100007836 */ /* 0x000fe20000000000 */
[----:B------:R-:W-:-:S02]  /*1fd90*/  UMOV UR19, UR27 ;  /* 0x0000001b00137c82 */ /* 0x000fc40008000000 */
[----:B------:R-:W-:Y:S02]  /*1fda0*/  UIADD3 UR24, UR16, 0x7000, URZ ;  /* 0x0000700010187890 */ /* 0x000fe4000fffe03f */
[----:B------:R-:W-:Y:S01]  /*1fdb0*/  UIADD3 UR16, UR16, 0xe000, URZ ;  /* 0x0000e00010107890 */ /* 0x000fe2000fffe03f */
[----:B------:R-:W-:-:S06]  /*1fdc0*/  UMOV UR17, UR25 ;  /* 0x0000001900117c82 */ /* 0x000fcc0008000000 */
[----:B------:R1:W-:Y:S02]  /*1fdd0*/  UTMALDG.4D [UR24], [UR6], desc[UR8] ;  /* 0x00000818060075b4 */ /* 0x0003e40008019000 */
[----:B------:R1:W-:Y:S02]  /*1fde0*/  UTMALDG.4D [UR16], [UR6], desc[UR8] ;  /* 0x00000810060075b4 */ /* 0x0003e40008019000 */
[----:B-1----:R-:W-:Y:S01]  /*1fdf0*/  NOP ;  /* 0x0000000000007918 */ /* 0x002fe20000000000 */
.L_x_95:
[----:B------:R-:W-:Y:S05]  /*1fe00*/  BSYNC B0 ;  /* 0x0000000000007941 */ /* 0x000fea0003800000 */
.L_x_94:
[----:B------:R-:W-:-:S05]  /*1fe10*/  IMAD.U32 R2, RZ, RZ, UR4 ;  /* 0x00000004ff027e24 */ /* 0x000fca000f8e00ff */
[----:B------:R-:W-:-:S13]  /*1fe20*/  ISETP.GE.AND P0, PT, R2, 0x2, PT ;  /* 0x000000020200780c */ /* 0x000fda0003f06270 */
[----:B------:R-:W-:Y:S05]  /*1fe30*/  @!P0 EXIT ;  /* 0x000000000000894d */ /* 0x000fea0003800000 */
[----:B------:R-:W-:Y:S01]  /*1fe40*/  USHF.L.U32 UR6, UR4, 0x1, URZ ;  /* 0x0000000104067899 */ /* 0x000fe2000800063f */
[----:B------:R-:W-:Y:S01]  /*1fe50*/  IMAD.U32 R3, RZ, RZ, UR5 ;  /* 0x00000005ff037e24 */ /* 0x000fe2000f8e00ff */
[----:B------:R-:W-:Y:S01]  /*1fe60*/  LOP3.LUT P0, RZ, R5, 0x1f, RZ, 0xc0, !PT ;  /* 0x0000001f05ff7812 */ /* 0x000fe2000780c0ff */
[----:B------:R-:W-:Y:S01]  /*1fe70*/  BSSY B0, `(.L_x_99) ;  /* 0x0000083000007945 */ /* 0x000fe20003800000 */
[----:B------:R-:W-:Y:S02]  /*1fe80*/  IMAD.MOV.U32 R2, RZ, RZ, 0x1 ;  /* 0x00000001ff027424 */ /* 0x000fe400078e00ff */
[----:B------:R-:W-:Y:S01]  /*1fe90*/  PLOP3.LUT P0, PT, P0, P2, PT, 0x2a, 0x0 ;  /* 0x000000000000781c */ /* 0x000fe20000704572 */
[----:B------:R-:W-:Y:S01]  /*1fea0*/  IMAD.U32 R9, RZ, RZ, UR6 ;  /* 0x00000006ff097e24 */ /* 0x000fe2000f8e00ff */
[----:B------:R-:W-:-:S11]  /*1feb0*/  LOP3.LUT R3, R3, 0x2, RZ, 0xfc, !PT ;  /* 0x0000000203037812 */ /* 0x000fd600078efcff */
.L_x_110:
[----:B------:R-:W-:Y:S04]  /*1fec0*/  BSSY B1, `(.L_x_100) ;  /* 0x000004b000017945 */ /* 0x000fe80003800000 */
[----:B------:R-:W-:Y:S05]  /*1fed0*/  @!P3 BRA `(.L_x_101) ;  /* 0x000000040024b947 */ /* 0x000fea0003800000 */
[----:B------:R-:W1:Y:S01]  /*1fee0*/  S2R R5, SR_CgaCtaId ;  /* 0x0000000000057919 */ /* 0x000e620000008800 */
[----:B------:R-:W-:-:S04]  /*1fef0*/  MOV R4, 0x400 ;  /* 0x0000040000047802 */ /* 0x000fc80000000f00 */
[----:B-1----:R-:W-:Y:S02]  /*1ff00*/  LEA R5, R5, R4, 0x18 ;  /* 0x0000000405057211 */ /* 0x002fe400078ec0ff */
[----:B------:R-:W-:-:S03]  /*1ff10*/  SHF.L.U32 R4, R2, 0x1f, RZ ;  /* 0x0000001f02047819 */ /* 0x000fc600000006ff */
[----:B------:R-:W-:-:S04]  /*1ff20*/  IMAD R7, R0, 0x8, R5 ;  /* 0x0000000800077824 */ /* 0x000fc800078e0205 */
[----:B------:R-:W1:Y:S02]  /*1ff30*/  SYNCS.PHASECHK.TRANS64.TRYWAIT P4, [R7+URZ+0x4d028], R4 ;  /* 0x04d02804070075a7 */ /* 0x000e64000808017f */
[----:B-1----:R-:W-:Y:S05]  /*1ff40*/  @!P4 BRA `(.L_x_102) ;  /* 0x0000000c0004c947 */ /* 0x002fea0003800000 */
.L_x_122:
[----:B-1----:R-:W-:-:S04]  /*1ff50*/  @P2 IMAD.MOV.U32 R4, RZ, RZ, 0xe000 ;  /* 0x0000e000ff042424 */ /* 0x002fc800078e00ff */
[----:B------:R1:W-:Y:S02]  /*1ff60*/  @P2 SYNCS.ARRIVE.TRANS64 RZ, [R7+URZ+0x4d000], R4 ;  /* 0x04d0000407ff29a7 */ /* 0x0003e4000800003f */
[----:B-1----:R-:W-:-:S04]  /*1ff70*/  PRMT R4, R3, 0x9910, RZ ;  /* 0x0000991003047816 */ /* 0x002fc800000000ff */
[----:B------:R-:W-:-:S13]  /*1ff80*/  ISETP.NE.AND P4, PT, R4, 0x2, PT ;  /* 0x000000020400780c */ /* 0x000fda0003f85270 */
[----:B------:R-:W-:Y:S05]  /*1ff90*/  @P4 BRA `(.L_x_103) ;  /* 0x0000000000044947 */ /* 0x000fea0003800000 */
[----:B------:R-:W-:Y:S01]  /*1ffa0*/  BPT.TRAP 0x1 ;  /* 0x000000040000795c */ /* 0x000fe20000300000 */
.L_x_103:
[----:B------:R-:W-:Y:S05]  /*1ffb0*/  @P0 BRA `(.L_x_104) ;  /* 0x0000000000040947 */ /* 0x000fea0003800000 */
[----:B------:R-:W-:Y:S01]  /*1ffc0*/  BPT.TRAP 0x1 ;  /* 0x000000040000795c */ /* 0x000fe20000300000 */
.L_x_104:
[----:B------:R-:W-:Y:S01]  /*1ffd0*/  IMAD R5, R0, 0xe000, R5 ;  /* 0x0000e00000057824 */ /* 0x000fe200078e0205 */
[----:B------:R-:W-:Y:S01]  /*1ffe0*/  R2UR UR17, R7 ;  /* 0x00000000071172ca */ /* 0x000fe200000e0000 */
[----:B------:R-:W-:Y:S01]  /*1fff0*/  ULDC.64 UR8, c[0x0][0x198] ;  /* 0x0000660000087ab9 */ /* 0x000fe20000000a00 */
[----:B------:R-:W-:Y:S01]  /*20000*/  R2UR UR19, R8 ;  /* 0x00000000081372ca */ /* 0x000fe200000e0000 */
[----:B------:R-:W-:Y:S01]  /*20010*/  UIADD3 UR8, UP0, UR8, 0x1f0, URZ ;  /* 0x000001f008087890 */ /* 0x000fe2000ff1e03f */
[----:B------:R-:W-:Y:S01]  /*20020*/  R2UR UR10, R5 ;  /* 0x00000000050a72ca */ /* 0x000fe200000e0000 */
[----:B------:R-:W-:Y:S01]  /*20030*/  UMOV UR6, 0x0 ;  /* 0x0000000000067882 */ /* 0x000fe20000000000 */
[----:B------:R-:W-:Y:S01]  /*20040*/  UMOV UR7, 0x10000000 ;  /* 0x1000000000077882 */ /* 0x000fe20000000000 */
[----:B------:R-:W-:Y:S01]  /*20050*/  UIADD3.X UR9, URZ, UR9, URZ, UP0, !UPT ;  /* 0x000000093f097290 */ /* 0x000fe200087fe43f */
[----:B------:R-:W-:Y:S01]  /*20060*/  VIADD R0, R0, 0x1 ;  /* 0x0000000100007836 */ /* 0x000fe20000000000 */
[----:B------:R-:W-:Y:S01]  /*20070*/  UMOV UR18, URZ ;  /* 0x0000003f00127c82 */ /* 0x000fe20008000000 */
[----:B------:R-:W-:Y:S01]  /*20080*/  UMOV UR58, 0x20 ;  /* 0x00000020003a7882 */ /* 0x000fe20000000000 */
[----:B------:R-:W-:Y:S01]  /*20090*/  UMOV UR60, UR20 ;  /* 0x00000014003c7c82 */ /* 0x000fe20008000000 */
[----:B------:R-:W-:Y:S01]  /*200a0*/  UMOV UR61, UR21 ;  /* 0x00000015003d7c82 */ /* 0x000fe20008000000 */
[----:B------:R-:W-:Y:S01]  /*200b0*/  UIADD3 UR17, UR17, 0x4d000, URZ ;  /* 0x0004d00011117890 */ /* 0x000fe2000fffe03f */
[----:B------:R-:W-:Y:S01]  /*200c0*/  ISETP.NE.AND P4, PT, R0, 0x5, PT ;  /* 0x000000050000780c */ /* 0x000fe20003f85270 */
[----:B------:R-:W-:-:S02]  /*200d0*/  USHF.L.U32 UR19, UR19, 0x8, URZ ;  /* 0x0000000813137899 */ /* 0x000fc4000800063f */
[----:B------:R-:W-:Y:S01]  /*200e0*/  UIADD3 UR16, UR10, 0x7000, URZ ;  /* 0x000070000a107890 */ /* 0x000fe2000fffe03f */
[----:B------:R-:W-:Y:S01]  /*200f0*/  SEL R5, RZ, 0x1, P4 ;  /* 0x00000001ff057807 */ /* 0x000fe20002000000 */
[----:B------:R-:W-:Y:S01]  /*20100*/  UIADD3 UR56, UR10, 0x9000, URZ ;  /* 0x000090000a387890 */ /* 0x000fe2000fffe03f */
[----:B------:R-:W-:Y:S01]  /*20110*/  SEL R0, R0, RZ, P4 ;  /* 0x000000ff00007207 */ /* 0x000fe20002000000 */
[----:B------:R-:W-:Y:S01]  /*20120*/  UIADD3 UR48, UR10, 0xb000, URZ ;  /* 0x0000b0000a307890 */ /* 0x000fe2000fffe03f */
[----:B------:R-:W-:Y:S01]  /*20130*/  LOP3.LUT R2, R2, R5, RZ, 0x3c, !PT ;  /* 0x0000000502027212 */ /* 0x000fe200078e3cff */
        /* <DEDUP_REMOVED lines=35> */
.L_x_101:
[----:B------:R-:W-:Y:S05]  /*20370*/  BSYNC B1 ;  /* 0x0000000000017941 */ /* 0x000fea0003800000 */
.L_x_100:
[----:B------:R-:W-:Y:S01]  /*20380*/  ISETP.LT.OR P4, PT, R9, 0x4, !P3 ;  /* 0x000000040900780c */ /* 0x000fe20005f81670 */
[----:B------:R-:W-:-:S12]  /*20390*/  BSSY B1, `(.L_x_105) ;  /* 0x000002d000017945 */ /* 0x000fd80003800000 */
[----:B------:R-:W-:Y:S05]  /*203a0*/  @P4 BRA `(.L_x_106) ;  /* 0x0000000000ac4947 */ /* 0x000fea0003800000 */
[----:B------:R-:W1:Y:S01]  /*203b0*/  S2R R5, SR_CgaCtaId ;  /* 0x0000000000057919 */ /* 0x000e620000008800 */
[----:B------:R-:W-:Y:S02]  /*203c0*/  MOV R4, 0x400 ;  /* 0x0000040000047802 */ /* 0x000fe40000000f00 */
[----:B------:R-:W-:Y:S02]  /*203d0*/  SHF.L.U32 R7, R2, 0x1f, RZ ;  /* 0x0000001f02077819 */ /* 0x000fe400000006ff */
[----:B-1----:R-:W-:-:S05]  /*203e0*/  LEA R5, R5, R4, 0x18 ;  /* 0x0000000405057211 */ /* 0x002fca00078ec0ff */
[----:B------:R-:W-:-:S04]  /*203f0*/  IMAD R4, R0, 0x8, R5 ;  /* 0x0000000800047824 */ /* 0x000fc800078e0205 */
[----:B------:R-:W1:Y:S02]  /*20400*/  SYNCS.PHASECHK.TRANS64.TRYWAIT P4, [R4+URZ+0x4d028], R7 ;  /* 0x04d02807040075a7 */ /* 0x000e64000808017f */
[----:B-1----:R-:W-:Y:S05]  /*20410*/  @!P4 BRA `(.L_x_107) ;  /* 0x0000000400e4c947 */ /* 0x002fea0003800000 */
.L_x_123:
[----:B------:R-:W-:Y:S01]  /*20420*/  PRMT R6, R3, 0x9910, RZ ;  /* 0x0000991003067816 */ /* 0x000fe200000000ff */
[----:B-1----:R-:W-:-:S03]  /*20430*/  @P1 IMAD.MOV.U32 R7, RZ, RZ, 0xe000 ;  /* 0x0000e000ff071424 */ /* 0x002fc600078e00ff */
[----:B------:R-:W-:Y:S01]  /*20440*/  ISETP.NE.AND P4, PT, R6, 0x2, PT ;  /* 0x000000020600780c */ /* 0x000fe20003f85270 */
[----:B------:R1:W-:-:S12]  /*20450*/  @P1 SYNCS.ARRIVE.TRANS64 RZ, [R4+URZ+0x4d000], R7 ;  /* 0x04d0000704ff19a7 */ /* 0x0003d8000800003f */
[----:B-1----:R-:W-:Y:S05]  /*20460*/  @P4 BRA `(.L_x_108) ;  /* 0x0000000000044947 */ /* 0x002fea0003800000 */
[----:B------:R-:W-:Y:S01]  /*20470*/  BPT.TRAP 0x1 ;  /* 0x000000040000795c */ /* 0x000fe20000300000 */
.L_x_108:
[----:B------:R-:W-:Y:S05]  /*20480*/  @P0 BRA `(.L_x_109) ;  /* 0x0000000000040947 */ /* 0x000fea0003800000 */
[----:B------:R-:W-:Y:S01]  /*20490*/  BPT.TRAP 0x1 ;  /* 0x000000040000795c */ /* 0x000fe20000300000 */
.L_x_109:
[----:B------:R-:W-:Y:S01]  /*204a0*/  IMAD R5, R0, 0xe000, R5 ;  /* 0x0000e00000057824 */ /* 0x000fe200078e0205 */
[----:B------:R-:W-:Y:S01]  /*204b0*/  R2UR UR26, R8 ;  /* 0x00000000081a72ca */ /* 0x000fe200000e0000 */
[----:B------:R-:W-:Y:S01]  /*204c0*/  ULDC.64 UR6, c[0x0][0x198] ;  /* 0x0000660000067ab9 */ /* 0x000fe20000000a00 */
[----:B------:R-:W-:Y:S01]  /*204d0*/  R2UR UR25, R4 ;  /* 0x00000000041972ca */ /* 0x000fe200000e0000 */
[----:B------:R-:W-:Y:S01]  /*204e0*/  UIADD3 UR6, UP0, UR6, 0x2f0, URZ ;  /* 0x000002f006067890 */ /* 0x000fe2000ff1e03f */
[----:B------:R-:W-:Y:S01]  /*204f0*/  R2UR UR16, R5 ;  /* 0x00000000051072ca */ /* 0x000fe200000e0000 */
[----:B------:R-:W-:Y:S01]  /*20500*/  UMOV UR27, URZ ;  /* 0x0000003f001b7c82 */ /* 0x000fe20008000000 */
[----:B------:R-:W-:Y:S01]  /*20510*/  UMOV UR8, 0x0 ;  /* 0x0000000000087882 */ /* 0x000fe20000000000 */
[----:B------:R-:W-:Y:S01]  /*20520*/  UIADD3.X UR7, URZ, UR7, URZ, UP0, !UPT ;  /* 0x000000073f077290 */ /* 0x000fe200087fe43f */
[----:B------:R-:W-:Y:S01]  /*20530*/  VIADD R0, R0, 0x1 ;  /* 0x0000000100007836 */ /* 0x000fe20000000000 */
[----:B------:R-:W-:Y:S01]  /*20540*/  UMOV UR9, 0x10000000 ;  /* 0x1000000000097882 */ /* 0x000fe20000000000 */
[----:B------:R-:W-:Y:S01]  /*20550*/  UMOV UR28, UR20 ;  /* 0x00000014001c7c82 */ /* 0x000fe20008000000 */
[----:B------:R-:W-:Y:S01]  /*20560*/  UMOV UR29, UR21 ;  /* 0x00000015001d7c82 */ /* 0x000fe20008000000 */
[----:B------:R-:W-:Y:S01]  /*20570*/  UMOV UR19, UR27 ;  /* 0x0000001b00137c82 */ /* 0x000fe20008000000 */
[----:B------:R-:W-:Y:S01]  /*20580*/  USHF.L.U32 UR26, UR26, 0x8, URZ ;  /* 0x000000081a1a7899 */ /* 0x000fe2000800063f */
[----:B------:R-:W-:Y:S01]  /*20590*/  ISETP.NE.AND P4, PT, R0, 0x5, PT ;  /* 0x000000050000780c */ /* 0x000fe20003f85270 */
[----:B------:R-:W-:Y:S01]  /*205a0*/  UIADD3 UR25, UR25, 0x4d000, URZ ;  /* 0x0004d00019197890 */ /* 0x000fe2000fffe03f */
[----:B------:R-:W-:Y:S01]  /*205b0*/  VIADD R8, R8, 0x1 ;  /* 0x0000000108087836 */ /* 0x000fe20000000000 */
[----:B------:R-:W-:Y:S01]  /*205c0*/  UIADD3 UR24, UR16, 0x7000, URZ ;  /* 0x0000700010187890 */ /* 0x000fe2000fffe03f */
[----:B------:R-:W-:Y:S01]  /*205d0*/  SEL R5, RZ, 0x1, P4 ;  /* 0x00000001ff057807 */ /* 0x000fe20002000000 */
[----:B------:R-:W-:Y:S01]  /*205e0*/  UIADD3 UR18, UR26, 0x80, URZ ;  /* 0x000000801a127890 */ /* 0x000fe2000fffe03f */
[----:B------:R-:W-:Y:S01]  /*205f0*/  SEL R0, R0, RZ, P4 ;  /* 0x000000ff00007207 */ /* 0x000fe20002000000 */
[----:B------:R-:W-:Y:S01]  /*20600*/  UIADD3 UR16, UR16, 0xe000, URZ ;  /* 0x0000e00010107890 */ /* 0x000fe2000fffe03f */
[----:B------:R-:W-:Y:S01]  /*20610*/  LOP3.LUT R2, R2, R5, RZ, 0x3c, !PT ;  /* 0x0000000502027212 */ /* 0x000fe200078e3cff */
[----:B------:R-:W-:-:S03]  /*20620*/  UMOV UR17, UR25 ;  /* 0x0000001900117c82 */ /* 0x000fc60008000000 */
[----:B------:R1:W-:Y:S04]  /*20630*/  UTMALDG.4D [UR24], [UR6], desc[UR8] ;  /* 0x00000818060075b4 */ /* 0x0003e80008019000 */
[----:B------:R1:W-:Y:S02]  /*20640*/  UTMALDG.4D [UR16], [UR6], desc[UR8] ;  /* 0x00000810060075b4 */ /* 0x0003e40008019000 */
[----:B-1----:R-:W-:Y:S01]  /*20650*/  NOP ;  /* 0x0000000000007918 */ /* 0x002fe20000000000 */
.L_x_106:
[----:B------:R-:W-:Y:S05]  /*20660*/  BSYNC B1 ;  /* 0x0000000000017941 */ /* 0x000fea0003800000 */
.L_x_105:
[C---:B------:R-:W-:Y:S01]  /*20670*/  ISETP.GT.AND P4, PT, R9.reuse, 0x4, PT ;  /* 0x000000040900780c */ /* 0x040fe20003f84270 */
[----:B------:R-:W-:-:S12]  /*20680*/  VIADD R9, R9, 0xfffffffe ;  /* 0xfffffffe09097836 */ /* 0x000fd80000000000 */
[----:B------:R-:W-:Y:S05]  /*20690*/  @P4 BRA `(.L_x_110) ;  /* 0xfffffff800084947 */ /* 0x000fea000383ffff */
[----:B------:R-:W-:Y:S05]  /*206a0*/  BSYNC B0 ;  /* 0x0000000000007941 */ /* 0x000fea0003800000 */
.L_x_99:
[----:B------:R-:W-:Y:S05]  /*206b0*/  EXIT ;  /* 0x000000000000794d */ /* 0x000fea0003800000 */
.L_x_15:
[----:B-1----:R-:W-:-:S04]  /*206c0*/  IMAD.U32 R3, RZ, RZ, UR9 ;  /* 0x00000009ff037e24 */ /* 0x002fc8000f8e00ff */
[----:B------:R1:W2:Y:S03]  /*206d0*/  SYNCS.PHASECHK.TRANS64.TRYWAIT P1, [R3+URZ+0x4d050], R10 ;  /* 0x04d0500a030075a7 */ /* 0x0002a6000802017f */
[----:B--2---:R-:W-:Y:S05]  /*206e0*/  @!P1 NANOSLEEP.SYNCS 0x989680 ;  /* 0x009896800000995d */ /* 0x004fea0003900000 */
[----:B------:R-:W2:Y:S02]  /*206f0*/  @!P1 SYNCS.PHASECHK.TRANS64 P1, [R3+URZ+0x4d050], R10 ;  /* 0x04d0500a030095a7 */ /* 0x000ea4000802007f */
[----:B--2---:R-:W-:Y:S05]  /*20700*/  @!P1 BRA `(.L_x_15) ;  /* 0xfffffffc00ec9947 */ /* 0x004fea000383ffff */
[----:B------:R-:W-:Y:S05]  /*20710*/  BRA `(.L_x_111) ;  /* 0xfffffe0800007947 */ /* 0x000fea000383ffff */
.L_x_17:
[----:B--2---:R-:W-:-:S04]  /*20720*/  IMAD.U32 R0, RZ, RZ, UR36 ;  /* 0x00000024ff007e24 */ /* 0x004fc8000f8e00ff */
[----:B------:R2:W3:Y:S03]  /*20730*/  SYNCS.PHASECHK.TRANS64.TRYWAIT P1, [R0+URZ+0x4d000], R7 ;  /* 0x04d00007000075a7 */ /* 0x0004e6000802017f */
[----:B---3--:R-:W-:Y:S05]  /*20740*/  @!P1 NANOSLEEP.SYNCS 0x989680 ;  /* 0x009896800000995d */ /* 0x008fea0003900000 */
[----:B------:R-:W3:Y:S02]  /*20750*/  @!P1 SYNCS.PHASECHK.TRANS64 P1, [R0+URZ+0x4d000], R7 ;  /* 0x04d00007000095a7 */ /* 0x000ee4000802007f */
[----:B---3--:R-:W-:Y:S05]  /*20760*/  @!P1 BRA `(.L_x_17) ;  /* 0xfffffffc00ec9947 */ /* 0x008fea000383ffff */
[----:B------:R-:W-:Y:S05]  /*20770*/  BRA `(.L_x_112) ;  /* 0xfffffe08000c7947 */ /* 0x000fea000383ffff */
.L_x_18:
[----:B-1----:R-:W-:-:S04]  /*20780*/  IMAD.U32 R3, RZ, RZ, UR4 ;  /* 0x00000004ff037e24 */ /* 0x002fc8000f8e00ff */
[----:B------:R1:W2:Y:S03]  /*20790*/  SYNCS.PHASECHK.TRANS64.TRYWAIT P1, [R3+URZ+-0x8], R0 ;  /* 0xfffff800030075a7 */ /* 0x0002a6000802017f */
[----:B--2---:R-:W-:Y:S05]  /*207a0*/  @!P1 NANOSLEEP.SYNCS 0x989680 ;  /* 0x009896800000995d */ /* 0x004fea0003900000 */
[----:B------:R-:W2:Y:S02]  /*207b0*/  @!P1 SYNCS.PHASECHK.TRANS64 P1, [R3+URZ+-0x8], R0 ;  /* 0xfffff800030095a7 */ /* 0x000ea4000802007f */
[----:B--2---:R-:W-:Y:S05]  /*207c0*/  @!P1 BRA `(.L_x_18) ;  /* 0xfffffffc00ec9947 */ /* 0x004fea000383ffff */
[----:B------:R-:W-:Y:S05]  /*207d0*/  BRA `(.L_x_113) ;  /* 0xfffffe0800087947 */ /* 0x000fea000383ffff */
.L_x_20:
[----:B-1----:R-:W-:-:S04]  /*207e0*/  IMAD.U32 R10, RZ, RZ, UR36 ;  /* 0x00000024ff0a7e24 */ /* 0x002fc8000f8e00ff */
[----:B------:R1:W2:Y:S03]  /*207f0*/  SYNCS.PHASECHK.TRANS64.TRYWAIT P2, [R10+URZ+0x4d008], R7 ;  /* 0x04d008070a0075a7 */ /* 0x0002a6000804017f */
[----:B--2---:R-:W-:Y:S05]  /*20800*/  @!P2 NANOSLEEP.SYNCS 0x989680 ;  /* 0x009896800000a95d */ /* 0x004fea0003900000 */
[----:B------:R-:W2:Y:S02]  /*20810*/  @!P2 SYNCS.PHASECHK.TRANS64 P2, [R10+URZ+0x4d008], R7 ;  /* 0x04d008070a00a5a7 */ /* 0x000ea4000804007f */
[----:B--2---:R-:W-:Y:S05]  /*20820*/  @!P2 BRA `(.L_x_20) ;  /* 0xfffffffc00eca947 */ /* 0x004fea000383ffff */
[----:B------:R-:W-:Y:S05]  /*20830*/  BRA `(.L_x_114) ;  /* 0xfffffe7c00107947 */ /* 0x000fea000383ffff */
.L_x_25:
[----:B---3--:R-:W-:-:S04]  /*20840*/  IMAD.U32 R5, RZ, RZ, UR10 ;  /* 0x0000000aff057e24 */ /* 0x008fc8000f8e00ff */
[----:B------:R3:W4:Y:S03]  /*20850*/  SYNCS.PHASECHK.TRANS64.TRYWAIT P3, [R5+URZ+0x4d000], R0 ;  /* 0x04d00000050075a7 */ /* 0x000726000806017f */
[----:B----4-:R-:W-:Y:S05]  /*20860*/  @!P3 NANOSLEEP.SYNCS 0x989680 ;  /* 0x009896800000b95d */ /* 0x010fea0003900000 */
[----:B------:R-:W4:Y:S02]  /*20870*/  @!P3 SYNCS.PHASECHK.TRANS64 P3, [R5+URZ+0x4d000], R0 ;  /* 0x04d000000500b5a7 */ /* 0x000f24000806007f */
[----:B----4-:R-:W-:Y:S05]  /*20880*/  @!P3 BRA `(.L_x_25) ;  /* 0xfffffffc00ecb947 */ /* 0x010fea000383ffff */
[----:B------:R-:W-:Y:S05]  /*20890*/  BRA `(.L_x_115) ;  /* 0xfffffe9000147947 */ /* 0x000fea000383ffff */
.L_x_29:
[----:B-1----:R-:W-:-:S04]  /*208a0*/  IMAD.U32 R8, RZ, RZ, UR10 ;  /* 0x0000000aff087e24 */ /* 0x002fc8000f8e00ff */
[----:B------:R1:W2:Y:S03]  /*208b0*/  SYNCS.PHASECHK.TRANS64.TRYWAIT P3, [R8+URZ+0x4d000], R13 ;  /* 0x04d0000d080075a7 */ /* 0x0002a6000806017f */
[----:B--2---:R-:W-:Y:S05]  /*208c0*/  @!P3 NANOSLEEP.SYNCS 0x989680 ;  /* 0x009896800000b95d */ /* 0x004fea0003900000 */
[----:B------:R-:W2:Y:S02]  /*208d0*/  @!P3 SYNCS.PHASECHK.TRANS64 P3, [R8+URZ+0x4d000], R13 ;  /* 0x04d0000d0800b5a7 */ /* 0x000ea4000806007f */
[----:B--2---:R-:W-:Y:S05]  /*208e0*/  @!P3 BRA `(.L_x_29) ;  /* 0xfffffffc00ecb947 */ /* 0x004fea000383ffff */
[----:B------:R-:W-:Y:S05]  /*208f0*/  BRA `(.L_x_28) ;  /* 0xfffffef400c07947 */ /* 0x000fea000383ffff */
.L_x_37:
[----:B-1----:R-:W-:-:S04]  /*20900*/  IMAD.U32 R9, RZ, RZ, UR10 ;  /* 0x0000000aff097e24 */ /* 0x002fc8000f8e00ff */
[----:B------:R1:W3:Y:S03]  /*20910*/  SYNCS.PHASECHK.TRANS64.TRYWAIT P3, [R9+URZ+0x4d000], R0 ;  /* 0x04d00000090075a7 */ /* 0x0002e6000806017f */
[----:B---3--:R-:W-:Y:S05]  /*20920*/  @!P3 NANOSLEEP.SYNCS 0x989680 ;  /* 0x009896800000b95d */ /* 0x008fea0003900000 */
[----:B------:R-:W3:Y:S02]  /*20930*/  @!P3 SYNCS.PHASECHK.TRANS64 P3, [R9+URZ+0x4d000], R0 ;  /* 0x04d000000900b5a7 */ /* 0x000ee4000806007f */
[----:B---3--:R-:W-:Y:S05]  /*20940*/  @!P3 BRA `(.L_x_37) ;  /* 0xfffffffc00ecb947 */ /* 0x008fea000383ffff */
[----:B------:R-:W-:Y:S05]  /*20950*/  BRA `(.L_x_116) ;  /* 0xffffff0c00447947 */ /* 0x000fea000383ffff */
.L_x_41:
[----:B-1----:R-:W-:-:S04]  /*20960*/  IMAD.U32 R25, RZ, RZ, UR10 ;  /* 0x0000000aff197e24 */ /* 0x002fc8000f8e00ff */
[----:B------:R1:W2:Y:S03]  /*20970*/  SYNCS.PHASECHK.TRANS64.TRYWAIT P3, [R25+URZ+0x4d000], R22 ;  /* 0x04d00016190075a7 */ /* 0x0002a6000806017f */
[----:B--2---:R-:W-:Y:S05]  /*20980*/  @!P3 NANOSLEEP.SYNCS 0x989680 ;  /* 0x009896800000b95d */ /* 0x004fea0003900000 */
[----:B------:R-:W2:Y:S02]  /*20990*/  @!P3 SYNCS.PHASECHK.TRANS64 P3, [R25+URZ+0x4d000], R22 ;  /* 0x04d000161900b5a7 */ /* 0x000ea4000806007f */
[----:B--2---:R-:W-:Y:S05]  /*209a0*/  @!P3 BRA `(.L_x_41) ;  /* 0xfffffffc00ecb947 */ /* 0x004fea000383ffff */
[----:B------:R-:W-:Y:S05]  /*209b0*/  BRA `(.L_x_40) ;  /* 0xffffff9c00447947 */ /* 0x000fea000383ffff */
.L_x_57:
[----:B-1----:R-:W-:-:S04]  /*209c0*/  IMAD.U32 R3, RZ, RZ, UR4 ;  /* 0x00000004ff037e24 */ /* 0x002fc8000f8e00ff */
[----:B------:R1:W2:Y:S03]  /*209d0*/  SYNCS.PHASECHK.TRANS64.TRYWAIT P0, [R3+URZ+0x8], R0 ;  /* 0x00000800030075a7 */ /* 0x0002a6000800017f */
[----:B--2---:R-:W-:Y:S05]  /*209e0*/  @!P0 NANOSLEEP.SYNCS 0x989680 ;  /* 0x009896800000895d */ /* 0x004fea0003900000 */
[----:B------:R-:W2:Y:S02]  /*209f0*/  @!P0 SYNCS.PHASECHK.TRANS64 P0, [R3+URZ+0x8], R0 ;  /* 0x00000800030085a7 */ /* 0x000ea4000800007f */
[----:B--2---:R-:W-:Y:S05]  /*20a00*/  @!P0 BRA `(.L_x_57) ;  /* 0xfffffffc00ec8947 */ /* 0x004fea000383ffff */
[----:B------:R-:W-:Y:S05]  /*20a10*/  BRA `(.L_x_117) ;  /* 0xffffffc000707947 */ /* 0x000fea000383ffff */
.L_x_81:
[----:B-1----:R1:W2:Y:S02]  /*20a20*/  SYNCS.PHASECHK.TRANS64.TRYWAIT P0, [R3+URZ+0x4d060], R2 ;  /* 0x04d06002030075a7 */ /* 0x0022a4000800017f */
[----:B--2---:R-:W-:Y:S05]  /*20a30*/  @!P0 NANOSLEEP.SYNCS 0x989680 ;  /* 0x009896800000895d */ /* 0x004fea0003900000 */
[----:B------:R-:W2:Y:S02]  /*20a40*/  @!P0 SYNCS.PHASECHK.TRANS64 P0, [R3+URZ+0x4d060], R2 ;  /* 0x04d06002030085a7 */ /* 0x000ea4000800007f */
[----:B--2---:R-:W-:Y:S05]  /*20a50*/  @!P0 BRA `(.L_x_81) ;  /* 0xfffffffc00f08947 */ /* 0x004fea000383ffff */
[----:B------:R-:W-:Y:S05]  /*20a60*/  BRA `(.L_x_118) ;  /* 0xffffffe000d87947 */ /* 0x000fea000383ffff */
.L_x_86:
[----:B-1----:R1:W2:Y:S02]  /*20a70*/  SYNCS.PHASECHK.TRANS64.TRYWAIT P0, [R3+URZ+0x4d028], R0 ;  /* 0x04d02800030075a7 */ /* 0x0022a4000800017f */
[----:B--2---:R-:W-:Y:S05]  /*20a80*/  @!P0 NANOSLEEP.SYNCS 0x989680 ;  /* 0x009896800000895d */ /* 0x004fea0003900000 */
[----:B------:R-:W2:Y:S02]  /*20a90*/  @!P0 SYNCS.PHASECHK.TRANS64 P0, [R3+URZ+0x4d028], R0 ;  /* 0x04d02800030085a7 */ /* 0x000ea4000800007f */
[----:B--2---:R-:W-:Y:S05]  /*20aa0*/  @!P0 BRA `(.L_x_86) ;  /* 0xfffffffc00f08947 */ /* 0x004fea000383ffff */
[----:B------:R-:W-:Y:S05]  /*20ab0*/  BRA `(.L_x_119) ;  /* 0xffffffe400e87947 */ /* 0x000fea000383ffff */
.L_x_91:
[----:B-1----:R1:W2:Y:S02]  /*20ac0*/  SYNCS.PHASECHK.TRANS64.TRYWAIT P0, [R3+URZ+0x4d060], R4 ;  /* 0x04d06004030075a7 */ /* 0x0022a4000800017f */
[----:B--2---:R-:W-:Y:S05]  /*20ad0*/  @!P0 NANOSLEEP.SYNCS 0x989680 ;  /* 0x009896800000895d */ /* 0x004fea0003900000 */
[----:B------:R-:W2:Y:S02]  /*20ae0*/  @!P0 SYNCS.PHASECHK.TRANS64 P0, [R3+URZ+0x4d060], R4 ;  /* 0x04d06004030085a7 */ /* 0x000ea4000800007f */
[----:B--2---:R-:W-:Y:S05]  /*20af0*/  @!P0 BRA `(.L_x_91) ;  /* 0xfffffffc00f08947 */ /* 0x004fea000383ffff */
[----:B------:R-:W-:Y:S05]  /*20b00*/  BRA `(.L_x_120) ;  /* 0xffffffe800fc7947 */ /* 0x000fea000383ffff */
.L_x_96:
[----:B-1----:R1:W2:Y:S02]  /*20b10*/  SYNCS.PHASECHK.TRANS64.TRYWAIT P0, [R2+URZ+0x4d028], R7 ;  /* 0x04d02807020075a7 */ /* 0x0022a4000800017f */
[----:B--2---:R-:W-:Y:S05]  /*20b20*/  @!P0 NANOSLEEP.SYNCS 0x989680 ;  /* 0x009896800000895d */ /* 0x004fea0003900000 */
[----:B------:R-:W2:Y:S02]  /*20b30*/  @!P0 SYNCS.PHASECHK.TRANS64 P0, [R2+URZ+0x4d028], R7 ;  /* 0x04d02807020085a7 */ /* 0x000ea4000800007f */
[----:B--2---:R-:W-:Y:S05]  /*20b40*/  @!P0 BRA `(.L_x_96) ;  /* 0xfffffffc00f08947 */ /* 0x004fea000383ffff */
[----:B------:R-:W-:Y:S05]  /*20b50*/  BRA `(.L_x_121) ;  /* 0xfffffff0001c7947 */ /* 0x000fea000383ffff */
.L_x_102:
[----:B-1----:R1:W2:Y:S02]  /*20b60*/  SYNCS.PHASECHK.TRANS64.TRYWAIT P4, [R7+URZ+0x4d028], R4 ;  /* 0x04d02804070075a7 */ /* 0x0022a4000808017f */
[----:B--2---:R-:W-:Y:S05]  /*20b70*/  @!P4 NANOSLEEP.SYNCS 0x989680 ;  /* 0x009896800000c95d */ /* 0x004fea0003900000 */
[----:B------:R-:W2:Y:S02]  /*20b80*/  @!P4 SYNCS.PHASECHK.TRANS64 P4, [R7+URZ+0x4d028], R4 ;  /* 0x04d028040700c5a7 */ /* 0x000ea4000808007f */
[----:B--2---:R-:W-:Y:S05]  /*20b90*/  @!P4 BRA `(.L_x_102) ;  /* 0xfffffffc00f0c947 */ /* 0x004fea000383ffff */
[----:B------:R-:W-:Y:S05]  /*20ba0*/  BRA `(.L_x_122) ;  /* 0xfffffff000e87947 */ /* 0x000fea000383ffff */
.L_x_107:
[----:B-1----:R1:W2:Y:S02]  /*20bb0*/  SYNCS.PHASECHK.TRANS64.TRYWAIT P4, [R4+URZ+0x4d028], R7 ;  /* 0x04d02807040075a7 */ /* 0x0022a4000808017f */
[----:B--2---:R-:W-:Y:S05]  /*20bc0*/  @!P4 NANOSLEEP.SYNCS 0x989680 ;  /* 0x009896800000c95d */ /* 0x004fea0003900000 */
[----:B------:R-:W2:Y:S02]  /*20bd0*/  @!P4 SYNCS.PHASECHK.TRANS64 P4, [R4+URZ+0x4d028], R7 ;  /* 0x04d028070400c5a7 */ /* 0x000ea4000808007f */
[----:B--2---:R-:W-:Y:S05]  /*20be0*/  @!P4 BRA `(.L_x_107) ;  /* 0xfffffffc00f0c947 */ /* 0x004fea000383ffff */
[----:B------:R-:W-:Y:S05]  /*20bf0*/  BRA `(.L_x_123) ;  /* 0xfffffff800087947 */ /* 0x000fea000383ffff */
        .weak           $__internal_0_$__cuda_sm20_rcp_rn_f32_slowpath
        .type           $__internal_0_$__cuda_sm20_rcp_rn_f32_slowpath,@function
        .size           $__internal_0_$__cuda_sm20_rcp_rn_f32_slowpath,(.L_x_129 - $__internal_0_$__cuda_sm20_rcp_rn_f32_slowpath)
$__internal_0_$__cuda_sm20_rcp_rn_f32_slowpath:
[----:B------:R-:W-:Y:S01]  /*20c00*/  IMAD.SHL.U32 R2, R3, 0x2, RZ ;  /* 0x0000000203027824 */ /* 0x000fe200078e00ff */
[----:B------:R-:W-:Y:S04]  /*20c10*/  BSSY B2, `(.L_x_124) ;  /* 0x0000030000027945 */ /* 0x000fe80003800000 */
[----:B------:R-:W-:-:S04]  /*20c20*/  SHF.R.U32.HI R20, RZ, 0x18, R2 ;  /* 0x00000018ff147819 */ /* 0x000fc80000011602 */
[----:B------:R-:W-:-:S13]  /*20c30*/  ISETP.NE.U32.AND P0, PT, R20, RZ, PT ;  /* 0x000000ff1400720c */ /* 0x000fda0003f05070 */
[----:B------:R-:W-:Y:S05]  /*20c40*/  @P0 BRA `(.L_x_125) ;  /* 0x0000000000280947 */ /* 0x000fea0003800000 */
[----:B------:R-:W-:-:S05]  /*20c50*/  IMAD.SHL.U32 R2, R3, 0x2, RZ ;  /* 0x0000000203027824 */ /* 0x000fca00078e00ff */
[----:B------:R-:W-:-:S13]  /*20c60*/  ISETP.NE.AND P0, PT, R2, RZ, PT ;  /* 0x000000ff0200720c */ /* 0x000fda0003f05270 */
[----:B------:R-:W-:Y:S01]  /*20c70*/  @P0 FFMA R10, R3, 1.84467440737095516160e+19, RZ ;  /* 0x5f800000030a0823 */ /* 0x000fe200000000ff */
[----:B------:R-:W-:Y:S08]  /*20c80*/  @!P0 MUFU.RCP R9, R3 ;  /* 0x0000000300098308 */ /* 0x000ff00000001000 */
[----:B------:R-:W1:Y:S02]  /*20c90*/  @P0 MUFU.RCP R11, R10 ;  /* 0x0000000a000b0308 */ /* 0x000e640000001000 */
[----:B-1----:R-:W-:-:S04]  /*20ca0*/  @P0 FFMA R2, R10, R11, -1 ;  /* 0xbf8000000a020423 */ /* 0x002fc8000000000b */
[----:B------:R-:W-:-:S04]  /*20cb0*/  @P0 FADD.FTZ R2, -R2, -RZ ;  /* 0x800000ff02020221 */ /* 0x000fc80000010100 */
[----:B------:R-:W-:-:S04]  /*20cc0*/  @P0 FFMA R2, R11, R2, R11 ;  /* 0x000000020b020223 */ /* 0x000fc8000000000b */
[----:B------:R-:W-:Y:S01]  /*20cd0*/  @P0 FFMA R9, R2, 1.84467440737095516160e+19, RZ ;  /* 0x5f80000002090823 */ /* 0x000fe200000000ff */
[----:B------:R-:W-:Y:S06]  /*20ce0*/  BRA `(.L_x_126) ;  /* 0x0000000000887947 */ /* 0x000fec0003800000 */
.L_x_125:
[----:B------:R-:W-:-:S05]  /*20cf0*/  VIADD R21, R20, 0xffffff03 ;  /* 0xffffff0314157836 */ /* 0x000fca0000000000 */
[----:B------:R-:W-:-:S13]  /*20d00*/  ISETP.GT.U32.AND P0, PT, R21, 0x1, PT ;  /* 0x000000011500780c */ /* 0x000fda0003f04070 */
[----:B------:R-:W-:Y:S05]  /*20d10*/  @P0 BRA `(.L_x_127) ;  /* 0x0000000000780947 */ /* 0x000fea0003800000 */
[----:B------:R-:W-:Y:S01]  /*20d20*/  LOP3.LUT R2, R3, 0x7fffff, RZ, 0xc0, !PT ;  /* 0x007fffff03027812 */ /* 0x000fe200078ec0ff */
[----:B------:R-:W-:-:S03]  /*20d30*/  IMAD.MOV.U32 R12, RZ, RZ, 0x3 ;  /* 0x00000003ff0c7424 */ /* 0x000fc600078e00ff */
[----:B------:R-:W-:Y:S02]  /*20d40*/  LOP3.LUT R2, R2, 0x3f800000, RZ, 0xfc, !PT ;  /* 0x3f80000002027812 */ /* 0x000fe400078efcff */
[----:B------:R-:W-:Y:S02]  /*20d50*/  SHF.L.U32 R12, R12, R21, RZ ;  /* 0x000000150c0c7219 */ /* 0x000fe400000006ff */
[----:B------:R-:W1:Y:S02]  /*20d60*/  MUFU.RCP R9, R2 ;  /* 0x0000000200097308 */ /* 0x000e640000001000 */
[----:B-1----:R-:W-:-:S04]  /*20d70*/  FFMA R10, R2, R9, -1 ;  /* 0xbf800000020a7423 */ /* 0x002fc80000000009 */
[----:B------:R-:W-:-:S04]  /*20d80*/  FADD.FTZ R10, -R10, -RZ ;  /* 0x800000ff0a0a7221 */ /* 0x000fc80000010100 */
[CCC-:B------:R-:W-:Y:S01]  /*20d90*/  FFMA.RM R11, R9.reuse, R10.reuse, R9.reuse ;  /* 0x0000000a090b7223 */ /* 0x1c0fe20000004009 */
[----:B------:R-:W-:-:S04]  /*20da0*/  FFMA.RP R10, R9, R10, R9 ;  /* 0x0000000a090a7223 */ /* 0x000fc80000008009 */
[C---:B------:R-:W-:Y:S02]  /*20db0*/  LOP3.LUT R9, R11.reuse, 0x7fffff, RZ, 0xc0, !PT ;  /* 0x007fffff0b097812 */ /* 0x040fe400078ec0ff */
[----:B------:R-:W-:Y:S02]  /*20dc0*/  FSETP.NEU.FTZ.AND P0, PT, R11, R10, PT ;  /* 0x0000000a0b00720b */ /* 0x000fe40003f1d000 */
[----:B------:R-:W-:Y:S02]  /*20dd0*/  LOP3.LUT R9, R9, 0x800000, RZ, 0xfc, !PT ;  /* 0x0080000009097812 */ /* 0x000fe400078efcff */
[----:B------:R-:W-:Y:S02]  /*20de0*/  SEL R10, RZ, 0xffffffff, !P0 ;  /* 0xffffffffff0a7807 */ /* 0x000fe40004000000 */
[----:B------:R-:W-:-:S03]  /*20df0*/  LOP3.LUT R12, R12, R9, RZ, 0xc0, !PT ;  /* 0x000000090c0c7212 */ /* 0x000fc600078ec0ff */
[----:B------:R-:W-:Y:S01]  /*20e00*/  IMAD.MOV R10, RZ, RZ, -R10 ;  /* 0x000000ffff0a7224 */ /* 0x000fe200078e0a0a */
[----:B------:R-:W-:-:S04]  /*20e10*/  SHF.R.U32.HI R12, RZ, R21, R12 ;  /* 0x00000015ff0c7219 */ /* 0x000fc8000001160c */
[----:B------:R-:W-:Y:S02]  /*20e20*/  LOP3.LUT P1, RZ, R10, R21, R9, 0xf8, !PT ;  /* 0x000000150aff7212 */ /* 0x000fe4000782f809 */
[C---:B------:R-:W-:Y:S02]  /*20e30*/  LOP3.LUT P0, RZ, R12.reuse, 0x1, RZ, 0xc0, !PT ;  /* 0x000000010cff7812 */ /* 0x040fe4000780c0ff */
[----:B------:R-:W-:-:S04]  /*20e40*/  LOP3.LUT P2, RZ, R12, 0x2, RZ, 0xc0, !PT ;  /* 0x000000020cff7812 */ /* 0x000fc8000784c0ff */
[----:B------:R-:W-:Y:S02]  /*20e50*/  PLOP3.LUT P0, PT, P0, P1, P2, 0xe0, 0x0 ;  /* 0x000000000000781c */ /* 0x000fe40000703c20 */
[----:B------:R-:W-:Y:S02]  /*20e60*/  LOP3.LUT P1, RZ, R3, 0x7fffff, RZ, 0xc0, !PT ;  /* 0x007fffff03ff7812 */ /* 0x000fe4000782c0ff */
[----:B------:R-:W-:-:S05]  /*20e70*/  SEL R2, RZ, 0x1, !P0 ;  /* 0x00000001ff027807 */ /* 0x000fca0004000000 */
[----:B------:R-:W-:-:S05]  /*20e80*/  IMAD.MOV R2, RZ, RZ, -R2 ;  /* 0x000000ffff027224 */ /* 0x000fca00078e0a02 */
[----:B------:R-:W-:Y:S01]  /*20e90*/  ISETP.GE.AND P0, PT, R2, RZ, PT ;  /* 0x000000ff0200720c */ /* 0x000fe20003f06270 */
[----:B------:R-:W-:-:S05]  /*20ea0*/  VIADD R2, R20, 0xffffff04 ;  /* 0xffffff0414027836 */ /* 0x000fca0000000000 */
[----:B------:R-:W-:-:S07]  /*20eb0*/  SHF.R.U32.HI R2, RZ, R2, R9 ;  /* 0x00000002ff027219 */ /* 0x000fce0000011609 */
[----:B------:R-:W-:-:S04]  /*20ec0*/  @!P0 VIADD R2, R2, 0x1 ;  /* 0x0000000102028836 */ /* 0x000fc80000000000 */
[----:B------:R-:W-:-:S05]  /*20ed0*/  @!P1 IMAD.SHL.U32 R2, R2, 0x2, RZ ;  /* 0x0000000202029824 */ /* 0x000fca00078e00ff */
[----:B------:R-:W-:Y:S01]  /*20ee0*/  LOP3.LUT R9, R2, 0x80000000, R3, 0xf8, !PT ;  /* 0x8000000002097812 */ /* 0x000fe200078ef803 */
[----:B------:R-:W-:Y:S06]  /*20ef0*/  BRA `(.L_x_126) ;  /* 0x0000000000047947 */ /* 0x000fec0003800000 */
.L_x_127:
[----:B------:R1:W2:Y:S02]  /*20f00*/  MUFU.RCP R9, R3 ;  /* 0x0000000300097308 */ /* 0x0002a40000001000 */
.L_x_126:
[----:B------:R-:W-:Y:S05]  /*20f10*/  BSYNC B2 ;  /* 0x0000000000027941 */ /* 0x000fea0003800000 */
.L_x_124:
[----:B------:R-:W-:Y:S02]  /*20f20*/  IMAD.MOV.U32 R2, RZ, RZ, R13 ;  /* 0x000000ffff027224 */ /* 0x000fe400078e000d */
[----:B-1----:R-:W-:-:S04]  /*20f30*/  IMAD.MOV.U32 R3, RZ, RZ, 0x0 ;  /* 0x00000000ff037424 */ /* 0x002fc800078e00ff */
[----:B--2---:R-:W-:Y:S05]  /*20f40*/  RET.REL.NODEC R2 `(_ZN7cutlass13device_kernelINS_4fmha6kernel28FmhaKernelTmaWarpSpecializedINS1_10collective30FmhaMainloopTmaWarpSpecializedINS_12float_e4m3_tEffN4cute5tupleIJNS7_1CILi128EEENS9_ILi256EEENS9_ILi224EEEEEENS8_IJiNS9_ILi1EEENS8_IJiiEEEEEESG_NS8_IJSE_iSF_EEENS4_12CausalFusionEJEEENS4_15FmhaFwdEpilogueIS6_fNS8_IJNS9_ILi64EEESC_SB_EEEEENS2_23IndividualTileSchedulerEJEEEEEvNT_6ParamsE) ;  /* 0xfffffdf0022c7950 */ /* 0x004fea0003c3ffff */
.L_x_128:
[----:B------:R-:W-:-:S00]  /*20f50*/  BRA `(.L_x_128) ;  /* 0xfffffffc00fc7947 */ /* 0x000fc0000383ffff */
[----:B------:R-:W-:-:S00]  /*20f60*/  NOP ;  /* 0x0000000000007918 */ /* 0x000fc00000000000 */
        /* <DEDUP_REMOVED lines=9> */
.L_x_129:


//--------------------- .nv.global.init           --------------------------
	.section	.nv.global.init,"aw",@progbits
.nv.global.init:
	.type		$str$24,@object
	.size		$str$24,($str$25 - $str$24)
$str$24:
        /*0000*/ 	.byte	0x28, 0x61, 0x64, 0x64, 0x72, 0x65, 0x73, 0x73, 0x20, 0x26, 0x20, 0x6d, 0x61, 0x73, 0x6b, 0x29
        /*0010*/ 	.byte	0x20, 0x3d, 0x3d, 0x20, 0x30, 0x00
	.type		$str$25,@object
	.size		$str$25,(__unnamed_1 - $str$25)
$str$25:
        /*0016*/ 	.byte	0x2f, 0x74, 0x6d, 0x70, 0x2f, 0x63, 0x75, 0x74, 0x6c, 0x61, 0x73, 0x73, 0x5f, 0x73, 0x77, 0x65
        /*0026*/ 	.byte	0x65, 0x70, 0x5f, 0x73, 0x72, 0x63, 0x2f, 0x69, 0x6e, 0x63, 0x6c, 0x75, 0x64, 0x65, 0x2f, 0x63
        /*0036*/ 	.byte	0x75, 0x74, 0x65, 0x2f, 0x70, 0x6f, 0x69, 0x6e, 0x74, 0x65, 0x72, 0x5f, 0x66, 0x6c, 0x61, 0x67
        /*0046*/ 	.byte	0x67, 0x65, 0x64, 0x2e, 0x68, 0x70, 0x70, 0x00
	.type		__unnamed_1,@object
	.size		__unnamed_1,(__unnamed_2 - __unnamed_1)
__unnamed_1:
        /* <DEDUP_REMOVED lines=28> */
        /*020e*/ 	.byte	0x43, 0x3c, 0x32, 0x30, 0x34, 0x38, 0x3e, 0x3e, 0x3e, 0x3e, 0x3e, 0x5d, 0x00
	.type		__unnamed_2,@object
	.size		__unnamed_2,(.L_1 - __unnamed_2)
__unnamed_2:
        /* <DEDUP_REMOVED lines=29> */
.L_1:


//--------------------- .nv.shared._ZN7cutlass13device_kernelINS_4fmha6kernel28FmhaKernelTmaWarpSpecializedINS1_10collective30FmhaMainloopTmaWarpSpecializedINS_12float_e4m3_tEffN4cute5tupleIJNS7_1CILi128EEENS9_ILi256EEENS9_ILi224EEEEEENS8_IJiNS9_ILi1EEENS8_IJiiEEEEEESG_NS8_IJSE_iSF_EEENS4_12CausalFusionEJEEENS4_15FmhaFwdEpilogueIS6_fNS8_IJNS9_ILi64EEESC_SB_EEEEENS2_23IndividualTileSchedulerEJEEEEEvNT_6ParamsE --------------------------
	.section	.nv.shared._ZN7cutlass13device_kernelINS_4fmha6kernel28FmhaKernelTmaWarpSpecializedINS1_10collective30FmhaMainloopTmaWarpSpecializedINS_12float_e4m3_tEffN4cute5tupleIJNS7_1CILi128EEENS9_ILi256EEENS9_ILi224EEEEEENS8_IJiNS9_ILi1EEENS8_IJiiEEEEEESG_NS8_IJSE_iSF_EEENS4_12CausalFusionEJEEENS4_15FmhaFwdEpilogueIS6_fNS8_IJNS9_ILi64EEESC_SB_EEEEENS2_23IndividualTileSchedulerEJEEEEEvNT_6ParamsE,"aw",@nobits
	.sectionflags	@""
	.align	16
	.zero		1024


//--------------------- .nv.shared.reserved.0     --------------------------
	.section	.nv.shared.reserved.0,"aw",@nobits
	.weak		__nv_reservedSMEM_offset_0_alias
	.size		__nv_reservedSMEM_offset_0_alias, 0, 0
	.other		__nv_reservedSMEM_offset_0_alias,@"STO_CUDA_RESERVED_SHARED STV_DEFAULT"
__nv_reservedSMEM_offset_0_alias:
	.zero		0


//--------------------- .nv.global                --------------------------
	.section	.nv.global,"aw",@nobits
.nv.global:
	.type		_ZN39_INTERNAL_16323ef0_4_k_cu_5ba777b8_27754cute1_E,@object
	.size		_ZN39_INTERNAL_16323ef0_4_k_cu_5ba777b8_27754cute1_E,(_ZN39_INTERNAL_16323ef0_4_k_cu_5ba777b8_27754cuda3std3__45__cpo6cbeginE - _ZN39_INTERNAL_16323ef0_4_k_cu_5ba777b8_27754cute1_E)
_ZN39_INTERNAL_16323ef0_4_k_cu_5ba777b8_27754cute1_E:
	.zero		1
	.type		_ZN39_INTERNAL_16323ef0_4_k_cu_5ba777b8_27754cuda3std3__45__cpo6cbeginE,@object
	.size		_ZN39_INTERNAL_16323ef0_4_k_cu_5ba777b8_27754cuda3std3__45__cpo6cbeginE,(_ZN39_INTERNAL_16323ef0_4_k_cu_5ba777b8_27754cuda3std3__48in_placeE - _ZN39_INTERNAL_16323ef0_4_k_cu_5ba777b8_27754cuda3std3__45__cpo6cbeginE)
_ZN39_INTERNAL_16323ef0_4_k_cu_5ba777b8_27754cuda3std3__45__cpo6cbeginE:
	.zero		1
	.type		_ZN39_INTERNAL_16323ef0_4_k_cu_5ba777b8_27754cuda3std3__48in_placeE,@object
	.size		_ZN39_INTERNAL_16323ef0_4_k_cu_5ba777b8_27754cuda3std3__48in_placeE,(_ZN39_INTERNAL_16323ef0_4_k_cu_5ba777b8_27754cuda3std6ranges3__45__cpo9iter_moveE - _ZN39_INTERNAL_16323ef0_4_k_cu_5ba777b8_27754cuda3std3__48in_placeE)
_ZN39_INTERNAL_16323ef0_4_k_cu_5ba777b8_27754cuda3std3__48in_placeE:
	.zero		1
	.type		_ZN39_INTERNAL_16323ef0_4_k_cu_5ba777b8_27754cuda3std6ranges3__45__cpo9iter_moveE,@object
	.size		_ZN39_INTERNAL_16323ef0_4_k_cu_5ba777b8_27754cuda3std6ranges3__45__cpo9iter_moveE,(_ZN39_INTERNAL_16323ef0_4_k_cu_5ba777b8_27754cuda3std3__45__cpo5beginE - _ZN39_INTERNAL_16323ef0_4_k_cu_5ba777b8_27754cuda3std6ranges3__45__cpo9iter_moveE)
_ZN39_INTERNAL_16323ef0_4_k_cu_5ba777b8_27754cuda3std6ranges3__45__cpo9iter_moveE:
	.zero		1
	.type		_ZN39_INTERNAL_16323ef0_4_k_cu_5ba777b8_27754cuda3std3__45__cpo5beginE,@object
	.size		_ZN39_INTERNAL_16323ef0_4_k_cu_5ba777b8_27754cuda3std3__45__cpo5beginE,(_ZN39_INTERNAL_16323ef0_4_k_cu_5ba777b8_27754cuda3std3__441_GLOBAL__N__16323ef0_4_k_cu_5ba777b8_27756ignoreE - _ZN39_INTERNAL_16323ef0_4_k_cu_5ba777b8_27754cuda3std3__45__cpo5beginE)
_ZN39_INTERNAL_16323ef0_4_k_cu_5ba777b8_27754cuda3std3__45__cpo5beginE:
	.zero		1
	.type		_ZN39_INTERNAL_16323ef0_4_k_cu_5ba777b8_27754cuda3std3__441_GLOBAL__N__16323ef0_4_k_cu_5ba777b8_27756ignoreE,@object
	.size		_ZN39_INTERNAL_16323ef0_4_k_cu_5ba777b8_27754cuda3std3__441_GLOBAL__N__16323ef0_4_k_cu_5ba777b8_27756ignoreE,(_ZN39_INTERNAL_16323ef0_4_k_cu_5ba777b8_27754cute7productE - _ZN39_INTERNAL_16323ef0_4_k_cu_5ba777b8_27754cuda3std3__441_GLOBAL__N__16323ef0_4_k_cu_5ba777b8_27756ignoreE)
_ZN39_INTERNAL_16323ef0_4_k_cu_5ba777b8_27754cuda3std3__441_GLOBAL__N__16323ef0_4_k_cu_5ba777b8_27756ignoreE:
	.zero		1
	.type		_ZN39_INTERNAL_16323ef0_4_k_cu_5ba777b8_27754cute7productE,@object
	.size		_ZN39_INTERNAL_16323ef0_4_k_cu_5ba777b8_27754cute7productE,(_ZN39_INTERNAL_16323ef0_4_k_cu_5ba777b8_27754cuda3std3__45__cpo3endE - _ZN39_INTERNAL_16323ef0_4_k_cu_5ba777b8_27754cute7productE)
_ZN39_INTERNAL_16323ef0_4_k_cu_5ba777b8_27754cute7productE:
	.zero		1
	.type		_ZN39_INTERNAL_16323ef0_4_k_cu_5ba777b8_27754cuda3std3__45__cpo3endE,@object
	.size		_ZN39_INTERNAL_16323ef0_4_k_cu_5ba777b8_27754cuda3std3__45__cpo3endE,(_ZN39_INTERNAL_16323ef0_4_k_cu_5ba777b8_27754cuda3std3__419piecewise_constructE - _ZN39_INTERNAL_16323ef0_4_k_cu_5ba777b8_27754cuda3std3__45__cpo3endE)
_ZN39_INTERNAL_16323ef0_4_k_cu_5ba777b8_27754cuda3std3__45__cpo3endE:
	.zero		1
	.type		_ZN39_INTERNAL_16323ef0_4_k_cu_5ba777b8_27754cuda3std3__419piecewise_constructE,@object
	.size		_ZN39_INTERNAL_16323ef0_4_k_cu_5ba777b8_27754cuda3std3__419piecewise_constructE,(_ZN39_INTERNAL_16323ef0_4_k_cu_5ba777b8_27754cuda3std3__45__cpo4cendE - _ZN39_INTERNAL_16323ef0_4_k_cu_5ba777b8_27754cuda3std3__419piecewise_constructE)
_ZN39_INTERNAL_16323ef0_4_k_cu_5ba777b8_27754cuda3std3__419piecewise_constructE:
	.zero		1
	.type		_ZN39_INTERNAL_16323ef0_4_k_cu_5ba777b8_27754cuda3std3__45__cpo4cendE,@object
	.size		_ZN39_INTERNAL_16323ef0_4_k_cu_5ba777b8_27754cuda3std3__45__cpo4cendE,(_ZN39_INTERNAL_16323ef0_4_k_cu_5ba777b8_27754cuda3std6ranges3__45__cpo4swapE - _ZN39_INTERNAL_16323ef0_4_k_cu_5ba777b8_27754cuda3std3__45__cpo4cendE)
_ZN39_INTERNAL_16323ef0_4_k_cu_5ba777b8_27754cuda3std3__45__cpo4cendE:
	.zero		1
	.type		_ZN39_INTERNAL_16323ef0_4_k_cu_5ba777b8_27754cuda3std6ranges3__45__cpo4swapE,@object
	.size		_ZN39_INTERNAL_16323ef0_4_k_cu_5ba777b8_27754cuda3std6ranges3__45__cpo4swapE,(.L_9 - _ZN39_INTERNAL_16323ef0_4_k_cu_5ba777b8_27754cuda3std6ranges3__45__cpo4swapE)
_ZN39_INTERNAL_16323ef0_4_k_cu_5ba777b8_27754cuda3std6ranges3__45__cpo4swapE:
	.zero		1
.L_9:


//--------------------- .nv.constant0._ZN7cutlass13device_kernelINS_4fmha6kernel28FmhaKernelTmaWarpSpecializedINS1_10collective30FmhaMainloopTmaWarpSpecializedINS_12float_e4m3_tEffN4cute5tupleIJNS7_1CILi128EEENS9_ILi256EEENS9_ILi224EEEEEENS8_IJiNS9_ILi1EEENS8_IJiiEEEEEESG_NS8_IJSE_iSF_EEENS4_12CausalFusionEJEEENS4_15FmhaFwdEpilogueIS6_fNS8_IJNS9_ILi64EEESC_SB_EEEEENS2_23IndividualTileSchedulerEJEEEEEvNT_6ParamsE --------------------------
	.section	.nv.constant0._ZN7cutlass13device_kernelINS_4fmha6kernel28FmhaKernelTmaWarpSpecializedINS1_10collective30FmhaMainloopTmaWarpSpecializedINS_12float_e4m3_tEffN4cute5tupleIJNS7_1CILi128EEENS9_ILi256EEENS9_ILi224EEEEEENS8_IJiNS9_ILi1EEENS8_IJiiEEEEEESG_NS8_IJSE_iSF_EEENS4_12CausalFusionEJEEENS4_15FmhaFwdEpilogueIS6_fNS8_IJNS9_ILi64EEESC_SB_EEEEENS2_23IndividualTileSchedulerEJEEEEEvNT_6ParamsE,"a",@progbits
	.sectionflags	@""
	.align	4
.nv.constant0._ZN7cutlass13device_kernelINS_4fmha6kernel28FmhaKernelTmaWarpSpecializedINS1_10collective30FmhaMainloopTmaWarpSpecializedINS_12float_e4m3_tEffN4cute5tupleIJNS7_1CILi128EEENS9_ILi256EEENS9_ILi224EEEEEENS8_IJiNS9_ILi1EEENS8_IJiiEEEEEESG_NS8_IJSE_iSF_EEENS4_12CausalFusionEJEEENS4_15FmhaFwdEpilogueIS6_fNS8_IJNS9_ILi64EEESC_SB_EEEEENS2_23IndividualTileSchedulerEJEEEEEvNT_6ParamsE:
	.zero		2688


//--------------------- SYMBOLS --------------------------

	.type		.nv.reservedSmem.offset0,@object
	.size		.nv.reservedSmem.offset0,0x4
	.type		__assertfail,@function
